//
// Generated by NVIDIA NVVM Compiler
//
// Compiler Build ID: CL-36424714
// Cuda compilation tools, release 13.0, V13.0.88
// Based on NVVM 20.0.0
//

.version 9.0
.target sm_100
.address_size 64

	// .globl	_Z19calcHeuristicValuesPiS_PdS_S_S_
.func  (.param .b64 func_retval0) __internal_accurate_pow
(
	.param .b64 __internal_accurate_pow_param_0
)
;
// _ZZN3cub18CUB_300001_SM_10006detail10merge_sort30DeviceMergeSortBlockSortKernelINS2_10policy_hubIN6thrust24THRUST_300001_SM_1000_NS6detail15normal_iteratorINS6_10device_ptrI4EdgeEEEEE9Policy600ESC_PNS0_8NullTypeESC_SG_jN4cuda3std3__44lessISA_EESA_SF_EEvbT0_T1_T2_T3_T4_PT6_PT7_T5_NS1_7vsmem_tEE19static_temp_storage has been demoted
// _ZZN3cub18CUB_300001_SM_10006detail10merge_sort26DeviceMergeSortMergeKernelINS2_10policy_hubIN6thrust24THRUST_300001_SM_1000_NS6detail15normal_iteratorINS6_10device_ptrI4EdgeEEEEE9Policy600ESC_PNS0_8NullTypeESC_SG_jN4cuda3std3__44lessISA_EESA_SF_EEvbT2_T3_T4_PT6_PT7_T5_PSO_SO_NS1_7vsmem_tEE19static_temp_storage has been demoted
// _ZZN3cub18CUB_300001_SM_10006detail10merge_sort30DeviceMergeSortBlockSortKernelINS2_10policy_hubIN6thrust24THRUST_300001_SM_1000_NS6detail15normal_iteratorINS6_10device_ptrI4EdgeEEEEE9Policy600ESC_PNS0_8NullTypeESC_SG_mN4cuda3std3__44lessISA_EESA_SF_EEvbT0_T1_T2_T3_T4_PT6_PT7_T5_NS1_7vsmem_tEE19static_temp_storage has been demoted
// _ZZN3cub18CUB_300001_SM_10006detail10merge_sort26DeviceMergeSortMergeKernelINS2_10policy_hubIN6thrust24THRUST_300001_SM_1000_NS6detail15normal_iteratorINS6_10device_ptrI4EdgeEEEEE9Policy600ESC_PNS0_8NullTypeESC_SG_mN4cuda3std3__44lessISA_EESA_SF_EEvbT2_T3_T4_PT6_PT7_T5_PSO_SO_NS1_7vsmem_tEE19static_temp_storage has been demoted
.global .align 1 .b8 _ZN30_INTERNAL_30941bcc_4_k_cu_main4cuda3std3__45__cpo5beginE[1];
.global .align 1 .b8 _ZN30_INTERNAL_30941bcc_4_k_cu_main4cuda3std3__45__cpo3endE[1];
.global .align 1 .b8 _ZN30_INTERNAL_30941bcc_4_k_cu_main4cuda3std3__45__cpo6cbeginE[1];
.global .align 1 .b8 _ZN30_INTERNAL_30941bcc_4_k_cu_main4cuda3std3__45__cpo4cendE[1];
.global .align 1 .b8 _ZN30_INTERNAL_30941bcc_4_k_cu_main4cuda3std3__45__cpo6rbeginE[1];
.global .align 1 .b8 _ZN30_INTERNAL_30941bcc_4_k_cu_main4cuda3std3__45__cpo4rendE[1];
.global .align 1 .b8 _ZN30_INTERNAL_30941bcc_4_k_cu_main4cuda3std3__45__cpo7crbeginE[1];
.global .align 1 .b8 _ZN30_INTERNAL_30941bcc_4_k_cu_main4cuda3std3__45__cpo5crendE[1];
.global .align 1 .b8 _ZN30_INTERNAL_30941bcc_4_k_cu_main4cuda3std3__432_GLOBAL__N__30941bcc_4_k_cu_main6ignoreE[1];
.global .align 1 .b8 _ZN30_INTERNAL_30941bcc_4_k_cu_main4cuda3std3__419piecewise_constructE[1];
.global .align 1 .b8 _ZN30_INTERNAL_30941bcc_4_k_cu_main4cuda3std3__48in_placeE[1];
.global .align 1 .b8 _ZN30_INTERNAL_30941bcc_4_k_cu_main4cuda3std3__420unreachable_sentinelE[1];
.global .align 1 .b8 _ZN30_INTERNAL_30941bcc_4_k_cu_main4cuda3std3__47nulloptE[1];
.global .align 1 .b8 _ZN30_INTERNAL_30941bcc_4_k_cu_main4cuda3std3__48unexpectE[1];
.global .align 1 .b8 _ZN30_INTERNAL_30941bcc_4_k_cu_main4cuda3std6ranges3__45__cpo4swapE[1];
.global .align 1 .b8 _ZN30_INTERNAL_30941bcc_4_k_cu_main4cuda3std6ranges3__45__cpo9iter_moveE[1];
.global .align 1 .b8 _ZN30_INTERNAL_30941bcc_4_k_cu_main4cuda3std6ranges3__45__cpo5beginE[1];
.global .align 1 .b8 _ZN30_INTERNAL_30941bcc_4_k_cu_main4cuda3std6ranges3__45__cpo3endE[1];
.global .align 1 .b8 _ZN30_INTERNAL_30941bcc_4_k_cu_main4cuda3std6ranges3__45__cpo6cbeginE[1];
.global .align 1 .b8 _ZN30_INTERNAL_30941bcc_4_k_cu_main4cuda3std6ranges3__45__cpo4cendE[1];
.global .align 1 .b8 _ZN30_INTERNAL_30941bcc_4_k_cu_main4cuda3std6ranges3__45__cpo7advanceE[1];
.global .align 1 .b8 _ZN30_INTERNAL_30941bcc_4_k_cu_main4cuda3std6ranges3__45__cpo9iter_swapE[1];
.global .align 1 .b8 _ZN30_INTERNAL_30941bcc_4_k_cu_main4cuda3std6ranges3__45__cpo4nextE[1];
.global .align 1 .b8 _ZN30_INTERNAL_30941bcc_4_k_cu_main4cuda3std6ranges3__45__cpo4prevE[1];
.global .align 1 .b8 _ZN30_INTERNAL_30941bcc_4_k_cu_main4cuda3std6ranges3__45__cpo4dataE[1];
.global .align 1 .b8 _ZN30_INTERNAL_30941bcc_4_k_cu_main4cuda3std6ranges3__45__cpo5cdataE[1];
.global .align 1 .b8 _ZN30_INTERNAL_30941bcc_4_k_cu_main4cuda3std6ranges3__45__cpo4sizeE[1];
.global .align 1 .b8 _ZN30_INTERNAL_30941bcc_4_k_cu_main4cuda3std6ranges3__45__cpo5ssizeE[1];
.global .align 1 .b8 _ZN30_INTERNAL_30941bcc_4_k_cu_main4cuda3std6ranges3__45__cpo8distanceE[1];
.global .align 1 .b8 _ZN30_INTERNAL_30941bcc_4_k_cu_main6thrust24THRUST_300001_SM_1000_NS8cuda_cub3parE[1];
.global .align 1 .b8 _ZN30_INTERNAL_30941bcc_4_k_cu_main6thrust24THRUST_300001_SM_1000_NS8cuda_cub10par_nosyncE[1];
.global .align 1 .b8 _ZN30_INTERNAL_30941bcc_4_k_cu_main6thrust24THRUST_300001_SM_1000_NS6system6detail10sequential3seqE[1];
.global .align 1 .b8 _ZN30_INTERNAL_30941bcc_4_k_cu_main6thrust24THRUST_300001_SM_1000_NS6system3cpp3parE[1];
.global .align 1 .b8 _ZN30_INTERNAL_30941bcc_4_k_cu_main6thrust24THRUST_300001_SM_1000_NS12placeholders2_1E[1];
.global .align 1 .b8 _ZN30_INTERNAL_30941bcc_4_k_cu_main6thrust24THRUST_300001_SM_1000_NS12placeholders2_2E[1];
.global .align 1 .b8 _ZN30_INTERNAL_30941bcc_4_k_cu_main6thrust24THRUST_300001_SM_1000_NS12placeholders2_3E[1];
.global .align 1 .b8 _ZN30_INTERNAL_30941bcc_4_k_cu_main6thrust24THRUST_300001_SM_1000_NS12placeholders2_4E[1];
.global .align 1 .b8 _ZN30_INTERNAL_30941bcc_4_k_cu_main6thrust24THRUST_300001_SM_1000_NS12placeholders2_5E[1];
.global .align 1 .b8 _ZN30_INTERNAL_30941bcc_4_k_cu_main6thrust24THRUST_300001_SM_1000_NS12placeholders2_6E[1];
.global .align 1 .b8 _ZN30_INTERNAL_30941bcc_4_k_cu_main6thrust24THRUST_300001_SM_1000_NS12placeholders2_7E[1];
.global .align 1 .b8 _ZN30_INTERNAL_30941bcc_4_k_cu_main6thrust24THRUST_300001_SM_1000_NS12placeholders2_8E[1];
.global .align 1 .b8 _ZN30_INTERNAL_30941bcc_4_k_cu_main6thrust24THRUST_300001_SM_1000_NS12placeholders2_9E[1];
.global .align 1 .b8 _ZN30_INTERNAL_30941bcc_4_k_cu_main6thrust24THRUST_300001_SM_1000_NS12placeholders3_10E[1];
.global .align 1 .b8 _ZN30_INTERNAL_30941bcc_4_k_cu_main6thrust24THRUST_300001_SM_1000_NS3seqE[1];
.global .align 1 .b8 _ZN30_INTERNAL_30941bcc_4_k_cu_main6thrust24THRUST_300001_SM_1000_NS6deviceE[1];

.visible .entry _Z19calcHeuristicValuesPiS_PdS_S_S_(
	.param .u64 .ptr .align 1 _Z19calcHeuristicValuesPiS_PdS_S_S__param_0,
	.param .u64 .ptr .align 1 _Z19calcHeuristicValuesPiS_PdS_S_S__param_1,
	.param .u64 .ptr .align 1 _Z19calcHeuristicValuesPiS_PdS_S_S__param_2,
	.param .u64 .ptr .align 1 _Z19calcHeuristicValuesPiS_PdS_S_S__param_3,
	.param .u64 .ptr .align 1 _Z19calcHeuristicValuesPiS_PdS_S_S__param_4,
	.param .u64 .ptr .align 1 _Z19calcHeuristicValuesPiS_PdS_S_S__param_5
)
{
	.reg .pred 	%p<28>;
	.reg .b32 	%r<44>;
	.reg .b64 	%rd<19>;
	.reg .b64 	%fd<38>;

	ld.param.u64 	%rd1, [_Z19calcHeuristicValuesPiS_PdS_S_S__param_0];
	ld.param.u64 	%rd2, [_Z19calcHeuristicValuesPiS_PdS_S_S__param_1];
	ld.param.u64 	%rd3, [_Z19calcHeuristicValuesPiS_PdS_S_S__param_2];
	ld.param.u64 	%rd4, [_Z19calcHeuristicValuesPiS_PdS_S_S__param_3];
	ld.param.u64 	%rd5, [_Z19calcHeuristicValuesPiS_PdS_S_S__param_4];
	ld.param.u64 	%rd6, [_Z19calcHeuristicValuesPiS_PdS_S_S__param_5];
	cvta.to.global.u64 	%rd7, %rd6;
	mov.u32 	%r6, %ctaid.x;
	mov.u32 	%r7, %ntid.x;
	mov.u32 	%r8, %tid.x;
	mad.lo.s32 	%r1, %r6, %r7, %r8;
	ld.global.u32 	%r9, [%rd7];
	setp.ge.s32 	%p1, %r1, %r9;
	@%p1 bra 	$L__BB0_10;
	cvta.to.global.u64 	%rd8, %rd1;
	cvta.to.global.u64 	%rd9, %rd4;
	mul.wide.s32 	%rd10, %r1, 4;
	add.s64 	%rd11, %rd8, %rd10;
	ld.global.u32 	%r10, [%rd11];
	cvt.rn.f64.s32 	%fd16, %r10;
	ld.global.u32 	%r11, [%rd9];
	cvt.rn.f64.s32 	%fd17, %r11;
	sub.f64 	%fd1, %fd16, %fd17;
	{
	.reg .b32 %temp; 
	mov.b64 	{%temp, %r2}, %fd1;
	}
	mov.f64 	%fd18, 0d4000000000000000;
	{
	.reg .b32 %temp; 
	mov.b64 	{%temp, %r12}, %fd18;
	}
	and.b32  	%r4, %r12, 2146435072;
	setp.eq.s32 	%p2, %r4, 1062207488;
	abs.f64 	%fd2, %fd1;
	{ // callseq 0, 0
	.param .b64 param0;
	st.param.f64 	[param0], %fd2;
	.param .b64 retval0;
	call.uni (retval0), 
	__internal_accurate_pow, 
	(
	param0
	);
	ld.param.f64 	%fd19, [retval0];
	} // callseq 0
	setp.lt.s32 	%p3, %r2, 0;
	neg.f64 	%fd21, %fd19;
	selp.f64 	%fd22, %fd21, %fd19, %p2;
	selp.f64 	%fd35, %fd22, %fd19, %p3;
	setp.neu.f64 	%p4, %fd1, 0d0000000000000000;
	@%p4 bra 	$L__BB0_3;
	setp.eq.s32 	%p5, %r4, 1062207488;
	selp.b32 	%r13, %r2, 0, %p5;
	setp.lt.s32 	%p6, %r12, 0;
	or.b32  	%r14, %r13, 2146435072;
	selp.b32 	%r15, %r14, %r13, %p6;
	mov.b32 	%r16, 0;
	mov.b64 	%fd35, {%r16, %r15};
$L__BB0_3:
	add.f64 	%fd23, %fd1, 0d4000000000000000;
	{
	.reg .b32 %temp; 
	mov.b64 	{%temp, %r17}, %fd23;
	}
	and.b32  	%r18, %r17, 2146435072;
	setp.ne.s32 	%p7, %r18, 2146435072;
	setp.neu.f64 	%p8, %fd2, 0d7FF0000000000000;
	or.pred  	%p9, %p8, %p7;
	@%p9 bra 	$L__BB0_5;
	setp.lt.s32 	%p10, %r2, 0;
	setp.eq.s32 	%p11, %r4, 1062207488;
	setp.lt.s32 	%p12, %r12, 0;
	selp.b32 	%r20, 0, 2146435072, %p12;
	and.b32  	%r21, %r12, 2147483647;
	setp.ne.s32 	%p13, %r21, 1071644672;
	or.b32  	%r22, %r20, -2147483648;
	selp.b32 	%r23, %r22, %r20, %p13;
	selp.b32 	%r24, %r23, %r20, %p11;
	selp.b32 	%r25, %r24, %r20, %p10;
	mov.b32 	%r26, 0;
	mov.b64 	%fd35, {%r26, %r25};
$L__BB0_5:
	setp.eq.s32 	%p14, %r4, 1062207488;
	setp.eq.f64 	%p15, %fd1, 0d3FF0000000000000;
	selp.f64 	%fd8, 0d3FF0000000000000, %fd35, %p15;
	cvta.to.global.u64 	%rd12, %rd2;
	add.s64 	%rd14, %rd12, %rd10;
	ld.global.u32 	%r28, [%rd14];
	cvt.rn.f64.s32 	%fd24, %r28;
	cvta.to.global.u64 	%rd15, %rd5;
	ld.global.u32 	%r29, [%rd15];
	cvt.rn.f64.s32 	%fd25, %r29;
	sub.f64 	%fd9, %fd24, %fd25;
	{
	.reg .b32 %temp; 
	mov.b64 	{%temp, %r5}, %fd9;
	}
	abs.f64 	%fd10, %fd9;
	{ // callseq 1, 0
	.param .b64 param0;
	st.param.f64 	[param0], %fd10;
	.param .b64 retval0;
	call.uni (retval0), 
	__internal_accurate_pow, 
	(
	param0
	);
	ld.param.f64 	%fd26, [retval0];
	} // callseq 1
	setp.lt.s32 	%p16, %r5, 0;
	neg.f64 	%fd28, %fd26;
	selp.f64 	%fd29, %fd28, %fd26, %p14;
	selp.f64 	%fd37, %fd29, %fd26, %p16;
	setp.neu.f64 	%p17, %fd9, 0d0000000000000000;
	@%p17 bra 	$L__BB0_7;
	setp.eq.s32 	%p18, %r4, 1062207488;
	selp.b32 	%r30, %r5, 0, %p18;
	setp.lt.s32 	%p19, %r12, 0;
	or.b32  	%r31, %r30, 2146435072;
	selp.b32 	%r32, %r31, %r30, %p19;
	mov.b32 	%r33, 0;
	mov.b64 	%fd37, {%r33, %r32};
$L__BB0_7:
	add.f64 	%fd30, %fd9, 0d4000000000000000;
	{
	.reg .b32 %temp; 
	mov.b64 	{%temp, %r34}, %fd30;
	}
	and.b32  	%r35, %r34, 2146435072;
	setp.ne.s32 	%p20, %r35, 2146435072;
	setp.neu.f64 	%p21, %fd10, 0d7FF0000000000000;
	or.pred  	%p22, %p21, %p20;
	@%p22 bra 	$L__BB0_9;
	setp.lt.s32 	%p23, %r5, 0;
	setp.eq.s32 	%p24, %r4, 1062207488;
	setp.lt.s32 	%p25, %r12, 0;
	selp.b32 	%r37, 0, 2146435072, %p25;
	and.b32  	%r38, %r12, 2147483647;
	setp.ne.s32 	%p26, %r38, 1071644672;
	or.b32  	%r39, %r37, -2147483648;
	selp.b32 	%r40, %r39, %r37, %p26;
	selp.b32 	%r41, %r40, %r37, %p24;
	selp.b32 	%r42, %r41, %r37, %p23;
	mov.b32 	%r43, 0;
	mov.b64 	%fd37, {%r43, %r42};
$L__BB0_9:
	setp.eq.f64 	%p27, %fd9, 0d3FF0000000000000;
	selp.f64 	%fd31, 0d3FF0000000000000, %fd37, %p27;
	add.f64 	%fd32, %fd8, %fd31;
	sqrt.rn.f64 	%fd33, %fd32;
	cvta.to.global.u64 	%rd16, %rd3;
	mul.wide.s32 	%rd17, %r1, 8;
	add.s64 	%rd18, %rd16, %rd17;
	st.global.f64 	[%rd18], %fd33;
$L__BB0_10:
	ret;

}
	// .globl	_ZN3cub18CUB_300001_SM_10006detail11EmptyKernelIvEEvv
.visible .entry _ZN3cub18CUB_300001_SM_10006detail11EmptyKernelIvEEvv()
{


	ret;

}
	// .globl	_ZN3cub18CUB_300001_SM_10006detail10merge_sort30DeviceMergeSortBlockSortKernelINS2_10policy_hubIN6thrust24THRUST_300001_SM_1000_NS6detail15normal_iteratorINS6_10device_ptrI4EdgeEEEEE9Policy600ESC_PNS0_8NullTypeESC_SG_jN4cuda3std3__44lessISA_EESA_SF_EEvbT0_T1_T2_T3_T4_PT6_PT7_T5_NS1_7vsmem_tE
.visible .entry _ZN3cub18CUB_300001_SM_10006detail10merge_sort30DeviceMergeSortBlockSortKernelINS2_10policy_hubIN6thrust24THRUST_300001_SM_1000_NS6detail15normal_iteratorINS6_10device_ptrI4EdgeEEEEE9Policy600ESC_PNS0_8NullTypeESC_SG_jN4cuda3std3__44lessISA_EESA_SF_EEvbT0_T1_T2_T3_T4_PT6_PT7_T5_NS1_7vsmem_tE(
	.param .u8 _ZN3cub18CUB_300001_SM_10006detail10merge_sort30DeviceMergeSortBlockSortKernelINS2_10policy_hubIN6thrust24THRUST_300001_SM_1000_NS6detail15normal_iteratorINS6_10device_ptrI4EdgeEEEEE9Policy600ESC_PNS0_8NullTypeESC_SG_jN4cuda3std3__44lessISA_EESA_SF_EEvbT0_T1_T2_T3_T4_PT6_PT7_T5_NS1_7vsmem_tE_param_0,
	.param .align 8 .b8 _ZN3cub18CUB_300001_SM_10006detail10merge_sort30DeviceMergeSortBlockSortKernelINS2_10policy_hubIN6thrust24THRUST_300001_SM_1000_NS6detail15normal_iteratorINS6_10device_ptrI4EdgeEEEEE9Policy600ESC_PNS0_8NullTypeESC_SG_jN4cuda3std3__44lessISA_EESA_SF_EEvbT0_T1_T2_T3_T4_PT6_PT7_T5_NS1_7vsmem_tE_param_1[8],
	.param .u64 .ptr .align 1 _ZN3cub18CUB_300001_SM_10006detail10merge_sort30DeviceMergeSortBlockSortKernelINS2_10policy_hubIN6thrust24THRUST_300001_SM_1000_NS6detail15normal_iteratorINS6_10device_ptrI4EdgeEEEEE9Policy600ESC_PNS0_8NullTypeESC_SG_jN4cuda3std3__44lessISA_EESA_SF_EEvbT0_T1_T2_T3_T4_PT6_PT7_T5_NS1_7vsmem_tE_param_2,
	.param .align 8 .b8 _ZN3cub18CUB_300001_SM_10006detail10merge_sort30DeviceMergeSortBlockSortKernelINS2_10policy_hubIN6thrust24THRUST_300001_SM_1000_NS6detail15normal_iteratorINS6_10device_ptrI4EdgeEEEEE9Policy600ESC_PNS0_8NullTypeESC_SG_jN4cuda3std3__44lessISA_EESA_SF_EEvbT0_T1_T2_T3_T4_PT6_PT7_T5_NS1_7vsmem_tE_param_3[8],
	.param .u64 .ptr .align 1 _ZN3cub18CUB_300001_SM_10006detail10merge_sort30DeviceMergeSortBlockSortKernelINS2_10policy_hubIN6thrust24THRUST_300001_SM_1000_NS6detail15normal_iteratorINS6_10device_ptrI4EdgeEEEEE9Policy600ESC_PNS0_8NullTypeESC_SG_jN4cuda3std3__44lessISA_EESA_SF_EEvbT0_T1_T2_T3_T4_PT6_PT7_T5_NS1_7vsmem_tE_param_4,
	.param .u32 _ZN3cub18CUB_300001_SM_10006detail10merge_sort30DeviceMergeSortBlockSortKernelINS2_10policy_hubIN6thrust24THRUST_300001_SM_1000_NS6detail15normal_iteratorINS6_10device_ptrI4EdgeEEEEE9Policy600ESC_PNS0_8NullTypeESC_SG_jN4cuda3std3__44lessISA_EESA_SF_EEvbT0_T1_T2_T3_T4_PT6_PT7_T5_NS1_7vsmem_tE_param_5,
	.param .u64 .ptr .align 1 _ZN3cub18CUB_300001_SM_10006detail10merge_sort30DeviceMergeSortBlockSortKernelINS2_10policy_hubIN6thrust24THRUST_300001_SM_1000_NS6detail15normal_iteratorINS6_10device_ptrI4EdgeEEEEE9Policy600ESC_PNS0_8NullTypeESC_SG_jN4cuda3std3__44lessISA_EESA_SF_EEvbT0_T1_T2_T3_T4_PT6_PT7_T5_NS1_7vsmem_tE_param_6,
	.param .u64 .ptr .align 1 _ZN3cub18CUB_300001_SM_10006detail10merge_sort30DeviceMergeSortBlockSortKernelINS2_10policy_hubIN6thrust24THRUST_300001_SM_1000_NS6detail15normal_iteratorINS6_10device_ptrI4EdgeEEEEE9Policy600ESC_PNS0_8NullTypeESC_SG_jN4cuda3std3__44lessISA_EESA_SF_EEvbT0_T1_T2_T3_T4_PT6_PT7_T5_NS1_7vsmem_tE_param_7,
	.param .align 1 .b8 _ZN3cub18CUB_300001_SM_10006detail10merge_sort30DeviceMergeSortBlockSortKernelINS2_10policy_hubIN6thrust24THRUST_300001_SM_1000_NS6detail15normal_iteratorINS6_10device_ptrI4EdgeEEEEE9Policy600ESC_PNS0_8NullTypeESC_SG_jN4cuda3std3__44lessISA_EESA_SF_EEvbT0_T1_T2_T3_T4_PT6_PT7_T5_NS1_7vsmem_tE_param_8[1],
	.param .align 8 .b8 _ZN3cub18CUB_300001_SM_10006detail10merge_sort30DeviceMergeSortBlockSortKernelINS2_10policy_hubIN6thrust24THRUST_300001_SM_1000_NS6detail15normal_iteratorINS6_10device_ptrI4EdgeEEEEE9Policy600ESC_PNS0_8NullTypeESC_SG_jN4cuda3std3__44lessISA_EESA_SF_EEvbT0_T1_T2_T3_T4_PT6_PT7_T5_NS1_7vsmem_tE_param_9[8]
)
.maxntid 256
{
	.reg .pred 	%p<57>;
	.reg .b16 	%rs<4>;
	.reg .b32 	%r<261>;
	.reg .b64 	%rd<31>;
	.reg .b64 	%fd<124>;
	// demoted variable
	.shared .align 16 .b8 _ZZN3cub18CUB_300001_SM_10006detail10merge_sort30DeviceMergeSortBlockSortKernelINS2_10policy_hubIN6thrust24THRUST_300001_SM_1000_NS6detail15normal_iteratorINS6_10device_ptrI4EdgeEEEEE9Policy600ESC_PNS0_8NullTypeESC_SG_jN4cuda3std3__44lessISA_EESA_SF_EEvbT0_T1_T2_T3_T4_PT6_PT7_T5_NS1_7vsmem_tEE19static_temp_storage[12320];
	ld.param.u64 	%rd9, [_ZN3cub18CUB_300001_SM_10006detail10merge_sort30DeviceMergeSortBlockSortKernelINS2_10policy_hubIN6thrust24THRUST_300001_SM_1000_NS6detail15normal_iteratorINS6_10device_ptrI4EdgeEEEEE9Policy600ESC_PNS0_8NullTypeESC_SG_jN4cuda3std3__44lessISA_EESA_SF_EEvbT0_T1_T2_T3_T4_PT6_PT7_T5_NS1_7vsmem_tE_param_3];
	ld.param.u64 	%rd10, [_ZN3cub18CUB_300001_SM_10006detail10merge_sort30DeviceMergeSortBlockSortKernelINS2_10policy_hubIN6thrust24THRUST_300001_SM_1000_NS6detail15normal_iteratorINS6_10device_ptrI4EdgeEEEEE9Policy600ESC_PNS0_8NullTypeESC_SG_jN4cuda3std3__44lessISA_EESA_SF_EEvbT0_T1_T2_T3_T4_PT6_PT7_T5_NS1_7vsmem_tE_param_1];
	ld.param.u32 	%r131, [_ZN3cub18CUB_300001_SM_10006detail10merge_sort30DeviceMergeSortBlockSortKernelINS2_10policy_hubIN6thrust24THRUST_300001_SM_1000_NS6detail15normal_iteratorINS6_10device_ptrI4EdgeEEEEE9Policy600ESC_PNS0_8NullTypeESC_SG_jN4cuda3std3__44lessISA_EESA_SF_EEvbT0_T1_T2_T3_T4_PT6_PT7_T5_NS1_7vsmem_tE_param_5];
	cvta.to.global.u64 	%rd1, %rd10;
	cvta.to.global.u64 	%rd2, %rd9;
	mov.u32 	%r132, %ctaid.x;
	mov.u32 	%r133, %nctaid.x;
	shl.b32 	%r1, %r132, 9;
	add.s32 	%r134, %r133, -1;
	setp.ge.u32 	%p9, %r132, %r134;
	@%p9 bra 	$L__BB2_18;
	// begin inline asm
	griddepcontrol.wait;
	// end inline asm
	cvt.u64.u32 	%rd20, %r1;
	mov.u32 	%r2, %tid.x;
	and.b32  	%r3, %r2, 31;
	shl.b32 	%r178, %r2, 1;
	and.b32  	%r4, %r178, 1984;
	or.b32  	%r179, %r4, %r3;
	cvt.u64.u32 	%rd21, %r179;
	add.s64 	%rd3, %rd21, %rd20;
	mad.lo.s64 	%rd22, %rd3, 24, %rd1;
	ld.global.f64 	%fd82, [%rd22];
	ld.global.f64 	%fd83, [%rd22+8];
	ld.global.v2.u32 	{%r180, %r181}, [%rd22+16];
	ld.global.f64 	%fd84, [%rd22+768];
	ld.global.f64 	%fd85, [%rd22+776];
	ld.global.v2.u32 	{%r182, %r183}, [%rd22+784];
	// begin inline asm
	mov.u32 %r177, %laneid;
	// end inline asm
	add.s32 	%r184, %r177, %r4;
	mov.u32 	%r185, _ZZN3cub18CUB_300001_SM_10006detail10merge_sort30DeviceMergeSortBlockSortKernelINS2_10policy_hubIN6thrust24THRUST_300001_SM_1000_NS6detail15normal_iteratorINS6_10device_ptrI4EdgeEEEEE9Policy600ESC_PNS0_8NullTypeESC_SG_jN4cuda3std3__44lessISA_EESA_SF_EEvbT0_T1_T2_T3_T4_PT6_PT7_T5_NS1_7vsmem_tEE19static_temp_storage;
	mad.lo.s32 	%r5, %r184, 24, %r185;
	st.shared.f64 	[%r5], %fd82;
	st.shared.f64 	[%r5+8], %fd83;
	st.shared.v2.u32 	[%r5+16], {%r180, %r181};
	st.shared.f64 	[%r5+768], %fd84;
	st.shared.f64 	[%r5+776], %fd85;
	st.shared.v2.u32 	[%r5+784], {%r182, %r183};
	bar.warp.sync 	-1;
	mad.lo.s32 	%r6, %r177, 24, %r5;
	ld.shared.v2.f64 	{%fd1, %fd102}, [%r6];
	ld.shared.v2.u32 	{%r232, %r231}, [%r6+16];
	ld.shared.f64 	%fd101, [%r6+24];
	ld.shared.f64 	%fd4, [%r6+32];
	ld.shared.v2.u32 	{%r9, %r10}, [%r6+40];
	bar.sync 	0;
	// begin inline asm
	griddepcontrol.launch_dependents;
	// end inline asm
	setp.geu.f64 	%p37, %fd101, %fd1;
	mov.u32 	%r229, %r10;
	mov.u32 	%r230, %r9;
	mov.f64 	%fd100, %fd4;
	mov.f64 	%fd103, %fd1;
	@%p37 bra 	$L__BB2_3;
	mov.u32 	%r229, %r231;
	mov.u32 	%r230, %r232;
	mov.f64 	%fd100, %fd102;
	mov.u32 	%r231, %r10;
	mov.u32 	%r232, %r9;
	mov.f64 	%fd102, %fd4;
	mov.f64 	%fd103, %fd101;
	mov.f64 	%fd101, %fd1;
$L__BB2_3:
	mov.b32 	%r233, 2;
	mad.lo.s32 	%r189, %r2, 48, %r185;
$L__BB2_4:
	bar.sync 	0;
	add.s32 	%r187, %r233, -1;
	st.shared.v2.f64 	[%r189], {%fd103, %fd102};
	st.shared.v2.u32 	[%r189+16], {%r232, %r231};
	st.shared.f64 	[%r189+24], %fd101;
	st.shared.f64 	[%r189+32], %fd100;
	st.shared.v2.u32 	[%r189+40], {%r230, %r229};
	bar.sync 	0;
	neg.s32 	%r190, %r233;
	and.b32  	%r191, %r2, %r190;
	shl.b32 	%r192, %r191, 1;
	and.b32  	%r193, %r187, %r2;
	shl.b32 	%r194, %r193, 1;
	min.u32 	%r20, %r194, 512;
	min.u32 	%r21, %r192, 512;
	add.s32 	%r195, %r21, %r233;
	min.s32 	%r22, %r195, 512;
	add.s32 	%r196, %r22, %r233;
	min.s32 	%r23, %r196, 512;
	sub.s32 	%r197, %r22, %r21;
	sub.s32 	%r198, %r23, %r22;
	setp.lt.s32 	%p38, %r20, %r198;
	sub.s32 	%r199, %r20, %r198;
	selp.b32 	%r236, 0, %r199, %p38;
	min.s32 	%r234, %r197, %r20;
	setp.ge.s32 	%p39, %r236, %r234;
	@%p39 bra 	$L__BB2_7;
	add.s32 	%r26, %r22, %r20;
$L__BB2_6:
	sub.s32 	%r200, %r234, %r236;
	shr.u32 	%r201, %r200, 31;
	add.s32 	%r202, %r200, %r201;
	shr.s32 	%r203, %r202, 1;
	add.s32 	%r204, %r203, %r236;
	add.s32 	%r205, %r204, %r21;
	mov.u32 	%r206, _ZZN3cub18CUB_300001_SM_10006detail10merge_sort30DeviceMergeSortBlockSortKernelINS2_10policy_hubIN6thrust24THRUST_300001_SM_1000_NS6detail15normal_iteratorINS6_10device_ptrI4EdgeEEEEE9Policy600ESC_PNS0_8NullTypeESC_SG_jN4cuda3std3__44lessISA_EESA_SF_EEvbT0_T1_T2_T3_T4_PT6_PT7_T5_NS1_7vsmem_tEE19static_temp_storage;
	mad.lo.s32 	%r207, %r205, 24, %r206;
	ld.shared.f64 	%fd86, [%r207];
	not.b32 	%r208, %r204;
	add.s32 	%r209, %r26, %r208;
	mad.lo.s32 	%r210, %r209, 24, %r206;
	ld.shared.f64 	%fd87, [%r210];
	setp.geu.f64 	%p40, %fd87, %fd86;
	add.s32 	%r211, %r204, 1;
	selp.b32 	%r236, %r211, %r236, %p40;
	selp.b32 	%r234, %r234, %r204, %p40;
	setp.lt.s32 	%p41, %r236, %r234;
	@%p41 bra 	$L__BB2_6;
$L__BB2_7:
	add.s32 	%r32, %r236, %r21;
	add.s32 	%r212, %r22, %r20;
	sub.s32 	%r33, %r212, %r236;
	mov.u32 	%r213, _ZZN3cub18CUB_300001_SM_10006detail10merge_sort30DeviceMergeSortBlockSortKernelINS2_10policy_hubIN6thrust24THRUST_300001_SM_1000_NS6detail15normal_iteratorINS6_10device_ptrI4EdgeEEEEE9Policy600ESC_PNS0_8NullTypeESC_SG_jN4cuda3std3__44lessISA_EESA_SF_EEvbT0_T1_T2_T3_T4_PT6_PT7_T5_NS1_7vsmem_tEE19static_temp_storage;
	mad.lo.s32 	%r34, %r32, 24, %r213;
	ld.shared.f64 	%fd106, [%r34];
	ld.shared.f64 	%fd107, [%r34+8];
	ld.shared.v2.u32 	{%r239, %r240}, [%r34+16];
	mad.lo.s32 	%r37, %r33, 24, %r213;
	ld.shared.f64 	%fd104, [%r37];
	ld.shared.f64 	%fd105, [%r37+8];
	ld.shared.v2.u32 	{%r237, %r238}, [%r37+16];
	setp.ge.s32 	%p43, %r33, %r23;
	mov.pred 	%p53, 0;
	@%p43 bra 	$L__BB2_9;
	setp.ge.s32 	%p44, %r32, %r22;
	setp.lt.f64 	%p45, %fd104, %fd106;
	or.pred  	%p53, %p44, %p45;
$L__BB2_9:
	selp.b32 	%r231, %r238, %r240, %p53;
	selp.b32 	%r232, %r237, %r239, %p53;
	selp.f64 	%fd102, %fd105, %fd107, %p53;
	selp.f64 	%fd103, %fd104, %fd106, %p53;
	selp.u32 	%r214, 1, 0, %p53;
	add.s32 	%r42, %r33, %r214;
	not.pred 	%p46, %p53;
	selp.u32 	%r215, 1, 0, %p46;
	add.s32 	%r43, %r32, %r215;
	@%p46 bra 	$L__BB2_11;
	ld.shared.f64 	%fd104, [%r37+24];
	ld.shared.f64 	%fd105, [%r37+32];
	ld.shared.v2.u32 	{%r237, %r238}, [%r37+40];
	bra.uni 	$L__BB2_12;
$L__BB2_11:
	ld.shared.f64 	%fd106, [%r34+24];
	ld.shared.f64 	%fd107, [%r34+32];
	ld.shared.v2.u32 	{%r239, %r240}, [%r34+40];
$L__BB2_12:
	setp.ge.s32 	%p48, %r42, %r23;
	mov.pred 	%p54, 0;
	@%p48 bra 	$L__BB2_14;
	setp.ge.s32 	%p49, %r43, %r22;
	setp.lt.f64 	%p50, %fd104, %fd106;
	or.pred  	%p54, %p49, %p50;
$L__BB2_14:
	selp.b32 	%r229, %r238, %r240, %p54;
	selp.b32 	%r230, %r237, %r239, %p54;
	selp.f64 	%fd100, %fd105, %fd107, %p54;
	selp.f64 	%fd101, %fd104, %fd106, %p54;
	shl.b32 	%r54, %r233, 1;
	setp.lt.u32 	%p51, %r233, 129;
	mov.u32 	%r233, %r54;
	@%p51 bra 	$L__BB2_4;
	ld.param.s8 	%rs3, [_ZN3cub18CUB_300001_SM_10006detail10merge_sort30DeviceMergeSortBlockSortKernelINS2_10policy_hubIN6thrust24THRUST_300001_SM_1000_NS6detail15normal_iteratorINS6_10device_ptrI4EdgeEEEEE9Policy600ESC_PNS0_8NullTypeESC_SG_jN4cuda3std3__44lessISA_EESA_SF_EEvbT0_T1_T2_T3_T4_PT6_PT7_T5_NS1_7vsmem_tE_param_0];
	bar.sync 	0;
	setp.eq.s16 	%p52, %rs3, 0;
	@%p52 bra 	$L__BB2_17;
	st.shared.v2.f64 	[%r6], {%fd103, %fd102};
	st.shared.v2.u32 	[%r6+16], {%r232, %r231};
	st.shared.f64 	[%r6+24], %fd101;
	st.shared.f64 	[%r6+32], %fd100;
	st.shared.v2.u32 	[%r6+40], {%r230, %r229};
	bar.warp.sync 	-1;
	ld.shared.f64 	%fd88, [%r5];
	ld.shared.f64 	%fd89, [%r5+8];
	ld.shared.v2.u32 	{%r216, %r217}, [%r5+16];
	ld.shared.f64 	%fd90, [%r5+768];
	ld.shared.f64 	%fd91, [%r5+776];
	ld.shared.v2.u32 	{%r218, %r219}, [%r5+784];
	cvt.u64.u32 	%rd23, %r4;
	add.s32 	%r220, %r3, %r1;
	cvt.u64.u32 	%rd24, %r220;
	add.s64 	%rd25, %rd24, %rd23;
	mad.lo.s64 	%rd26, %rd25, 24, %rd2;
	st.global.f64 	[%rd26], %fd88;
	st.global.f64 	[%rd26+8], %fd89;
	st.global.v2.u32 	[%rd26+16], {%r216, %r217};
	st.global.f64 	[%rd26+768], %fd90;
	st.global.f64 	[%rd26+776], %fd91;
	st.global.v2.u32 	[%rd26+784], {%r218, %r219};
	bra.uni 	$L__BB2_49;
$L__BB2_17:
	ld.param.u64 	%rd30, [_ZN3cub18CUB_300001_SM_10006detail10merge_sort30DeviceMergeSortBlockSortKernelINS2_10policy_hubIN6thrust24THRUST_300001_SM_1000_NS6detail15normal_iteratorINS6_10device_ptrI4EdgeEEEEE9Policy600ESC_PNS0_8NullTypeESC_SG_jN4cuda3std3__44lessISA_EESA_SF_EEvbT0_T1_T2_T3_T4_PT6_PT7_T5_NS1_7vsmem_tE_param_6];
	st.shared.v2.f64 	[%r6], {%fd103, %fd102};
	st.shared.v2.u32 	[%r6+16], {%r232, %r231};
	st.shared.f64 	[%r6+24], %fd101;
	st.shared.f64 	[%r6+32], %fd100;
	st.shared.v2.u32 	[%r6+40], {%r230, %r229};
	bar.warp.sync 	-1;
	ld.shared.f64 	%fd92, [%r5];
	ld.shared.f64 	%fd93, [%r5+8];
	ld.shared.v2.u32 	{%r221, %r222}, [%r5+16];
	ld.shared.f64 	%fd94, [%r5+768];
	ld.shared.f64 	%fd95, [%r5+776];
	ld.shared.v2.u32 	{%r223, %r224}, [%r5+784];
	cvta.to.global.u64 	%rd27, %rd30;
	mad.lo.s64 	%rd28, %rd3, 24, %rd27;
	st.global.f64 	[%rd28], %fd92;
	st.global.f64 	[%rd28+8], %fd93;
	st.global.v2.u32 	[%rd28+16], {%r221, %r222};
	st.global.f64 	[%rd28+768], %fd94;
	st.global.f64 	[%rd28+776], %fd95;
	st.global.v2.u32 	[%rd28+784], {%r223, %r224};
	bra.uni 	$L__BB2_49;
$L__BB2_18:
	sub.s32 	%r135, %r131, %r1;
	min.s32 	%r55, %r135, 512;
	// begin inline asm
	griddepcontrol.wait;
	// end inline asm
	cvt.u64.u32 	%rd4, %r1;
	mul.wide.u32 	%rd11, %r1, 24;
	add.s64 	%rd12, %rd1, %rd11;
	mov.u32 	%r56, %tid.x;
	ld.global.v2.u32 	{%r244, %r243}, [%rd12+16];
	ld.global.f64 	%fd110, [%rd12+8];
	ld.global.f64 	%fd111, [%rd12];
	and.b32  	%r59, %r56, 31;
	shl.b32 	%r136, %r56, 1;
	and.b32  	%r137, %r136, 1984;
	or.b32  	%r60, %r137, %r59;
	setp.ge.s32 	%p10, %r60, %r55;
	mul.lo.s32 	%r138, %r60, 24;
	cvt.u64.u32 	%rd13, %r138;
	add.s64 	%rd5, %rd12, %rd13;
	mov.u32 	%r241, %r243;
	mov.u32 	%r242, %r244;
	mov.f64 	%fd108, %fd110;
	mov.f64 	%fd109, %fd111;
	@%p10 bra 	$L__BB2_20;
	ld.global.f64 	%fd109, [%rd5];
	ld.global.f64 	%fd108, [%rd5+8];
	ld.global.v2.u32 	{%r242, %r241}, [%rd5+16];
$L__BB2_20:
	add.s32 	%r65, %r60, 32;
	setp.ge.s32 	%p11, %r65, %r55;
	@%p11 bra 	$L__BB2_22;
	ld.global.f64 	%fd111, [%rd5+768];
	ld.global.f64 	%fd110, [%rd5+776];
	ld.global.v2.u32 	{%r244, %r243}, [%rd5+784];
$L__BB2_22:
	// begin inline asm
	mov.u32 %r139, %laneid;
	// end inline asm
	add.s32 	%r141, %r139, %r137;
	mov.u32 	%r142, _ZZN3cub18CUB_300001_SM_10006detail10merge_sort30DeviceMergeSortBlockSortKernelINS2_10policy_hubIN6thrust24THRUST_300001_SM_1000_NS6detail15normal_iteratorINS6_10device_ptrI4EdgeEEEEE9Policy600ESC_PNS0_8NullTypeESC_SG_jN4cuda3std3__44lessISA_EESA_SF_EEvbT0_T1_T2_T3_T4_PT6_PT7_T5_NS1_7vsmem_tEE19static_temp_storage;
	mad.lo.s32 	%r71, %r141, 24, %r142;
	st.shared.f64 	[%r71], %fd109;
	st.shared.f64 	[%r71+8], %fd108;
	st.shared.v2.u32 	[%r71+16], {%r242, %r241};
	st.shared.f64 	[%r71+768], %fd111;
	st.shared.f64 	[%r71+776], %fd110;
	st.shared.v2.u32 	[%r71+784], {%r244, %r243};
	bar.warp.sync 	-1;
	mad.lo.s32 	%r72, %r139, 24, %r71;
	ld.shared.v2.f64 	{%fd119, %fd118}, [%r72];
	ld.shared.v2.u32 	{%r252, %r251}, [%r72+16];
	ld.shared.f64 	%fd77, [%r72+24];
	ld.shared.f64 	%fd78, [%r72+32];
	ld.shared.v2.u32 	{%r143, %r144}, [%r72+40];
	bar.sync 	0;
	// begin inline asm
	griddepcontrol.launch_dependents;
	// end inline asm
	or.b32  	%r145, %r136, 1;
	setp.lt.u32 	%p12, %r145, %r55;
	selp.b32 	%r75, %r144, %r251, %p12;
	selp.b32 	%r76, %r143, %r252, %p12;
	selp.f64 	%fd41, %fd78, %fd118, %p12;
	selp.f64 	%fd79, %fd77, %fd119, %p12;
	setp.ge.u32 	%p13, %r136, %r55;
	setp.geu.f64 	%p14, %fd79, %fd119;
	or.pred  	%p15, %p13, %p14;
	mov.u32 	%r249, %r75;
	mov.u32 	%r250, %r76;
	mov.f64 	%fd116, %fd41;
	mov.f64 	%fd117, %fd79;
	@%p15 bra 	$L__BB2_24;
	mov.u32 	%r249, %r251;
	mov.u32 	%r250, %r252;
	mov.f64 	%fd116, %fd118;
	mov.f64 	%fd117, %fd119;
	mov.u32 	%r251, %r75;
	mov.u32 	%r252, %r76;
	mov.f64 	%fd118, %fd41;
	mov.f64 	%fd119, %fd79;
$L__BB2_24:
	mov.b32 	%r253, 2;
	mad.lo.s32 	%r149, %r56, 48, %r142;
$L__BB2_25:
	bar.sync 	0;
	add.s32 	%r147, %r253, -1;
	st.shared.v2.f64 	[%r149], {%fd119, %fd118};
	st.shared.v2.u32 	[%r149+16], {%r252, %r251};
	st.shared.f64 	[%r149+24], %fd117;
	st.shared.f64 	[%r149+32], %fd116;
	st.shared.v2.u32 	[%r149+40], {%r250, %r249};
	bar.sync 	0;
	neg.s32 	%r150, %r253;
	and.b32  	%r151, %r56, %r150;
	shl.b32 	%r152, %r151, 1;
	and.b32  	%r153, %r147, %r56;
	shl.b32 	%r154, %r153, 1;
	min.s32 	%r86, %r154, %r55;
	min.s32 	%r87, %r152, %r55;
	add.s32 	%r155, %r87, %r253;
	min.s32 	%r88, %r155, %r55;
	add.s32 	%r156, %r88, %r253;
	min.s32 	%r89, %r156, %r55;
	sub.s32 	%r157, %r88, %r87;
	sub.s32 	%r158, %r89, %r88;
	setp.lt.s32 	%p16, %r86, %r158;
	sub.s32 	%r159, %r86, %r158;
	selp.b32 	%r256, 0, %r159, %p16;
	min.s32 	%r254, %r157, %r86;
	setp.ge.s32 	%p17, %r256, %r254;
	@%p17 bra 	$L__BB2_28;
	add.s32 	%r92, %r88, %r86;
$L__BB2_27:
	sub.s32 	%r160, %r254, %r256;
	shr.u32 	%r161, %r160, 31;
	add.s32 	%r162, %r160, %r161;
	shr.s32 	%r163, %r162, 1;
	add.s32 	%r164, %r163, %r256;
	add.s32 	%r165, %r164, %r87;
	mov.u32 	%r166, _ZZN3cub18CUB_300001_SM_10006detail10merge_sort30DeviceMergeSortBlockSortKernelINS2_10policy_hubIN6thrust24THRUST_300001_SM_1000_NS6detail15normal_iteratorINS6_10device_ptrI4EdgeEEEEE9Policy600ESC_PNS0_8NullTypeESC_SG_jN4cuda3std3__44lessISA_EESA_SF_EEvbT0_T1_T2_T3_T4_PT6_PT7_T5_NS1_7vsmem_tEE19static_temp_storage;
	mad.lo.s32 	%r167, %r165, 24, %r166;
	ld.shared.f64 	%fd80, [%r167];
	not.b32 	%r168, %r164;
	add.s32 	%r169, %r92, %r168;
	mad.lo.s32 	%r170, %r169, 24, %r166;
	ld.shared.f64 	%fd81, [%r170];
	setp.geu.f64 	%p18, %fd81, %fd80;
	add.s32 	%r171, %r164, 1;
	selp.b32 	%r256, %r171, %r256, %p18;
	selp.b32 	%r254, %r254, %r164, %p18;
	setp.lt.s32 	%p19, %r256, %r254;
	@%p19 bra 	$L__BB2_27;
$L__BB2_28:
	add.s32 	%r98, %r256, %r87;
	add.s32 	%r172, %r88, %r86;
	sub.s32 	%r99, %r172, %r256;
	mov.u32 	%r173, _ZZN3cub18CUB_300001_SM_10006detail10merge_sort30DeviceMergeSortBlockSortKernelINS2_10policy_hubIN6thrust24THRUST_300001_SM_1000_NS6detail15normal_iteratorINS6_10device_ptrI4EdgeEEEEE9Policy600ESC_PNS0_8NullTypeESC_SG_jN4cuda3std3__44lessISA_EESA_SF_EEvbT0_T1_T2_T3_T4_PT6_PT7_T5_NS1_7vsmem_tEE19static_temp_storage;
	mad.lo.s32 	%r100, %r98, 24, %r173;
	ld.shared.f64 	%fd122, [%r100];
	ld.shared.f64 	%fd123, [%r100+8];
	ld.shared.v2.u32 	{%r259, %r260}, [%r100+16];
	mad.lo.s32 	%r103, %r99, 24, %r173;
	ld.shared.f64 	%fd120, [%r103];
	ld.shared.f64 	%fd121, [%r103+8];
	ld.shared.v2.u32 	{%r257, %r258}, [%r103+16];
	setp.ge.s32 	%p21, %r99, %r89;
	mov.pred 	%p55, 0;
	@%p21 bra 	$L__BB2_30;
	setp.ge.s32 	%p22, %r98, %r88;
	setp.lt.f64 	%p23, %fd120, %fd122;
	or.pred  	%p55, %p22, %p23;
$L__BB2_30:
	selp.b32 	%r251, %r258, %r260, %p55;
	selp.b32 	%r252, %r257, %r259, %p55;
	selp.f64 	%fd118, %fd121, %fd123, %p55;
	selp.f64 	%fd119, %fd120, %fd122, %p55;
	selp.u32 	%r174, 1, 0, %p55;
	add.s32 	%r108, %r99, %r174;
	not.pred 	%p24, %p55;
	selp.u32 	%r175, 1, 0, %p24;
	add.s32 	%r109, %r98, %r175;
	@%p24 bra 	$L__BB2_32;
	ld.shared.f64 	%fd120, [%r103+24];
	ld.shared.f64 	%fd121, [%r103+32];
	ld.shared.v2.u32 	{%r257, %r258}, [%r103+40];
	bra.uni 	$L__BB2_33;
$L__BB2_32:
	ld.shared.f64 	%fd122, [%r100+24];
	ld.shared.f64 	%fd123, [%r100+32];
	ld.shared.v2.u32 	{%r259, %r260}, [%r100+40];
$L__BB2_33:
	setp.ge.s32 	%p26, %r108, %r89;
	mov.pred 	%p56, 0;
	@%p26 bra 	$L__BB2_35;
	setp.ge.s32 	%p27, %r109, %r88;
	setp.lt.f64 	%p28, %fd120, %fd122;
	or.pred  	%p56, %p27, %p28;
$L__BB2_35:
	selp.b32 	%r249, %r258, %r260, %p56;
	selp.b32 	%r250, %r257, %r259, %p56;
	selp.f64 	%fd116, %fd121, %fd123, %p56;
	selp.f64 	%fd117, %fd120, %fd122, %p56;
	shl.b32 	%r120, %r253, 1;
	setp.lt.u32 	%p29, %r253, 129;
	mov.u32 	%r253, %r120;
	@%p29 bra 	$L__BB2_25;
	ld.param.s8 	%rs2, [_ZN3cub18CUB_300001_SM_10006detail10merge_sort30DeviceMergeSortBlockSortKernelINS2_10policy_hubIN6thrust24THRUST_300001_SM_1000_NS6detail15normal_iteratorINS6_10device_ptrI4EdgeEEEEE9Policy600ESC_PNS0_8NullTypeESC_SG_jN4cuda3std3__44lessISA_EESA_SF_EEvbT0_T1_T2_T3_T4_PT6_PT7_T5_NS1_7vsmem_tE_param_0];
	bar.sync 	0;
	setp.eq.s16 	%p30, %rs2, 0;
	@%p30 bra 	$L__BB2_43;
	st.shared.v2.f64 	[%r72], {%fd119, %fd118};
	st.shared.v2.u32 	[%r72+16], {%r252, %r251};
	st.shared.f64 	[%r72+24], %fd117;
	st.shared.f64 	[%r72+32], %fd116;
	st.shared.v2.u32 	[%r72+40], {%r250, %r249};
	bar.warp.sync 	-1;
	ld.shared.f64 	%fd67, [%r71];
	ld.shared.f64 	%fd68, [%r71+8];
	ld.shared.v2.u32 	{%r121, %r122}, [%r71+16];
	ld.shared.f64 	%fd69, [%r71+768];
	ld.shared.f64 	%fd70, [%r71+776];
	ld.shared.v2.u32 	{%r123, %r124}, [%r71+784];
	setp.eq.s32 	%p31, %r56, 0;
	@%p31 bra 	$L__BB2_38;
	bra.uni 	$L__BB2_39;
$L__BB2_38:
	st.volatile.shared.u32 	[_ZZN3cub18CUB_300001_SM_10006detail10merge_sort30DeviceMergeSortBlockSortKernelINS2_10policy_hubIN6thrust24THRUST_300001_SM_1000_NS6detail15normal_iteratorINS6_10device_ptrI4EdgeEEEEE9Policy600ESC_PNS0_8NullTypeESC_SG_jN4cuda3std3__44lessISA_EESA_SF_EEvbT0_T1_T2_T3_T4_PT6_PT7_T5_NS1_7vsmem_tEE19static_temp_storage+12288], %r55;
$L__BB2_39:
	bar.sync 	0;
	ld.volatile.shared.u32 	%r129, [_ZZN3cub18CUB_300001_SM_10006detail10merge_sort30DeviceMergeSortBlockSortKernelINS2_10policy_hubIN6thrust24THRUST_300001_SM_1000_NS6detail15normal_iteratorINS6_10device_ptrI4EdgeEEEEE9Policy600ESC_PNS0_8NullTypeESC_SG_jN4cuda3std3__44lessISA_EESA_SF_EEvbT0_T1_T2_T3_T4_PT6_PT7_T5_NS1_7vsmem_tEE19static_temp_storage+12288];
	cvt.u64.u32 	%rd14, %r137;
	add.s32 	%r176, %r59, %r1;
	cvt.u64.u32 	%rd15, %r176;
	add.s64 	%rd16, %rd15, %rd14;
	setp.ge.s32 	%p32, %r60, %r129;
	mad.lo.s64 	%rd6, %rd16, 24, %rd2;
	@%p32 bra 	$L__BB2_41;
	st.global.f64 	[%rd6], %fd67;
	st.global.f64 	[%rd6+8], %fd68;
	st.global.v2.u32 	[%rd6+16], {%r121, %r122};
$L__BB2_41:
	setp.ge.s32 	%p33, %r65, %r129;
	@%p33 bra 	$L__BB2_49;
	st.global.f64 	[%rd6+768], %fd69;
	st.global.f64 	[%rd6+776], %fd70;
	st.global.v2.u32 	[%rd6+784], {%r123, %r124};
	bra.uni 	$L__BB2_49;
$L__BB2_43:
	st.shared.v2.f64 	[%r72], {%fd119, %fd118};
	st.shared.v2.u32 	[%r72+16], {%r252, %r251};
	st.shared.f64 	[%r72+24], %fd117;
	st.shared.f64 	[%r72+32], %fd116;
	st.shared.v2.u32 	[%r72+40], {%r250, %r249};
	bar.warp.sync 	-1;
	ld.shared.f64 	%fd71, [%r71];
	ld.shared.f64 	%fd72, [%r71+8];
	ld.shared.v2.u32 	{%r125, %r126}, [%r71+16];
	ld.shared.f64 	%fd73, [%r71+768];
	ld.shared.f64 	%fd74, [%r71+776];
	ld.shared.v2.u32 	{%r127, %r128}, [%r71+784];
	setp.eq.s32 	%p34, %r56, 0;
	@%p34 bra 	$L__BB2_44;
	bra.uni 	$L__BB2_45;
$L__BB2_44:
	st.volatile.shared.u32 	[_ZZN3cub18CUB_300001_SM_10006detail10merge_sort30DeviceMergeSortBlockSortKernelINS2_10policy_hubIN6thrust24THRUST_300001_SM_1000_NS6detail15normal_iteratorINS6_10device_ptrI4EdgeEEEEE9Policy600ESC_PNS0_8NullTypeESC_SG_jN4cuda3std3__44lessISA_EESA_SF_EEvbT0_T1_T2_T3_T4_PT6_PT7_T5_NS1_7vsmem_tEE19static_temp_storage+12288], %r55;
$L__BB2_45:
	ld.param.u64 	%rd29, [_ZN3cub18CUB_300001_SM_10006detail10merge_sort30DeviceMergeSortBlockSortKernelINS2_10policy_hubIN6thrust24THRUST_300001_SM_1000_NS6detail15normal_iteratorINS6_10device_ptrI4EdgeEEEEE9Policy600ESC_PNS0_8NullTypeESC_SG_jN4cuda3std3__44lessISA_EESA_SF_EEvbT0_T1_T2_T3_T4_PT6_PT7_T5_NS1_7vsmem_tE_param_6];
	bar.sync 	0;
	ld.volatile.shared.u32 	%r130, [_ZZN3cub18CUB_300001_SM_10006detail10merge_sort30DeviceMergeSortBlockSortKernelINS2_10policy_hubIN6thrust24THRUST_300001_SM_1000_NS6detail15normal_iteratorINS6_10device_ptrI4EdgeEEEEE9Policy600ESC_PNS0_8NullTypeESC_SG_jN4cuda3std3__44lessISA_EESA_SF_EEvbT0_T1_T2_T3_T4_PT6_PT7_T5_NS1_7vsmem_tEE19static_temp_storage+12288];
	setp.ge.s32 	%p35, %r60, %r130;
	cvt.u64.u32 	%rd17, %r60;
	add.s64 	%rd18, %rd17, %rd4;
	cvta.to.global.u64 	%rd19, %rd29;
	mad.lo.s64 	%rd7, %rd18, 24, %rd19;
	@%p35 bra 	$L__BB2_47;
	st.global.f64 	[%rd7], %fd71;
	st.global.f64 	[%rd7+8], %fd72;
	st.global.v2.u32 	[%rd7+16], {%r125, %r126};
$L__BB2_47:
	setp.ge.s32 	%p36, %r65, %r130;
	@%p36 bra 	$L__BB2_49;
	st.global.f64 	[%rd7+768], %fd73;
	st.global.f64 	[%rd7+776], %fd74;
	st.global.v2.u32 	[%rd7+784], {%r127, %r128};
$L__BB2_49:
	ret;

}
	// .globl	_ZN3cub18CUB_300001_SM_10006detail10merge_sort30DeviceMergeSortPartitionKernelIN6thrust24THRUST_300001_SM_1000_NS6detail15normal_iteratorINS5_10device_ptrI4EdgeEEEEjN4cuda3std3__44lessIS9_EES9_EEvbT_PT2_T0_SK_PSK_T1_SK_i
.visible .entry _ZN3cub18CUB_300001_SM_10006detail10merge_sort30DeviceMergeSortPartitionKernelIN6thrust24THRUST_300001_SM_1000_NS6detail15normal_iteratorINS5_10device_ptrI4EdgeEEEEjN4cuda3std3__44lessIS9_EES9_EEvbT_PT2_T0_SK_PSK_T1_SK_i(
	.param .u8 _ZN3cub18CUB_300001_SM_10006detail10merge_sort30DeviceMergeSortPartitionKernelIN6thrust24THRUST_300001_SM_1000_NS6detail15normal_iteratorINS5_10device_ptrI4EdgeEEEEjN4cuda3std3__44lessIS9_EES9_EEvbT_PT2_T0_SK_PSK_T1_SK_i_param_0,
	.param .align 8 .b8 _ZN3cub18CUB_300001_SM_10006detail10merge_sort30DeviceMergeSortPartitionKernelIN6thrust24THRUST_300001_SM_1000_NS6detail15normal_iteratorINS5_10device_ptrI4EdgeEEEEjN4cuda3std3__44lessIS9_EES9_EEvbT_PT2_T0_SK_PSK_T1_SK_i_param_1[8],
	.param .u64 .ptr .align 1 _ZN3cub18CUB_300001_SM_10006detail10merge_sort30DeviceMergeSortPartitionKernelIN6thrust24THRUST_300001_SM_1000_NS6detail15normal_iteratorINS5_10device_ptrI4EdgeEEEEjN4cuda3std3__44lessIS9_EES9_EEvbT_PT2_T0_SK_PSK_T1_SK_i_param_2,
	.param .u32 _ZN3cub18CUB_300001_SM_10006detail10merge_sort30DeviceMergeSortPartitionKernelIN6thrust24THRUST_300001_SM_1000_NS6detail15normal_iteratorINS5_10device_ptrI4EdgeEEEEjN4cuda3std3__44lessIS9_EES9_EEvbT_PT2_T0_SK_PSK_T1_SK_i_param_3,
	.param .u32 _ZN3cub18CUB_300001_SM_10006detail10merge_sort30DeviceMergeSortPartitionKernelIN6thrust24THRUST_300001_SM_1000_NS6detail15normal_iteratorINS5_10device_ptrI4EdgeEEEEjN4cuda3std3__44lessIS9_EES9_EEvbT_PT2_T0_SK_PSK_T1_SK_i_param_4,
	.param .u64 .ptr .align 1 _ZN3cub18CUB_300001_SM_10006detail10merge_sort30DeviceMergeSortPartitionKernelIN6thrust24THRUST_300001_SM_1000_NS6detail15normal_iteratorINS5_10device_ptrI4EdgeEEEEjN4cuda3std3__44lessIS9_EES9_EEvbT_PT2_T0_SK_PSK_T1_SK_i_param_5,
	.param .align 1 .b8 _ZN3cub18CUB_300001_SM_10006detail10merge_sort30DeviceMergeSortPartitionKernelIN6thrust24THRUST_300001_SM_1000_NS6detail15normal_iteratorINS5_10device_ptrI4EdgeEEEEjN4cuda3std3__44lessIS9_EES9_EEvbT_PT2_T0_SK_PSK_T1_SK_i_param_6[1],
	.param .u32 _ZN3cub18CUB_300001_SM_10006detail10merge_sort30DeviceMergeSortPartitionKernelIN6thrust24THRUST_300001_SM_1000_NS6detail15normal_iteratorINS5_10device_ptrI4EdgeEEEEjN4cuda3std3__44lessIS9_EES9_EEvbT_PT2_T0_SK_PSK_T1_SK_i_param_7,
	.param .u32 _ZN3cub18CUB_300001_SM_10006detail10merge_sort30DeviceMergeSortPartitionKernelIN6thrust24THRUST_300001_SM_1000_NS6detail15normal_iteratorINS5_10device_ptrI4EdgeEEEEjN4cuda3std3__44lessIS9_EES9_EEvbT_PT2_T0_SK_PSK_T1_SK_i_param_8
)
{
	.reg .pred 	%p<10>;
	.reg .b16 	%rs<2>;
	.reg .b32 	%r<66>;
	.reg .b64 	%rd<28>;
	.reg .b64 	%fd<5>;

	ld.param.u64 	%rd9, [_ZN3cub18CUB_300001_SM_10006detail10merge_sort30DeviceMergeSortPartitionKernelIN6thrust24THRUST_300001_SM_1000_NS6detail15normal_iteratorINS5_10device_ptrI4EdgeEEEEjN4cuda3std3__44lessIS9_EES9_EEvbT_PT2_T0_SK_PSK_T1_SK_i_param_1];
	ld.param.s8 	%rs1, [_ZN3cub18CUB_300001_SM_10006detail10merge_sort30DeviceMergeSortPartitionKernelIN6thrust24THRUST_300001_SM_1000_NS6detail15normal_iteratorINS5_10device_ptrI4EdgeEEEEjN4cuda3std3__44lessIS9_EES9_EEvbT_PT2_T0_SK_PSK_T1_SK_i_param_0];
	ld.param.u64 	%rd10, [_ZN3cub18CUB_300001_SM_10006detail10merge_sort30DeviceMergeSortPartitionKernelIN6thrust24THRUST_300001_SM_1000_NS6detail15normal_iteratorINS5_10device_ptrI4EdgeEEEEjN4cuda3std3__44lessIS9_EES9_EEvbT_PT2_T0_SK_PSK_T1_SK_i_param_2];
	ld.param.u32 	%r20, [_ZN3cub18CUB_300001_SM_10006detail10merge_sort30DeviceMergeSortPartitionKernelIN6thrust24THRUST_300001_SM_1000_NS6detail15normal_iteratorINS5_10device_ptrI4EdgeEEEEjN4cuda3std3__44lessIS9_EES9_EEvbT_PT2_T0_SK_PSK_T1_SK_i_param_3];
	ld.param.u32 	%r21, [_ZN3cub18CUB_300001_SM_10006detail10merge_sort30DeviceMergeSortPartitionKernelIN6thrust24THRUST_300001_SM_1000_NS6detail15normal_iteratorINS5_10device_ptrI4EdgeEEEEjN4cuda3std3__44lessIS9_EES9_EEvbT_PT2_T0_SK_PSK_T1_SK_i_param_4];
	ld.param.u64 	%rd11, [_ZN3cub18CUB_300001_SM_10006detail10merge_sort30DeviceMergeSortPartitionKernelIN6thrust24THRUST_300001_SM_1000_NS6detail15normal_iteratorINS5_10device_ptrI4EdgeEEEEjN4cuda3std3__44lessIS9_EES9_EEvbT_PT2_T0_SK_PSK_T1_SK_i_param_5];
	ld.param.u32 	%r22, [_ZN3cub18CUB_300001_SM_10006detail10merge_sort30DeviceMergeSortPartitionKernelIN6thrust24THRUST_300001_SM_1000_NS6detail15normal_iteratorINS5_10device_ptrI4EdgeEEEEjN4cuda3std3__44lessIS9_EES9_EEvbT_PT2_T0_SK_PSK_T1_SK_i_param_7];
	ld.param.u32 	%r23, [_ZN3cub18CUB_300001_SM_10006detail10merge_sort30DeviceMergeSortPartitionKernelIN6thrust24THRUST_300001_SM_1000_NS6detail15normal_iteratorINS5_10device_ptrI4EdgeEEEEjN4cuda3std3__44lessIS9_EES9_EEvbT_PT2_T0_SK_PSK_T1_SK_i_param_8];
	cvta.to.global.u64 	%rd1, %rd11;
	mov.u32 	%r24, %ntid.x;
	mov.u32 	%r25, %ctaid.x;
	mov.u32 	%r26, %tid.x;
	mad.lo.s32 	%r1, %r24, %r25, %r26;
	setp.ge.u32 	%p1, %r1, %r21;
	@%p1 bra 	$L__BB3_11;
	shr.u32 	%r27, %r22, 1;
	add.s32 	%r2, %r22, -1;
	neg.s32 	%r28, %r22;
	and.b32  	%r29, %r1, %r28;
	mul.lo.s32 	%r30, %r23, %r29;
	mul.lo.s32 	%r31, %r23, %r27;
	min.u32 	%r3, %r30, %r20;
	not.b32 	%r32, %r30;
	min.u32 	%r33, %r31, %r32;
	add.s32 	%r34, %r33, %r30;
	min.u32 	%r4, %r34, %r20;
	not.b32 	%r35, %r4;
	min.u32 	%r36, %r31, %r35;
	add.s32 	%r37, %r36, %r4;
	min.u32 	%r5, %r37, %r20;
	// begin inline asm
	griddepcontrol.wait;
	// end inline asm
	add.s32 	%r38, %r1, 1;
	setp.ne.s32 	%p2, %r38, %r21;
	@%p2 bra 	$L__BB3_3;
	mul.wide.u32 	%rd26, %r1, 4;
	add.s64 	%rd27, %rd1, %rd26;
	st.global.u32 	[%rd27], %r4;
	bra.uni 	$L__BB3_11;
$L__BB3_3:
	sub.s32 	%r39, %r5, %r3;
	and.b32  	%r40, %r2, %r1;
	mul.lo.s32 	%r41, %r40, %r23;
	min.u32 	%r6, %r41, %r39;
	setp.eq.s16 	%p3, %rs1, 0;
	@%p3 bra 	$L__BB3_7;
	sub.s32 	%r42, %r4, %r3;
	sub.s32 	%r43, %r5, %r4;
	max.u32 	%r44, %r6, %r43;
	sub.s32 	%r65, %r44, %r43;
	min.u32 	%r61, %r42, %r6;
	setp.ge.u32 	%p4, %r65, %r61;
	@%p4 bra 	$L__BB3_10;
	cvta.to.global.u64 	%rd3, %rd9;
	cvt.u64.u32 	%rd4, %r4;
	cvt.u64.u32 	%rd5, %r3;
$L__BB3_6:
	sub.s32 	%r45, %r61, %r65;
	shr.u32 	%r46, %r45, 1;
	add.s32 	%r47, %r46, %r65;
	cvt.u64.u32 	%rd12, %r47;
	add.s64 	%rd13, %rd12, %rd5;
	mad.lo.s64 	%rd14, %rd13, 24, %rd3;
	ld.global.f64 	%fd1, [%rd14];
	not.b32 	%r48, %r47;
	add.s32 	%r49, %r6, %r48;
	cvt.u64.u32 	%rd15, %r49;
	add.s64 	%rd16, %rd15, %rd4;
	mad.lo.s64 	%rd17, %rd16, 24, %rd3;
	ld.global.f64 	%fd2, [%rd17];
	setp.geu.f64 	%p5, %fd2, %fd1;
	add.s32 	%r50, %r47, 1;
	selp.b32 	%r65, %r50, %r65, %p5;
	selp.b32 	%r61, %r61, %r47, %p5;
	setp.lt.u32 	%p6, %r65, %r61;
	@%p6 bra 	$L__BB3_6;
	bra.uni 	$L__BB3_10;
$L__BB3_7:
	sub.s32 	%r51, %r4, %r3;
	sub.s32 	%r52, %r5, %r4;
	max.u32 	%r53, %r6, %r52;
	sub.s32 	%r65, %r53, %r52;
	min.u32 	%r63, %r51, %r6;
	setp.ge.u32 	%p7, %r65, %r63;
	@%p7 bra 	$L__BB3_10;
	cvta.to.global.u64 	%rd6, %rd10;
	cvt.u64.u32 	%rd7, %r4;
	cvt.u64.u32 	%rd8, %r3;
$L__BB3_9:
	sub.s32 	%r54, %r63, %r65;
	shr.u32 	%r55, %r54, 1;
	add.s32 	%r56, %r55, %r65;
	cvt.u64.u32 	%rd18, %r56;
	add.s64 	%rd19, %rd18, %rd8;
	mad.lo.s64 	%rd20, %rd19, 24, %rd6;
	ld.global.f64 	%fd3, [%rd20];
	not.b32 	%r57, %r56;
	add.s32 	%r58, %r6, %r57;
	cvt.u64.u32 	%rd21, %r58;
	add.s64 	%rd22, %rd21, %rd7;
	mad.lo.s64 	%rd23, %rd22, 24, %rd6;
	ld.global.f64 	%fd4, [%rd23];
	setp.geu.f64 	%p8, %fd4, %fd3;
	add.s32 	%r59, %r56, 1;
	selp.b32 	%r65, %r59, %r65, %p8;
	selp.b32 	%r63, %r63, %r56, %p8;
	setp.lt.u32 	%p9, %r65, %r63;
	@%p9 bra 	$L__BB3_9;
$L__BB3_10:
	add.s32 	%r60, %r65, %r3;
	mul.wide.u32 	%rd24, %r1, 4;
	add.s64 	%rd25, %rd1, %rd24;
	st.global.u32 	[%rd25], %r60;
$L__BB3_11:
	ret;

}
	// .globl	_ZN3cub18CUB_300001_SM_10006detail10merge_sort26DeviceMergeSortMergeKernelINS2_10policy_hubIN6thrust24THRUST_300001_SM_1000_NS6detail15normal_iteratorINS6_10device_ptrI4EdgeEEEEE9Policy600ESC_PNS0_8NullTypeESC_SG_jN4cuda3std3__44lessISA_EESA_SF_EEvbT2_T3_T4_PT6_PT7_T5_PSO_SO_NS1_7vsmem_tE
.visible .entry _ZN3cub18CUB_300001_SM_10006detail10merge_sort26DeviceMergeSortMergeKernelINS2_10policy_hubIN6thrust24THRUST_300001_SM_1000_NS6detail15normal_iteratorINS6_10device_ptrI4EdgeEEEEE9Policy600ESC_PNS0_8NullTypeESC_SG_jN4cuda3std3__44lessISA_EESA_SF_EEvbT2_T3_T4_PT6_PT7_T5_PSO_SO_NS1_7vsmem_tE(
	.param .u8 _ZN3cub18CUB_300001_SM_10006detail10merge_sort26DeviceMergeSortMergeKernelINS2_10policy_hubIN6thrust24THRUST_300001_SM_1000_NS6detail15normal_iteratorINS6_10device_ptrI4EdgeEEEEE9Policy600ESC_PNS0_8NullTypeESC_SG_jN4cuda3std3__44lessISA_EESA_SF_EEvbT2_T3_T4_PT6_PT7_T5_PSO_SO_NS1_7vsmem_tE_param_0,
	.param .align 8 .b8 _ZN3cub18CUB_300001_SM_10006detail10merge_sort26DeviceMergeSortMergeKernelINS2_10policy_hubIN6thrust24THRUST_300001_SM_1000_NS6detail15normal_iteratorINS6_10device_ptrI4EdgeEEEEE9Policy600ESC_PNS0_8NullTypeESC_SG_jN4cuda3std3__44lessISA_EESA_SF_EEvbT2_T3_T4_PT6_PT7_T5_PSO_SO_NS1_7vsmem_tE_param_1[8],
	.param .u64 .ptr .align 1 _ZN3cub18CUB_300001_SM_10006detail10merge_sort26DeviceMergeSortMergeKernelINS2_10policy_hubIN6thrust24THRUST_300001_SM_1000_NS6detail15normal_iteratorINS6_10device_ptrI4EdgeEEEEE9Policy600ESC_PNS0_8NullTypeESC_SG_jN4cuda3std3__44lessISA_EESA_SF_EEvbT2_T3_T4_PT6_PT7_T5_PSO_SO_NS1_7vsmem_tE_param_2,
	.param .u32 _ZN3cub18CUB_300001_SM_10006detail10merge_sort26DeviceMergeSortMergeKernelINS2_10policy_hubIN6thrust24THRUST_300001_SM_1000_NS6detail15normal_iteratorINS6_10device_ptrI4EdgeEEEEE9Policy600ESC_PNS0_8NullTypeESC_SG_jN4cuda3std3__44lessISA_EESA_SF_EEvbT2_T3_T4_PT6_PT7_T5_PSO_SO_NS1_7vsmem_tE_param_3,
	.param .u64 .ptr .align 1 _ZN3cub18CUB_300001_SM_10006detail10merge_sort26DeviceMergeSortMergeKernelINS2_10policy_hubIN6thrust24THRUST_300001_SM_1000_NS6detail15normal_iteratorINS6_10device_ptrI4EdgeEEEEE9Policy600ESC_PNS0_8NullTypeESC_SG_jN4cuda3std3__44lessISA_EESA_SF_EEvbT2_T3_T4_PT6_PT7_T5_PSO_SO_NS1_7vsmem_tE_param_4,
	.param .u64 .ptr .align 1 _ZN3cub18CUB_300001_SM_10006detail10merge_sort26DeviceMergeSortMergeKernelINS2_10policy_hubIN6thrust24THRUST_300001_SM_1000_NS6detail15normal_iteratorINS6_10device_ptrI4EdgeEEEEE9Policy600ESC_PNS0_8NullTypeESC_SG_jN4cuda3std3__44lessISA_EESA_SF_EEvbT2_T3_T4_PT6_PT7_T5_PSO_SO_NS1_7vsmem_tE_param_5,
	.param .align 1 .b8 _ZN3cub18CUB_300001_SM_10006detail10merge_sort26DeviceMergeSortMergeKernelINS2_10policy_hubIN6thrust24THRUST_300001_SM_1000_NS6detail15normal_iteratorINS6_10device_ptrI4EdgeEEEEE9Policy600ESC_PNS0_8NullTypeESC_SG_jN4cuda3std3__44lessISA_EESA_SF_EEvbT2_T3_T4_PT6_PT7_T5_PSO_SO_NS1_7vsmem_tE_param_6[1],
	.param .u64 .ptr .align 1 _ZN3cub18CUB_300001_SM_10006detail10merge_sort26DeviceMergeSortMergeKernelINS2_10policy_hubIN6thrust24THRUST_300001_SM_1000_NS6detail15normal_iteratorINS6_10device_ptrI4EdgeEEEEE9Policy600ESC_PNS0_8NullTypeESC_SG_jN4cuda3std3__44lessISA_EESA_SF_EEvbT2_T3_T4_PT6_PT7_T5_PSO_SO_NS1_7vsmem_tE_param_7,
	.param .u32 _ZN3cub18CUB_300001_SM_10006detail10merge_sort26DeviceMergeSortMergeKernelINS2_10policy_hubIN6thrust24THRUST_300001_SM_1000_NS6detail15normal_iteratorINS6_10device_ptrI4EdgeEEEEE9Policy600ESC_PNS0_8NullTypeESC_SG_jN4cuda3std3__44lessISA_EESA_SF_EEvbT2_T3_T4_PT6_PT7_T5_PSO_SO_NS1_7vsmem_tE_param_8,
	.param .align 8 .b8 _ZN3cub18CUB_300001_SM_10006detail10merge_sort26DeviceMergeSortMergeKernelINS2_10policy_hubIN6thrust24THRUST_300001_SM_1000_NS6detail15normal_iteratorINS6_10device_ptrI4EdgeEEEEE9Policy600ESC_PNS0_8NullTypeESC_SG_jN4cuda3std3__44lessISA_EESA_SF_EEvbT2_T3_T4_PT6_PT7_T5_PSO_SO_NS1_7vsmem_tE_param_9[8]
)
.maxntid 256
{
	.reg .pred 	%p<66>;
	.reg .b16 	%rs<6>;
	.reg .b32 	%r<313>;
	.reg .b64 	%rd<83>;
	.reg .b64 	%fd<129>;
	// demoted variable
	.shared .align 16 .b8 _ZZN3cub18CUB_300001_SM_10006detail10merge_sort26DeviceMergeSortMergeKernelINS2_10policy_hubIN6thrust24THRUST_300001_SM_1000_NS6detail15normal_iteratorINS6_10device_ptrI4EdgeEEEEE9Policy600ESC_PNS0_8NullTypeESC_SG_jN4cuda3std3__44lessISA_EESA_SF_EEvbT2_T3_T4_PT6_PT7_T5_PSO_SO_NS1_7vsmem_tEE19static_temp_storage[12320];
	ld.param.u64 	%rd15, [_ZN3cub18CUB_300001_SM_10006detail10merge_sort26DeviceMergeSortMergeKernelINS2_10policy_hubIN6thrust24THRUST_300001_SM_1000_NS6detail15normal_iteratorINS6_10device_ptrI4EdgeEEEEE9Policy600ESC_PNS0_8NullTypeESC_SG_jN4cuda3std3__44lessISA_EESA_SF_EEvbT2_T3_T4_PT6_PT7_T5_PSO_SO_NS1_7vsmem_tE_param_1];
	ld.param.u32 	%r146, [_ZN3cub18CUB_300001_SM_10006detail10merge_sort26DeviceMergeSortMergeKernelINS2_10policy_hubIN6thrust24THRUST_300001_SM_1000_NS6detail15normal_iteratorINS6_10device_ptrI4EdgeEEEEE9Policy600ESC_PNS0_8NullTypeESC_SG_jN4cuda3std3__44lessISA_EESA_SF_EEvbT2_T3_T4_PT6_PT7_T5_PSO_SO_NS1_7vsmem_tE_param_3];
	ld.param.u64 	%rd14, [_ZN3cub18CUB_300001_SM_10006detail10merge_sort26DeviceMergeSortMergeKernelINS2_10policy_hubIN6thrust24THRUST_300001_SM_1000_NS6detail15normal_iteratorINS6_10device_ptrI4EdgeEEEEE9Policy600ESC_PNS0_8NullTypeESC_SG_jN4cuda3std3__44lessISA_EESA_SF_EEvbT2_T3_T4_PT6_PT7_T5_PSO_SO_NS1_7vsmem_tE_param_4];
	ld.param.u64 	%rd16, [_ZN3cub18CUB_300001_SM_10006detail10merge_sort26DeviceMergeSortMergeKernelINS2_10policy_hubIN6thrust24THRUST_300001_SM_1000_NS6detail15normal_iteratorINS6_10device_ptrI4EdgeEEEEE9Policy600ESC_PNS0_8NullTypeESC_SG_jN4cuda3std3__44lessISA_EESA_SF_EEvbT2_T3_T4_PT6_PT7_T5_PSO_SO_NS1_7vsmem_tE_param_7];
	ld.param.u32 	%r147, [_ZN3cub18CUB_300001_SM_10006detail10merge_sort26DeviceMergeSortMergeKernelINS2_10policy_hubIN6thrust24THRUST_300001_SM_1000_NS6detail15normal_iteratorINS6_10device_ptrI4EdgeEEEEE9Policy600ESC_PNS0_8NullTypeESC_SG_jN4cuda3std3__44lessISA_EESA_SF_EEvbT2_T3_T4_PT6_PT7_T5_PSO_SO_NS1_7vsmem_tE_param_8];
	cvta.to.global.u64 	%rd1, %rd14;
	cvta.to.global.u64 	%rd2, %rd16;
	cvta.to.global.u64 	%rd3, %rd15;
	mov.u32 	%r1, %ctaid.x;
	mov.u32 	%r148, %nctaid.x;
	shl.b32 	%r2, %r1, 9;
	mov.u32 	%r3, %tid.x;
	add.s32 	%r149, %r148, -1;
	setp.ge.u32 	%p9, %r1, %r149;
	@%p9 bra 	$L__BB4_27;
	ld.param.s8 	%rs4, [_ZN3cub18CUB_300001_SM_10006detail10merge_sort26DeviceMergeSortMergeKernelINS2_10policy_hubIN6thrust24THRUST_300001_SM_1000_NS6detail15normal_iteratorINS6_10device_ptrI4EdgeEEEEE9Policy600ESC_PNS0_8NullTypeESC_SG_jN4cuda3std3__44lessISA_EESA_SF_EEvbT2_T3_T4_PT6_PT7_T5_PSO_SO_NS1_7vsmem_tE_param_0];
	mul.wide.u32 	%rd48, %r1, 4;
	add.s64 	%rd49, %rd2, %rd48;
	ld.global.u32 	%r213, [%rd49];
	ld.global.u32 	%r214, [%rd49+4];
	neg.s32 	%r215, %r147;
	and.b32  	%r216, %r1, %r215;
	shl.b32 	%r4, %r216, 9;
	shl.b32 	%r217, %r147, 8;
	and.b32  	%r5, %r217, -512;
	sub.s32 	%r218, %r1, %r216;
	shl.b32 	%r219, %r218, 9;
	sub.s32 	%r6, %r213, %r4;
	sub.s32 	%r220, %r214, %r4;
	sub.s32 	%r221, %r146, %r4;
	max.u32 	%r222, %r221, %r5;
	sub.s32 	%r223, %r222, %r5;
	sub.s32 	%r224, %r219, %r6;
	min.u32 	%r7, %r224, %r223;
	setp.eq.s32 	%p41, %r219, -512;
	selp.b32 	%r225, 511, 512, %p41;
	add.s32 	%r226, %r225, %r219;
	sub.s32 	%r227, %r226, %r220;
	or.b32  	%r228, %r1, %r215;
	setp.eq.s32 	%p42, %r228, -1;
	min.u32 	%r229, %r5, %r221;
	selp.b32 	%r230, %r229, %r220, %p42;
	selp.b32 	%r231, %r5, %r227, %p42;
	min.u32 	%r8, %r231, %r223;
	sub.s32 	%r9, %r230, %r6;
	// begin inline asm
	griddepcontrol.wait;
	// end inline asm
	setp.eq.s16 	%p43, %rs4, 0;
	@%p43 bra 	$L__BB4_8;
	cvt.u64.u32 	%rd50, %r4;
	cvt.u64.u32 	%rd51, %r6;
	add.s64 	%rd52, %rd51, %rd50;
	cvt.u64.u32 	%rd53, %r5;
	add.s64 	%rd54, %rd50, %rd53;
	cvt.u64.u32 	%rd55, %r7;
	add.s64 	%rd56, %rd54, %rd55;
	setp.ge.s32 	%p44, %r3, %r9;
	cvt.u64.u32 	%rd57, %r3;
	add.s64 	%rd58, %rd52, %rd57;
	mad.lo.s64 	%rd4, %rd58, 24, %rd3;
	sub.s32 	%r232, %r3, %r9;
	cvt.s64.s32 	%rd59, %r232;
	add.s64 	%rd60, %rd56, %rd59;
	mad.lo.s64 	%rd5, %rd60, 24, %rd3;
	@%p44 bra 	$L__BB4_4;
	ld.global.f64 	%fd112, [%rd4];
	ld.global.f64 	%fd111, [%rd4+8];
	ld.global.v2.u32 	{%r290, %r289}, [%rd4+16];
	bra.uni 	$L__BB4_5;
$L__BB4_4:
	ld.global.f64 	%fd112, [%rd5];
	ld.global.f64 	%fd111, [%rd5+8];
	ld.global.v2.u32 	{%r290, %r289}, [%rd5+16];
$L__BB4_5:
	add.s32 	%r233, %r3, 256;
	setp.lt.s32 	%p45, %r233, %r9;
	@%p45 bra 	$L__BB4_7;
	ld.global.f64 	%fd110, [%rd5+6144];
	ld.global.f64 	%fd109, [%rd5+6152];
	ld.global.v2.u32 	{%r288, %r287}, [%rd5+6160];
	bra.uni 	$L__BB4_14;
$L__BB4_7:
	ld.global.f64 	%fd110, [%rd4+6144];
	ld.global.f64 	%fd109, [%rd4+6152];
	ld.global.v2.u32 	{%r288, %r287}, [%rd4+6160];
	bra.uni 	$L__BB4_14;
$L__BB4_8:
	cvt.u64.u32 	%rd61, %r4;
	cvt.u64.u32 	%rd62, %r6;
	add.s64 	%rd63, %rd62, %rd61;
	cvt.u64.u32 	%rd64, %r5;
	add.s64 	%rd65, %rd61, %rd64;
	cvt.u64.u32 	%rd66, %r7;
	add.s64 	%rd67, %rd65, %rd66;
	setp.ge.s32 	%p46, %r3, %r9;
	cvt.u64.u32 	%rd68, %r3;
	add.s64 	%rd69, %rd63, %rd68;
	mad.lo.s64 	%rd6, %rd69, 24, %rd1;
	sub.s32 	%r234, %r3, %r9;
	cvt.s64.s32 	%rd70, %r234;
	add.s64 	%rd71, %rd67, %rd70;
	mad.lo.s64 	%rd7, %rd71, 24, %rd1;
	@%p46 bra 	$L__BB4_10;
	ld.global.f64 	%fd112, [%rd6];
	ld.global.f64 	%fd111, [%rd6+8];
	ld.global.v2.u32 	{%r290, %r289}, [%rd6+16];
	bra.uni 	$L__BB4_11;
$L__BB4_10:
	ld.global.f64 	%fd112, [%rd7];
	ld.global.f64 	%fd111, [%rd7+8];
	ld.global.v2.u32 	{%r290, %r289}, [%rd7+16];
$L__BB4_11:
	add.s32 	%r235, %r3, 256;
	setp.lt.s32 	%p47, %r235, %r9;
	@%p47 bra 	$L__BB4_13;
	ld.global.f64 	%fd110, [%rd7+6144];
	ld.global.f64 	%fd109, [%rd7+6152];
	ld.global.v2.u32 	{%r288, %r287}, [%rd7+6160];
	bra.uni 	$L__BB4_14;
$L__BB4_13:
	ld.global.f64 	%fd110, [%rd6+6144];
	ld.global.f64 	%fd109, [%rd6+6152];
	ld.global.v2.u32 	{%r288, %r287}, [%rd6+6160];
$L__BB4_14:
	sub.s32 	%r236, %r8, %r7;
	mov.u32 	%r237, _ZZN3cub18CUB_300001_SM_10006detail10merge_sort26DeviceMergeSortMergeKernelINS2_10policy_hubIN6thrust24THRUST_300001_SM_1000_NS6detail15normal_iteratorINS6_10device_ptrI4EdgeEEEEE9Policy600ESC_PNS0_8NullTypeESC_SG_jN4cuda3std3__44lessISA_EESA_SF_EEvbT2_T3_T4_PT6_PT7_T5_PSO_SO_NS1_7vsmem_tEE19static_temp_storage;
	mad.lo.s32 	%r238, %r3, 24, %r237;
	st.shared.f64 	[%r238], %fd112;
	st.shared.f64 	[%r238+8], %fd111;
	st.shared.v2.u32 	[%r238+16], {%r290, %r289};
	st.shared.f64 	[%r238+6144], %fd110;
	st.shared.f64 	[%r238+6152], %fd109;
	st.shared.v2.u32 	[%r238+6160], {%r288, %r287};
	bar.sync 	0;
	// begin inline asm
	griddepcontrol.launch_dependents;
	// end inline asm
	add.s32 	%r34, %r236, %r9;
	shl.b32 	%r35, %r3, 1;
	min.s32 	%r36, %r35, %r34;
	setp.lt.s32 	%p48, %r36, %r236;
	sub.s32 	%r239, %r36, %r236;
	selp.b32 	%r293, 0, %r239, %p48;
	min.s32 	%r291, %r9, %r36;
	setp.ge.s32 	%p49, %r293, %r291;
	@%p49 bra 	$L__BB4_17;
	add.s32 	%r39, %r36, %r9;
$L__BB4_16:
	sub.s32 	%r240, %r291, %r293;
	shr.u32 	%r241, %r240, 31;
	add.s32 	%r242, %r240, %r241;
	shr.s32 	%r243, %r242, 1;
	add.s32 	%r244, %r243, %r293;
	mad.lo.s32 	%r246, %r244, 24, %r237;
	ld.shared.f64 	%fd95, [%r246];
	not.b32 	%r247, %r244;
	add.s32 	%r248, %r39, %r247;
	mad.lo.s32 	%r249, %r248, 24, %r237;
	ld.shared.f64 	%fd96, [%r249];
	setp.geu.f64 	%p50, %fd96, %fd95;
	add.s32 	%r250, %r244, 1;
	selp.b32 	%r293, %r250, %r293, %p50;
	selp.b32 	%r291, %r291, %r244, %p50;
	setp.lt.s32 	%p51, %r293, %r291;
	@%p51 bra 	$L__BB4_16;
$L__BB4_17:
	sub.s32 	%r251, %r36, %r293;
	add.s32 	%r45, %r251, %r9;
	mad.lo.s32 	%r46, %r45, 24, %r237;
	ld.shared.v2.u32 	{%r294, %r295}, [%r46+16];
	ld.shared.f64 	%fd114, [%r46+8];
	ld.shared.f64 	%fd113, [%r46];
	mad.lo.s32 	%r49, %r293, 24, %r237;
	ld.shared.v2.u32 	{%r296, %r297}, [%r49+16];
	ld.shared.f64 	%fd116, [%r49+8];
	ld.shared.f64 	%fd115, [%r49];
	setp.ge.s32 	%p53, %r45, %r34;
	mov.pred 	%p62, 0;
	@%p53 bra 	$L__BB4_19;
	setp.ge.s32 	%p54, %r293, %r9;
	setp.lt.f64 	%p55, %fd113, %fd115;
	or.pred  	%p62, %p54, %p55;
$L__BB4_19:
	selp.b32 	%r52, %r295, %r297, %p62;
	selp.b32 	%r53, %r294, %r296, %p62;
	selp.f64 	%fd29, %fd114, %fd116, %p62;
	selp.f64 	%fd30, %fd113, %fd115, %p62;
	selp.u32 	%r253, 1, 0, %p62;
	add.s32 	%r54, %r45, %r253;
	not.pred 	%p56, %p62;
	selp.u32 	%r254, 1, 0, %p56;
	add.s32 	%r55, %r293, %r254;
	@%p56 bra 	$L__BB4_21;
	ld.shared.f64 	%fd113, [%r46+24];
	ld.shared.f64 	%fd114, [%r46+32];
	ld.shared.v2.u32 	{%r294, %r295}, [%r46+40];
	bra.uni 	$L__BB4_22;
$L__BB4_21:
	ld.shared.f64 	%fd115, [%r49+24];
	ld.shared.f64 	%fd116, [%r49+32];
	ld.shared.v2.u32 	{%r296, %r297}, [%r49+40];
$L__BB4_22:
	setp.ge.s32 	%p58, %r54, %r34;
	mov.pred 	%p63, 0;
	@%p58 bra 	$L__BB4_24;
	setp.ge.s32 	%p59, %r55, %r9;
	setp.lt.f64 	%p60, %fd113, %fd115;
	or.pred  	%p63, %p59, %p60;
$L__BB4_24:
	ld.param.s8 	%rs5, [_ZN3cub18CUB_300001_SM_10006detail10merge_sort26DeviceMergeSortMergeKernelINS2_10policy_hubIN6thrust24THRUST_300001_SM_1000_NS6detail15normal_iteratorINS6_10device_ptrI4EdgeEEEEE9Policy600ESC_PNS0_8NullTypeESC_SG_jN4cuda3std3__44lessISA_EESA_SF_EEvbT2_T3_T4_PT6_PT7_T5_PSO_SO_NS1_7vsmem_tE_param_0];
	setp.eq.s16 	%p61, %rs5, 0;
	selp.b32 	%r64, %r295, %r297, %p63;
	selp.b32 	%r65, %r294, %r296, %p63;
	selp.f64 	%fd39, %fd114, %fd116, %p63;
	selp.f64 	%fd40, %fd113, %fd115, %p63;
	bar.sync 	0;
	@%p61 bra 	$L__BB4_26;
	ld.param.u64 	%rd82, [_ZN3cub18CUB_300001_SM_10006detail10merge_sort26DeviceMergeSortMergeKernelINS2_10policy_hubIN6thrust24THRUST_300001_SM_1000_NS6detail15normal_iteratorINS6_10device_ptrI4EdgeEEEEE9Policy600ESC_PNS0_8NullTypeESC_SG_jN4cuda3std3__44lessISA_EESA_SF_EEvbT2_T3_T4_PT6_PT7_T5_PSO_SO_NS1_7vsmem_tE_param_4];
	cvt.u64.u32 	%rd72, %r2;
	// begin inline asm
	mov.u32 %r255, %laneid;
	// end inline asm
	and.b32  	%r256, %r35, 1984;
	shl.b32 	%r257, %r255, 1;
	add.s32 	%r258, %r257, %r256;
	mad.lo.s32 	%r260, %r258, 24, %r237;
	st.shared.v2.f64 	[%r260], {%fd30, %fd29};
	st.shared.v2.u32 	[%r260+16], {%r53, %r52};
	st.shared.f64 	[%r260+24], %fd40;
	st.shared.f64 	[%r260+32], %fd39;
	st.shared.v2.u32 	[%r260+40], {%r65, %r64};
	bar.warp.sync 	-1;
	sub.s32 	%r261, %r258, %r255;
	mad.lo.s32 	%r262, %r261, 24, %r237;
	ld.shared.f64 	%fd97, [%r262];
	ld.shared.f64 	%fd98, [%r262+8];
	ld.shared.v2.u32 	{%r263, %r264}, [%r262+16];
	ld.shared.f64 	%fd99, [%r262+768];
	ld.shared.f64 	%fd100, [%r262+776];
	ld.shared.v2.u32 	{%r265, %r266}, [%r262+784];
	and.b32  	%r267, %r3, 31;
	or.b32  	%r268, %r256, %r267;
	cvt.u64.u32 	%rd73, %r268;
	add.s64 	%rd74, %rd73, %rd72;
	cvta.to.global.u64 	%rd75, %rd82;
	mad.lo.s64 	%rd76, %rd74, 24, %rd75;
	st.global.f64 	[%rd76], %fd97;
	st.global.f64 	[%rd76+8], %fd98;
	st.global.v2.u32 	[%rd76+16], {%r263, %r264};
	st.global.f64 	[%rd76+768], %fd99;
	st.global.f64 	[%rd76+776], %fd100;
	st.global.v2.u32 	[%rd76+784], {%r265, %r266};
	bra.uni 	$L__BB4_67;
$L__BB4_26:
	// begin inline asm
	mov.u32 %r269, %laneid;
	// end inline asm
	and.b32  	%r270, %r35, 1984;
	shl.b32 	%r271, %r269, 1;
	add.s32 	%r272, %r271, %r270;
	mad.lo.s32 	%r274, %r272, 24, %r237;
	st.shared.v2.f64 	[%r274], {%fd30, %fd29};
	st.shared.v2.u32 	[%r274+16], {%r53, %r52};
	st.shared.f64 	[%r274+24], %fd40;
	st.shared.f64 	[%r274+32], %fd39;
	st.shared.v2.u32 	[%r274+40], {%r65, %r64};
	bar.warp.sync 	-1;
	sub.s32 	%r275, %r272, %r269;
	mad.lo.s32 	%r276, %r275, 24, %r237;
	ld.shared.f64 	%fd101, [%r276];
	ld.shared.f64 	%fd102, [%r276+8];
	ld.shared.v2.u32 	{%r277, %r278}, [%r276+16];
	ld.shared.f64 	%fd103, [%r276+768];
	ld.shared.f64 	%fd104, [%r276+776];
	ld.shared.v2.u32 	{%r279, %r280}, [%r276+784];
	and.b32  	%r281, %r3, 31;
	cvt.u64.u32 	%rd77, %r270;
	add.s32 	%r282, %r281, %r2;
	cvt.u64.u32 	%rd78, %r282;
	add.s64 	%rd79, %rd78, %rd77;
	mad.lo.s64 	%rd80, %rd79, 24, %rd3;
	st.global.f64 	[%rd80], %fd101;
	st.global.f64 	[%rd80+8], %fd102;
	st.global.v2.u32 	[%rd80+16], {%r277, %r278};
	st.global.f64 	[%rd80+768], %fd103;
	st.global.f64 	[%rd80+776], %fd104;
	st.global.v2.u32 	[%rd80+784], {%r279, %r280};
	bra.uni 	$L__BB4_67;
$L__BB4_27:
	ld.param.s8 	%rs2, [_ZN3cub18CUB_300001_SM_10006detail10merge_sort26DeviceMergeSortMergeKernelINS2_10policy_hubIN6thrust24THRUST_300001_SM_1000_NS6detail15normal_iteratorINS6_10device_ptrI4EdgeEEEEE9Policy600ESC_PNS0_8NullTypeESC_SG_jN4cuda3std3__44lessISA_EESA_SF_EEvbT2_T3_T4_PT6_PT7_T5_PSO_SO_NS1_7vsmem_tE_param_0];
	mul.wide.u32 	%rd17, %r1, 4;
	add.s64 	%rd18, %rd2, %rd17;
	ld.global.u32 	%r150, [%rd18];
	ld.global.u32 	%r151, [%rd18+4];
	neg.s32 	%r152, %r147;
	and.b32  	%r153, %r1, %r152;
	shl.b32 	%r66, %r153, 9;
	shl.b32 	%r154, %r147, 8;
	and.b32  	%r67, %r154, -512;
	sub.s32 	%r155, %r1, %r153;
	shl.b32 	%r156, %r155, 9;
	sub.s32 	%r68, %r150, %r66;
	sub.s32 	%r157, %r151, %r66;
	sub.s32 	%r158, %r146, %r66;
	max.u32 	%r159, %r158, %r67;
	sub.s32 	%r160, %r159, %r67;
	sub.s32 	%r161, %r156, %r68;
	min.u32 	%r69, %r161, %r160;
	setp.eq.s32 	%p10, %r156, -512;
	selp.b32 	%r162, 511, 512, %p10;
	add.s32 	%r163, %r162, %r156;
	sub.s32 	%r164, %r163, %r157;
	or.b32  	%r165, %r1, %r152;
	setp.eq.s32 	%p11, %r165, -1;
	min.u32 	%r166, %r67, %r158;
	selp.b32 	%r167, %r166, %r157, %p11;
	selp.b32 	%r168, %r67, %r164, %p11;
	min.u32 	%r169, %r168, %r160;
	sub.s32 	%r70, %r167, %r68;
	sub.s32 	%r71, %r169, %r69;
	// begin inline asm
	griddepcontrol.wait;
	// end inline asm
	setp.eq.s16 	%p12, %rs2, 0;
	@%p12 bra 	$L__BB4_36;
	cvt.u64.u32 	%rd19, %r66;
	cvt.u64.u32 	%rd20, %r68;
	add.s64 	%rd21, %rd20, %rd19;
	cvt.u64.u32 	%rd22, %r67;
	add.s64 	%rd23, %rd19, %rd22;
	cvt.u64.u32 	%rd24, %r69;
	add.s64 	%rd25, %rd23, %rd24;
	add.s32 	%r72, %r71, %r70;
	setp.ge.s32 	%p13, %r3, %r72;
	cvt.u64.u32 	%rd26, %r3;
	add.s64 	%rd27, %rd21, %rd26;
	mad.lo.s64 	%rd8, %rd27, 24, %rd3;
	sub.s32 	%r171, %r3, %r70;
	cvt.s64.s32 	%rd28, %r171;
	add.s64 	%rd29, %rd25, %rd28;
	mad.lo.s64 	%rd9, %rd29, 24, %rd3;
	@%p13 bra 	$L__BB4_32;
	setp.ge.s32 	%p14, %r3, %r70;
	@%p14 bra 	$L__BB4_31;
	ld.global.f64 	%fd124, [%rd8];
	ld.global.f64 	%fd123, [%rd8+8];
	ld.global.v2.u32 	{%r305, %r304}, [%rd8+16];
	bra.uni 	$L__BB4_32;
$L__BB4_31:
	ld.global.f64 	%fd124, [%rd9];
	ld.global.f64 	%fd123, [%rd9+8];
	ld.global.v2.u32 	{%r305, %r304}, [%rd9+16];
$L__BB4_32:
	add.s32 	%r79, %r3, 256;
	setp.ge.s32 	%p15, %r79, %r72;
	@%p15 bra 	$L__BB4_44;
	setp.lt.s32 	%p16, %r79, %r70;
	@%p16 bra 	$L__BB4_35;
	ld.global.f64 	%fd122, [%rd9+6144];
	ld.global.f64 	%fd121, [%rd9+6152];
	ld.global.v2.u32 	{%r303, %r302}, [%rd9+6160];
	bra.uni 	$L__BB4_44;
$L__BB4_35:
	ld.global.f64 	%fd122, [%rd8+6144];
	ld.global.f64 	%fd121, [%rd8+6152];
	ld.global.v2.u32 	{%r303, %r302}, [%rd8+6160];
	bra.uni 	$L__BB4_44;
$L__BB4_36:
	cvt.u64.u32 	%rd30, %r66;
	cvt.u64.u32 	%rd31, %r68;
	add.s64 	%rd32, %rd31, %rd30;
	cvt.u64.u32 	%rd33, %r67;
	add.s64 	%rd34, %rd30, %rd33;
	cvt.u64.u32 	%rd35, %r69;
	add.s64 	%rd36, %rd34, %rd35;
	add.s32 	%r84, %r71, %r70;
	setp.ge.s32 	%p17, %r3, %r84;
	cvt.u64.u32 	%rd37, %r3;
	add.s64 	%rd38, %rd32, %rd37;
	mad.lo.s64 	%rd10, %rd38, 24, %rd1;
	sub.s32 	%r174, %r3, %r70;
	cvt.s64.s32 	%rd39, %r174;
	add.s64 	%rd40, %rd36, %rd39;
	mad.lo.s64 	%rd11, %rd40, 24, %rd1;
	@%p17 bra 	$L__BB4_40;
	setp.ge.s32 	%p18, %r3, %r70;
	@%p18 bra 	$L__BB4_39;
	ld.global.f64 	%fd124, [%rd10];
	ld.global.f64 	%fd123, [%rd10+8];
	ld.global.v2.u32 	{%r305, %r304}, [%rd10+16];
	bra.uni 	$L__BB4_40;
$L__BB4_39:
	ld.global.f64 	%fd124, [%rd11];
	ld.global.f64 	%fd123, [%rd11+8];
	ld.global.v2.u32 	{%r305, %r304}, [%rd11+16];
$L__BB4_40:
	add.s32 	%r91, %r3, 256;
	setp.ge.s32 	%p19, %r91, %r84;
	@%p19 bra 	$L__BB4_44;
	setp.lt.s32 	%p20, %r91, %r70;
	@%p20 bra 	$L__BB4_43;
	ld.global.f64 	%fd122, [%rd11+6144];
	ld.global.f64 	%fd121, [%rd11+6152];
	ld.global.v2.u32 	{%r303, %r302}, [%rd11+6160];
	bra.uni 	$L__BB4_44;
$L__BB4_43:
	ld.global.f64 	%fd122, [%rd10+6144];
	ld.global.f64 	%fd121, [%rd10+6152];
	ld.global.v2.u32 	{%r303, %r302}, [%rd10+6160];
$L__BB4_44:
	mov.u32 	%r176, _ZZN3cub18CUB_300001_SM_10006detail10merge_sort26DeviceMergeSortMergeKernelINS2_10policy_hubIN6thrust24THRUST_300001_SM_1000_NS6detail15normal_iteratorINS6_10device_ptrI4EdgeEEEEE9Policy600ESC_PNS0_8NullTypeESC_SG_jN4cuda3std3__44lessISA_EESA_SF_EEvbT2_T3_T4_PT6_PT7_T5_PSO_SO_NS1_7vsmem_tEE19static_temp_storage;
	mad.lo.s32 	%r177, %r3, 24, %r176;
	st.shared.f64 	[%r177], %fd124;
	st.shared.f64 	[%r177+8], %fd123;
	st.shared.v2.u32 	[%r177+16], {%r305, %r304};
	st.shared.f64 	[%r177+6144], %fd122;
	st.shared.f64 	[%r177+6152], %fd121;
	st.shared.v2.u32 	[%r177+6160], {%r303, %r302};
	bar.sync 	0;
	// begin inline asm
	griddepcontrol.launch_dependents;
	// end inline asm
	add.s32 	%r100, %r71, %r70;
	shl.b32 	%r101, %r3, 1;
	min.s32 	%r102, %r101, %r100;
	setp.lt.s32 	%p21, %r102, %r71;
	sub.s32 	%r178, %r102, %r71;
	selp.b32 	%r308, 0, %r178, %p21;
	min.s32 	%r306, %r70, %r102;
	setp.ge.s32 	%p22, %r308, %r306;
	@%p22 bra 	$L__BB4_47;
	add.s32 	%r105, %r102, %r70;
$L__BB4_46:
	sub.s32 	%r179, %r306, %r308;
	shr.u32 	%r180, %r179, 31;
	add.s32 	%r181, %r179, %r180;
	shr.s32 	%r182, %r181, 1;
	add.s32 	%r183, %r182, %r308;
	mad.lo.s32 	%r185, %r183, 24, %r176;
	ld.shared.f64 	%fd93, [%r185];
	not.b32 	%r186, %r183;
	add.s32 	%r187, %r105, %r186;
	mad.lo.s32 	%r188, %r187, 24, %r176;
	ld.shared.f64 	%fd94, [%r188];
	setp.geu.f64 	%p23, %fd94, %fd93;
	add.s32 	%r189, %r183, 1;
	selp.b32 	%r308, %r189, %r308, %p23;
	selp.b32 	%r306, %r306, %r183, %p23;
	setp.lt.s32 	%p24, %r308, %r306;
	@%p24 bra 	$L__BB4_46;
$L__BB4_47:
	sub.s32 	%r190, %r102, %r308;
	add.s32 	%r111, %r190, %r70;
	mad.lo.s32 	%r112, %r111, 24, %r176;
	ld.shared.v2.u32 	{%r309, %r310}, [%r112+16];
	ld.shared.f64 	%fd126, [%r112+8];
	ld.shared.f64 	%fd125, [%r112];
	mad.lo.s32 	%r115, %r308, 24, %r176;
	ld.shared.v2.u32 	{%r311, %r312}, [%r115+16];
	ld.shared.f64 	%fd128, [%r115+8];
	ld.shared.f64 	%fd127, [%r115];
	setp.ge.s32 	%p26, %r111, %r100;
	mov.pred 	%p64, 0;
	@%p26 bra 	$L__BB4_49;
	setp.ge.s32 	%p27, %r308, %r70;
	setp.lt.f64 	%p28, %fd125, %fd127;
	or.pred  	%p64, %p27, %p28;
$L__BB4_49:
	selp.b32 	%r118, %r310, %r312, %p64;
	selp.b32 	%r119, %r309, %r311, %p64;
	selp.f64 	%fd69, %fd126, %fd128, %p64;
	selp.f64 	%fd70, %fd125, %fd127, %p64;
	selp.u32 	%r192, 1, 0, %p64;
	add.s32 	%r120, %r111, %r192;
	not.pred 	%p29, %p64;
	selp.u32 	%r193, 1, 0, %p29;
	add.s32 	%r121, %r308, %r193;
	@%p29 bra 	$L__BB4_51;
	ld.shared.f64 	%fd125, [%r112+24];
	ld.shared.f64 	%fd126, [%r112+32];
	ld.shared.v2.u32 	{%r309, %r310}, [%r112+40];
	bra.uni 	$L__BB4_52;
$L__BB4_51:
	ld.shared.f64 	%fd127, [%r115+24];
	ld.shared.f64 	%fd128, [%r115+32];
	ld.shared.v2.u32 	{%r311, %r312}, [%r115+40];
$L__BB4_52:
	setp.ge.s32 	%p31, %r120, %r100;
	mov.pred 	%p65, 0;
	@%p31 bra 	$L__BB4_54;
	setp.ge.s32 	%p32, %r121, %r70;
	setp.lt.f64 	%p33, %fd125, %fd127;
	or.pred  	%p65, %p32, %p33;
$L__BB4_54:
	ld.param.s8 	%rs3, [_ZN3cub18CUB_300001_SM_10006detail10merge_sort26DeviceMergeSortMergeKernelINS2_10policy_hubIN6thrust24THRUST_300001_SM_1000_NS6detail15normal_iteratorINS6_10device_ptrI4EdgeEEEEE9Policy600ESC_PNS0_8NullTypeESC_SG_jN4cuda3std3__44lessISA_EESA_SF_EEvbT2_T3_T4_PT6_PT7_T5_PSO_SO_NS1_7vsmem_tE_param_0];
	setp.eq.s16 	%p34, %rs3, 0;
	selp.b32 	%r130, %r310, %r312, %p65;
	selp.b32 	%r131, %r309, %r311, %p65;
	selp.f64 	%fd79, %fd126, %fd128, %p65;
	selp.f64 	%fd80, %fd125, %fd127, %p65;
	bar.sync 	0;
	@%p34 bra 	$L__BB4_61;
	// begin inline asm
	mov.u32 %r194, %laneid;
	// end inline asm
	and.b32  	%r132, %r101, 1984;
	shl.b32 	%r195, %r194, 1;
	add.s32 	%r196, %r195, %r132;
	mad.lo.s32 	%r198, %r196, 24, %r176;
	st.shared.v2.f64 	[%r198], {%fd70, %fd69};
	st.shared.v2.u32 	[%r198+16], {%r119, %r118};
	st.shared.f64 	[%r198+24], %fd80;
	st.shared.f64 	[%r198+32], %fd79;
	st.shared.v2.u32 	[%r198+40], {%r131, %r130};
	bar.warp.sync 	-1;
	sub.s32 	%r199, %r196, %r194;
	mad.lo.s32 	%r200, %r199, 24, %r176;
	ld.shared.f64 	%fd81, [%r200];
	ld.shared.f64 	%fd82, [%r200+8];
	ld.shared.v2.u32 	{%r133, %r134}, [%r200+16];
	ld.shared.f64 	%fd83, [%r200+768];
	ld.shared.f64 	%fd84, [%r200+776];
	ld.shared.v2.u32 	{%r135, %r136}, [%r200+784];
	setp.ne.s32 	%p35, %r3, 0;
	@%p35 bra 	$L__BB4_57;
	st.volatile.shared.u32 	[_ZZN3cub18CUB_300001_SM_10006detail10merge_sort26DeviceMergeSortMergeKernelINS2_10policy_hubIN6thrust24THRUST_300001_SM_1000_NS6detail15normal_iteratorINS6_10device_ptrI4EdgeEEEEE9Policy600ESC_PNS0_8NullTypeESC_SG_jN4cuda3std3__44lessISA_EESA_SF_EEvbT2_T3_T4_PT6_PT7_T5_PSO_SO_NS1_7vsmem_tEE19static_temp_storage+12288], %r100;
$L__BB4_57:
	ld.param.u64 	%rd81, [_ZN3cub18CUB_300001_SM_10006detail10merge_sort26DeviceMergeSortMergeKernelINS2_10policy_hubIN6thrust24THRUST_300001_SM_1000_NS6detail15normal_iteratorINS6_10device_ptrI4EdgeEEEEE9Policy600ESC_PNS0_8NullTypeESC_SG_jN4cuda3std3__44lessISA_EESA_SF_EEvbT2_T3_T4_PT6_PT7_T5_PSO_SO_NS1_7vsmem_tE_param_4];
	bar.sync 	0;
	ld.volatile.shared.u32 	%r137, [_ZZN3cub18CUB_300001_SM_10006detail10merge_sort26DeviceMergeSortMergeKernelINS2_10policy_hubIN6thrust24THRUST_300001_SM_1000_NS6detail15normal_iteratorINS6_10device_ptrI4EdgeEEEEE9Policy600ESC_PNS0_8NullTypeESC_SG_jN4cuda3std3__44lessISA_EESA_SF_EEvbT2_T3_T4_PT6_PT7_T5_PSO_SO_NS1_7vsmem_tEE19static_temp_storage+12288];
	and.b32  	%r201, %r3, 31;
	add.s32 	%r138, %r132, %r201;
	setp.ge.s32 	%p36, %r138, %r137;
	cvt.u64.u32 	%rd41, %r138;
	cvt.u64.u32 	%rd42, %r2;
	add.s64 	%rd43, %rd41, %rd42;
	cvta.to.global.u64 	%rd44, %rd81;
	mad.lo.s64 	%rd12, %rd43, 24, %rd44;
	@%p36 bra 	$L__BB4_59;
	st.global.f64 	[%rd12], %fd81;
	st.global.f64 	[%rd12+8], %fd82;
	st.global.v2.u32 	[%rd12+16], {%r133, %r134};
$L__BB4_59:
	add.s32 	%r202, %r138, 32;
	setp.ge.s32 	%p37, %r202, %r137;
	@%p37 bra 	$L__BB4_67;
	st.global.f64 	[%rd12+768], %fd83;
	st.global.f64 	[%rd12+776], %fd84;
	st.global.v2.u32 	[%rd12+784], {%r135, %r136};
	bra.uni 	$L__BB4_67;
$L__BB4_61:
	// begin inline asm
	mov.u32 %r203, %laneid;
	// end inline asm
	and.b32  	%r139, %r101, 1984;
	shl.b32 	%r204, %r203, 1;
	add.s32 	%r205, %r204, %r139;
	mad.lo.s32 	%r207, %r205, 24, %r176;
	st.shared.v2.f64 	[%r207], {%fd70, %fd69};
	st.shared.v2.u32 	[%r207+16], {%r119, %r118};
	st.shared.f64 	[%r207+24], %fd80;
	st.shared.f64 	[%r207+32], %fd79;
	st.shared.v2.u32 	[%r207+40], {%r131, %r130};
	bar.warp.sync 	-1;
	sub.s32 	%r208, %r205, %r203;
	mad.lo.s32 	%r209, %r208, 24, %r176;
	ld.shared.f64 	%fd85, [%r209];
	ld.shared.f64 	%fd86, [%r209+8];
	ld.shared.v2.u32 	{%r140, %r141}, [%r209+16];
	ld.shared.f64 	%fd87, [%r209+768];
	ld.shared.f64 	%fd88, [%r209+776];
	ld.shared.v2.u32 	{%r142, %r143}, [%r209+784];
	setp.ne.s32 	%p38, %r3, 0;
	@%p38 bra 	$L__BB4_63;
	st.volatile.shared.u32 	[_ZZN3cub18CUB_300001_SM_10006detail10merge_sort26DeviceMergeSortMergeKernelINS2_10policy_hubIN6thrust24THRUST_300001_SM_1000_NS6detail15normal_iteratorINS6_10device_ptrI4EdgeEEEEE9Policy600ESC_PNS0_8NullTypeESC_SG_jN4cuda3std3__44lessISA_EESA_SF_EEvbT2_T3_T4_PT6_PT7_T5_PSO_SO_NS1_7vsmem_tEE19static_temp_storage+12288], %r100;
$L__BB4_63:
	bar.sync 	0;
	ld.volatile.shared.u32 	%r144, [_ZZN3cub18CUB_300001_SM_10006detail10merge_sort26DeviceMergeSortMergeKernelINS2_10policy_hubIN6thrust24THRUST_300001_SM_1000_NS6detail15normal_iteratorINS6_10device_ptrI4EdgeEEEEE9Policy600ESC_PNS0_8NullTypeESC_SG_jN4cuda3std3__44lessISA_EESA_SF_EEvbT2_T3_T4_PT6_PT7_T5_PSO_SO_NS1_7vsmem_tEE19static_temp_storage+12288];
	and.b32  	%r210, %r3, 31;
	cvt.u64.u32 	%rd45, %r139;
	add.s32 	%r145, %r139, %r210;
	add.s32 	%r211, %r210, %r2;
	cvt.u64.u32 	%rd46, %r211;
	add.s64 	%rd47, %rd46, %rd45;
	setp.ge.s32 	%p39, %r145, %r144;
	mad.lo.s64 	%rd13, %rd47, 24, %rd3;
	@%p39 bra 	$L__BB4_65;
	st.global.f64 	[%rd13], %fd85;
	st.global.f64 	[%rd13+8], %fd86;
	st.global.v2.u32 	[%rd13+16], {%r140, %r141};
$L__BB4_65:
	add.s32 	%r212, %r145, 32;
	setp.ge.s32 	%p40, %r212, %r144;
	@%p40 bra 	$L__BB4_67;
	st.global.f64 	[%rd13+768], %fd87;
	st.global.f64 	[%rd13+776], %fd88;
	st.global.v2.u32 	[%rd13+784], {%r142, %r143};
$L__BB4_67:
	ret;

}
	// .globl	_ZN3cub18CUB_300001_SM_10006detail10merge_sort30DeviceMergeSortBlockSortKernelINS2_10policy_hubIN6thrust24THRUST_300001_SM_1000_NS6detail15normal_iteratorINS6_10device_ptrI4EdgeEEEEE9Policy600ESC_PNS0_8NullTypeESC_SG_mN4cuda3std3__44lessISA_EESA_SF_EEvbT0_T1_T2_T3_T4_PT6_PT7_T5_NS1_7vsmem_tE
.visible .entry _ZN3cub18CUB_300001_SM_10006detail10merge_sort30DeviceMergeSortBlockSortKernelINS2_10policy_hubIN6thrust24THRUST_300001_SM_1000_NS6detail15normal_iteratorINS6_10device_ptrI4EdgeEEEEE9Policy600ESC_PNS0_8NullTypeESC_SG_mN4cuda3std3__44lessISA_EESA_SF_EEvbT0_T1_T2_T3_T4_PT6_PT7_T5_NS1_7vsmem_tE(
	.param .u8 _ZN3cub18CUB_300001_SM_10006detail10merge_sort30DeviceMergeSortBlockSortKernelINS2_10policy_hubIN6thrust24THRUST_300001_SM_1000_NS6detail15normal_iteratorINS6_10device_ptrI4EdgeEEEEE9Policy600ESC_PNS0_8NullTypeESC_SG_mN4cuda3std3__44lessISA_EESA_SF_EEvbT0_T1_T2_T3_T4_PT6_PT7_T5_NS1_7vsmem_tE_param_0,
	.param .align 8 .b8 _ZN3cub18CUB_300001_SM_10006detail10merge_sort30DeviceMergeSortBlockSortKernelINS2_10policy_hubIN6thrust24THRUST_300001_SM_1000_NS6detail15normal_iteratorINS6_10device_ptrI4EdgeEEEEE9Policy600ESC_PNS0_8NullTypeESC_SG_mN4cuda3std3__44lessISA_EESA_SF_EEvbT0_T1_T2_T3_T4_PT6_PT7_T5_NS1_7vsmem_tE_param_1[8],
	.param .u64 .ptr .align 1 _ZN3cub18CUB_300001_SM_10006detail10merge_sort30DeviceMergeSortBlockSortKernelINS2_10policy_hubIN6thrust24THRUST_300001_SM_1000_NS6detail15normal_iteratorINS6_10device_ptrI4EdgeEEEEE9Policy600ESC_PNS0_8NullTypeESC_SG_mN4cuda3std3__44lessISA_EESA_SF_EEvbT0_T1_T2_T3_T4_PT6_PT7_T5_NS1_7vsmem_tE_param_2,
	.param .align 8 .b8 _ZN3cub18CUB_300001_SM_10006detail10merge_sort30DeviceMergeSortBlockSortKernelINS2_10policy_hubIN6thrust24THRUST_300001_SM_1000_NS6detail15normal_iteratorINS6_10device_ptrI4EdgeEEEEE9Policy600ESC_PNS0_8NullTypeESC_SG_mN4cuda3std3__44lessISA_EESA_SF_EEvbT0_T1_T2_T3_T4_PT6_PT7_T5_NS1_7vsmem_tE_param_3[8],
	.param .u64 .ptr .align 1 _ZN3cub18CUB_300001_SM_10006detail10merge_sort30DeviceMergeSortBlockSortKernelINS2_10policy_hubIN6thrust24THRUST_300001_SM_1000_NS6detail15normal_iteratorINS6_10device_ptrI4EdgeEEEEE9Policy600ESC_PNS0_8NullTypeESC_SG_mN4cuda3std3__44lessISA_EESA_SF_EEvbT0_T1_T2_T3_T4_PT6_PT7_T5_NS1_7vsmem_tE_param_4,
	.param .u64 _ZN3cub18CUB_300001_SM_10006detail10merge_sort30DeviceMergeSortBlockSortKernelINS2_10policy_hubIN6thrust24THRUST_300001_SM_1000_NS6detail15normal_iteratorINS6_10device_ptrI4EdgeEEEEE9Policy600ESC_PNS0_8NullTypeESC_SG_mN4cuda3std3__44lessISA_EESA_SF_EEvbT0_T1_T2_T3_T4_PT6_PT7_T5_NS1_7vsmem_tE_param_5,
	.param .u64 .ptr .align 1 _ZN3cub18CUB_300001_SM_10006detail10merge_sort30DeviceMergeSortBlockSortKernelINS2_10policy_hubIN6thrust24THRUST_300001_SM_1000_NS6detail15normal_iteratorINS6_10device_ptrI4EdgeEEEEE9Policy600ESC_PNS0_8NullTypeESC_SG_mN4cuda3std3__44lessISA_EESA_SF_EEvbT0_T1_T2_T3_T4_PT6_PT7_T5_NS1_7vsmem_tE_param_6,
	.param .u64 .ptr .align 1 _ZN3cub18CUB_300001_SM_10006detail10merge_sort30DeviceMergeSortBlockSortKernelINS2_10policy_hubIN6thrust24THRUST_300001_SM_1000_NS6detail15normal_iteratorINS6_10device_ptrI4EdgeEEEEE9Policy600ESC_PNS0_8NullTypeESC_SG_mN4cuda3std3__44lessISA_EESA_SF_EEvbT0_T1_T2_T3_T4_PT6_PT7_T5_NS1_7vsmem_tE_param_7,
	.param .align 1 .b8 _ZN3cub18CUB_300001_SM_10006detail10merge_sort30DeviceMergeSortBlockSortKernelINS2_10policy_hubIN6thrust24THRUST_300001_SM_1000_NS6detail15normal_iteratorINS6_10device_ptrI4EdgeEEEEE9Policy600ESC_PNS0_8NullTypeESC_SG_mN4cuda3std3__44lessISA_EESA_SF_EEvbT0_T1_T2_T3_T4_PT6_PT7_T5_NS1_7vsmem_tE_param_8[1],
	.param .align 8 .b8 _ZN3cub18CUB_300001_SM_10006detail10merge_sort30DeviceMergeSortBlockSortKernelINS2_10policy_hubIN6thrust24THRUST_300001_SM_1000_NS6detail15normal_iteratorINS6_10device_ptrI4EdgeEEEEE9Policy600ESC_PNS0_8NullTypeESC_SG_mN4cuda3std3__44lessISA_EESA_SF_EEvbT0_T1_T2_T3_T4_PT6_PT7_T5_NS1_7vsmem_tE_param_9[8]
)
.maxntid 256
{
	.reg .pred 	%p<57>;
	.reg .b16 	%rs<4>;
	.reg .b32 	%r<258>;
	.reg .b64 	%rd<35>;
	.reg .b64 	%fd<124>;
	// demoted variable
	.shared .align 16 .b8 _ZZN3cub18CUB_300001_SM_10006detail10merge_sort30DeviceMergeSortBlockSortKernelINS2_10policy_hubIN6thrust24THRUST_300001_SM_1000_NS6detail15normal_iteratorINS6_10device_ptrI4EdgeEEEEE9Policy600ESC_PNS0_8NullTypeESC_SG_mN4cuda3std3__44lessISA_EESA_SF_EEvbT0_T1_T2_T3_T4_PT6_PT7_T5_NS1_7vsmem_tEE19static_temp_storage[12320];
	ld.param.u64 	%rd10, [_ZN3cub18CUB_300001_SM_10006detail10merge_sort30DeviceMergeSortBlockSortKernelINS2_10policy_hubIN6thrust24THRUST_300001_SM_1000_NS6detail15normal_iteratorINS6_10device_ptrI4EdgeEEEEE9Policy600ESC_PNS0_8NullTypeESC_SG_mN4cuda3std3__44lessISA_EESA_SF_EEvbT0_T1_T2_T3_T4_PT6_PT7_T5_NS1_7vsmem_tE_param_3];
	ld.param.u64 	%rd11, [_ZN3cub18CUB_300001_SM_10006detail10merge_sort30DeviceMergeSortBlockSortKernelINS2_10policy_hubIN6thrust24THRUST_300001_SM_1000_NS6detail15normal_iteratorINS6_10device_ptrI4EdgeEEEEE9Policy600ESC_PNS0_8NullTypeESC_SG_mN4cuda3std3__44lessISA_EESA_SF_EEvbT0_T1_T2_T3_T4_PT6_PT7_T5_NS1_7vsmem_tE_param_1];
	ld.param.u64 	%rd8, [_ZN3cub18CUB_300001_SM_10006detail10merge_sort30DeviceMergeSortBlockSortKernelINS2_10policy_hubIN6thrust24THRUST_300001_SM_1000_NS6detail15normal_iteratorINS6_10device_ptrI4EdgeEEEEE9Policy600ESC_PNS0_8NullTypeESC_SG_mN4cuda3std3__44lessISA_EESA_SF_EEvbT0_T1_T2_T3_T4_PT6_PT7_T5_NS1_7vsmem_tE_param_5];
	cvta.to.global.u64 	%rd1, %rd11;
	cvta.to.global.u64 	%rd2, %rd10;
	mov.u32 	%r130, %ctaid.x;
	cvt.u64.u32 	%rd12, %r130;
	mov.u32 	%r131, %nctaid.x;
	cvt.u64.u32 	%rd13, %r131;
	mul.wide.u32 	%rd3, %r130, 512;
	add.s64 	%rd14, %rd13, -1;
	setp.le.u64 	%p9, %rd14, %rd12;
	@%p9 bra 	$L__BB5_18;
	// begin inline asm
	griddepcontrol.wait;
	// end inline asm
	mov.u32 	%r1, %tid.x;
	and.b32  	%r2, %r1, 31;
	shl.b32 	%r176, %r1, 1;
	and.b32  	%r3, %r176, 1984;
	or.b32  	%r177, %r3, %r2;
	cvt.u64.u32 	%rd24, %r177;
	add.s64 	%rd4, %rd3, %rd24;
	mad.lo.s64 	%rd25, %rd4, 24, %rd1;
	ld.global.f64 	%fd82, [%rd25];
	ld.global.f64 	%fd83, [%rd25+8];
	ld.global.v2.u32 	{%r178, %r179}, [%rd25+16];
	ld.global.f64 	%fd84, [%rd25+768];
	ld.global.f64 	%fd85, [%rd25+776];
	ld.global.v2.u32 	{%r180, %r181}, [%rd25+784];
	// begin inline asm
	mov.u32 %r175, %laneid;
	// end inline asm
	add.s32 	%r182, %r175, %r3;
	mov.u32 	%r183, _ZZN3cub18CUB_300001_SM_10006detail10merge_sort30DeviceMergeSortBlockSortKernelINS2_10policy_hubIN6thrust24THRUST_300001_SM_1000_NS6detail15normal_iteratorINS6_10device_ptrI4EdgeEEEEE9Policy600ESC_PNS0_8NullTypeESC_SG_mN4cuda3std3__44lessISA_EESA_SF_EEvbT0_T1_T2_T3_T4_PT6_PT7_T5_NS1_7vsmem_tEE19static_temp_storage;
	mad.lo.s32 	%r4, %r182, 24, %r183;
	st.shared.f64 	[%r4], %fd82;
	st.shared.f64 	[%r4+8], %fd83;
	st.shared.v2.u32 	[%r4+16], {%r178, %r179};
	st.shared.f64 	[%r4+768], %fd84;
	st.shared.f64 	[%r4+776], %fd85;
	st.shared.v2.u32 	[%r4+784], {%r180, %r181};
	bar.warp.sync 	-1;
	mad.lo.s32 	%r5, %r175, 24, %r4;
	ld.shared.v2.f64 	{%fd1, %fd102}, [%r5];
	ld.shared.v2.u32 	{%r229, %r228}, [%r5+16];
	ld.shared.f64 	%fd101, [%r5+24];
	ld.shared.f64 	%fd4, [%r5+32];
	ld.shared.v2.u32 	{%r8, %r9}, [%r5+40];
	bar.sync 	0;
	// begin inline asm
	griddepcontrol.launch_dependents;
	// end inline asm
	setp.geu.f64 	%p37, %fd101, %fd1;
	mov.u32 	%r226, %r9;
	mov.u32 	%r227, %r8;
	mov.f64 	%fd100, %fd4;
	mov.f64 	%fd103, %fd1;
	@%p37 bra 	$L__BB5_3;
	mov.u32 	%r226, %r228;
	mov.u32 	%r227, %r229;
	mov.f64 	%fd100, %fd102;
	mov.u32 	%r228, %r9;
	mov.u32 	%r229, %r8;
	mov.f64 	%fd102, %fd4;
	mov.f64 	%fd103, %fd101;
	mov.f64 	%fd101, %fd1;
$L__BB5_3:
	mov.b32 	%r230, 2;
	mad.lo.s32 	%r187, %r1, 48, %r183;
$L__BB5_4:
	bar.sync 	0;
	add.s32 	%r185, %r230, -1;
	st.shared.v2.f64 	[%r187], {%fd103, %fd102};
	st.shared.v2.u32 	[%r187+16], {%r229, %r228};
	st.shared.f64 	[%r187+24], %fd101;
	st.shared.f64 	[%r187+32], %fd100;
	st.shared.v2.u32 	[%r187+40], {%r227, %r226};
	bar.sync 	0;
	neg.s32 	%r188, %r230;
	and.b32  	%r189, %r1, %r188;
	shl.b32 	%r190, %r189, 1;
	and.b32  	%r191, %r185, %r1;
	shl.b32 	%r192, %r191, 1;
	min.u32 	%r19, %r192, 512;
	min.u32 	%r20, %r190, 512;
	add.s32 	%r193, %r20, %r230;
	min.s32 	%r21, %r193, 512;
	add.s32 	%r194, %r21, %r230;
	min.s32 	%r22, %r194, 512;
	sub.s32 	%r195, %r21, %r20;
	sub.s32 	%r196, %r22, %r21;
	setp.lt.s32 	%p38, %r19, %r196;
	sub.s32 	%r197, %r19, %r196;
	selp.b32 	%r233, 0, %r197, %p38;
	min.s32 	%r231, %r195, %r19;
	setp.ge.s32 	%p39, %r233, %r231;
	@%p39 bra 	$L__BB5_7;
	add.s32 	%r25, %r21, %r19;
$L__BB5_6:
	sub.s32 	%r198, %r231, %r233;
	shr.u32 	%r199, %r198, 31;
	add.s32 	%r200, %r198, %r199;
	shr.s32 	%r201, %r200, 1;
	add.s32 	%r202, %r201, %r233;
	add.s32 	%r203, %r202, %r20;
	mov.u32 	%r204, _ZZN3cub18CUB_300001_SM_10006detail10merge_sort30DeviceMergeSortBlockSortKernelINS2_10policy_hubIN6thrust24THRUST_300001_SM_1000_NS6detail15normal_iteratorINS6_10device_ptrI4EdgeEEEEE9Policy600ESC_PNS0_8NullTypeESC_SG_mN4cuda3std3__44lessISA_EESA_SF_EEvbT0_T1_T2_T3_T4_PT6_PT7_T5_NS1_7vsmem_tEE19static_temp_storage;
	mad.lo.s32 	%r205, %r203, 24, %r204;
	ld.shared.f64 	%fd86, [%r205];
	not.b32 	%r206, %r202;
	add.s32 	%r207, %r25, %r206;
	mad.lo.s32 	%r208, %r207, 24, %r204;
	ld.shared.f64 	%fd87, [%r208];
	setp.geu.f64 	%p40, %fd87, %fd86;
	add.s32 	%r209, %r202, 1;
	selp.b32 	%r233, %r209, %r233, %p40;
	selp.b32 	%r231, %r231, %r202, %p40;
	setp.lt.s32 	%p41, %r233, %r231;
	@%p41 bra 	$L__BB5_6;
$L__BB5_7:
	add.s32 	%r31, %r233, %r20;
	add.s32 	%r210, %r21, %r19;
	sub.s32 	%r32, %r210, %r233;
	mov.u32 	%r211, _ZZN3cub18CUB_300001_SM_10006detail10merge_sort30DeviceMergeSortBlockSortKernelINS2_10policy_hubIN6thrust24THRUST_300001_SM_1000_NS6detail15normal_iteratorINS6_10device_ptrI4EdgeEEEEE9Policy600ESC_PNS0_8NullTypeESC_SG_mN4cuda3std3__44lessISA_EESA_SF_EEvbT0_T1_T2_T3_T4_PT6_PT7_T5_NS1_7vsmem_tEE19static_temp_storage;
	mad.lo.s32 	%r33, %r31, 24, %r211;
	ld.shared.f64 	%fd106, [%r33];
	ld.shared.f64 	%fd107, [%r33+8];
	ld.shared.v2.u32 	{%r236, %r237}, [%r33+16];
	mad.lo.s32 	%r36, %r32, 24, %r211;
	ld.shared.f64 	%fd104, [%r36];
	ld.shared.f64 	%fd105, [%r36+8];
	ld.shared.v2.u32 	{%r234, %r235}, [%r36+16];
	setp.ge.s32 	%p43, %r32, %r22;
	mov.pred 	%p53, 0;
	@%p43 bra 	$L__BB5_9;
	setp.ge.s32 	%p44, %r31, %r21;
	setp.lt.f64 	%p45, %fd104, %fd106;
	or.pred  	%p53, %p44, %p45;
$L__BB5_9:
	selp.b32 	%r228, %r235, %r237, %p53;
	selp.b32 	%r229, %r234, %r236, %p53;
	selp.f64 	%fd102, %fd105, %fd107, %p53;
	selp.f64 	%fd103, %fd104, %fd106, %p53;
	selp.u32 	%r212, 1, 0, %p53;
	add.s32 	%r41, %r32, %r212;
	not.pred 	%p46, %p53;
	selp.u32 	%r213, 1, 0, %p46;
	add.s32 	%r42, %r31, %r213;
	@%p46 bra 	$L__BB5_11;
	ld.shared.f64 	%fd104, [%r36+24];
	ld.shared.f64 	%fd105, [%r36+32];
	ld.shared.v2.u32 	{%r234, %r235}, [%r36+40];
	bra.uni 	$L__BB5_12;
$L__BB5_11:
	ld.shared.f64 	%fd106, [%r33+24];
	ld.shared.f64 	%fd107, [%r33+32];
	ld.shared.v2.u32 	{%r236, %r237}, [%r33+40];
$L__BB5_12:
	setp.ge.s32 	%p48, %r41, %r22;
	mov.pred 	%p54, 0;
	@%p48 bra 	$L__BB5_14;
	setp.ge.s32 	%p49, %r42, %r21;
	setp.lt.f64 	%p50, %fd104, %fd106;
	or.pred  	%p54, %p49, %p50;
$L__BB5_14:
	selp.b32 	%r226, %r235, %r237, %p54;
	selp.b32 	%r227, %r234, %r236, %p54;
	selp.f64 	%fd100, %fd105, %fd107, %p54;
	selp.f64 	%fd101, %fd104, %fd106, %p54;
	shl.b32 	%r53, %r230, 1;
	setp.lt.u32 	%p51, %r230, 129;
	mov.u32 	%r230, %r53;
	@%p51 bra 	$L__BB5_4;
	ld.param.s8 	%rs3, [_ZN3cub18CUB_300001_SM_10006detail10merge_sort30DeviceMergeSortBlockSortKernelINS2_10policy_hubIN6thrust24THRUST_300001_SM_1000_NS6detail15normal_iteratorINS6_10device_ptrI4EdgeEEEEE9Policy600ESC_PNS0_8NullTypeESC_SG_mN4cuda3std3__44lessISA_EESA_SF_EEvbT0_T1_T2_T3_T4_PT6_PT7_T5_NS1_7vsmem_tE_param_0];
	bar.sync 	0;
	setp.eq.s16 	%p52, %rs3, 0;
	@%p52 bra 	$L__BB5_17;
	st.shared.v2.f64 	[%r5], {%fd103, %fd102};
	st.shared.v2.u32 	[%r5+16], {%r229, %r228};
	st.shared.f64 	[%r5+24], %fd101;
	st.shared.f64 	[%r5+32], %fd100;
	st.shared.v2.u32 	[%r5+40], {%r227, %r226};
	bar.warp.sync 	-1;
	ld.shared.f64 	%fd88, [%r4];
	ld.shared.f64 	%fd89, [%r4+8];
	ld.shared.v2.u32 	{%r214, %r215}, [%r4+16];
	ld.shared.f64 	%fd90, [%r4+768];
	ld.shared.f64 	%fd91, [%r4+776];
	ld.shared.v2.u32 	{%r216, %r217}, [%r4+784];
	cvt.u64.u32 	%rd26, %r3;
	cvt.u64.u32 	%rd27, %r2;
	add.s64 	%rd28, %rd3, %rd27;
	add.s64 	%rd29, %rd28, %rd26;
	mad.lo.s64 	%rd30, %rd29, 24, %rd2;
	st.global.f64 	[%rd30], %fd88;
	st.global.f64 	[%rd30+8], %fd89;
	st.global.v2.u32 	[%rd30+16], {%r214, %r215};
	st.global.f64 	[%rd30+768], %fd90;
	st.global.f64 	[%rd30+776], %fd91;
	st.global.v2.u32 	[%rd30+784], {%r216, %r217};
	bra.uni 	$L__BB5_49;
$L__BB5_17:
	ld.param.u64 	%rd34, [_ZN3cub18CUB_300001_SM_10006detail10merge_sort30DeviceMergeSortBlockSortKernelINS2_10policy_hubIN6thrust24THRUST_300001_SM_1000_NS6detail15normal_iteratorINS6_10device_ptrI4EdgeEEEEE9Policy600ESC_PNS0_8NullTypeESC_SG_mN4cuda3std3__44lessISA_EESA_SF_EEvbT0_T1_T2_T3_T4_PT6_PT7_T5_NS1_7vsmem_tE_param_6];
	st.shared.v2.f64 	[%r5], {%fd103, %fd102};
	st.shared.v2.u32 	[%r5+16], {%r229, %r228};
	st.shared.f64 	[%r5+24], %fd101;
	st.shared.f64 	[%r5+32], %fd100;
	st.shared.v2.u32 	[%r5+40], {%r227, %r226};
	bar.warp.sync 	-1;
	ld.shared.f64 	%fd92, [%r4];
	ld.shared.f64 	%fd93, [%r4+8];
	ld.shared.v2.u32 	{%r218, %r219}, [%r4+16];
	ld.shared.f64 	%fd94, [%r4+768];
	ld.shared.f64 	%fd95, [%r4+776];
	ld.shared.v2.u32 	{%r220, %r221}, [%r4+784];
	cvta.to.global.u64 	%rd31, %rd34;
	mad.lo.s64 	%rd32, %rd4, 24, %rd31;
	st.global.f64 	[%rd32], %fd92;
	st.global.f64 	[%rd32+8], %fd93;
	st.global.v2.u32 	[%rd32+16], {%r218, %r219};
	st.global.f64 	[%rd32+768], %fd94;
	st.global.f64 	[%rd32+776], %fd95;
	st.global.v2.u32 	[%rd32+784], {%r220, %r221};
	bra.uni 	$L__BB5_49;
$L__BB5_18:
	cvt.u32.u64 	%r132, %rd3;
	cvt.u32.u64 	%r133, %rd8;
	sub.s32 	%r134, %r133, %r132;
	min.s32 	%r54, %r134, 512;
	// begin inline asm
	griddepcontrol.wait;
	// end inline asm
	mad.lo.s64 	%rd15, %rd3, 24, %rd1;
	mov.u32 	%r55, %tid.x;
	ld.global.v2.u32 	{%r241, %r240}, [%rd15+16];
	ld.global.f64 	%fd110, [%rd15+8];
	ld.global.f64 	%fd111, [%rd15];
	and.b32  	%r58, %r55, 31;
	shl.b32 	%r135, %r55, 1;
	and.b32  	%r136, %r135, 1984;
	or.b32  	%r59, %r136, %r58;
	setp.ge.s32 	%p10, %r59, %r54;
	mul.lo.s32 	%r137, %r59, 24;
	cvt.u64.u32 	%rd16, %r137;
	add.s64 	%rd5, %rd15, %rd16;
	mov.u32 	%r238, %r240;
	mov.u32 	%r239, %r241;
	mov.f64 	%fd108, %fd110;
	mov.f64 	%fd109, %fd111;
	@%p10 bra 	$L__BB5_20;
	ld.global.f64 	%fd109, [%rd5];
	ld.global.f64 	%fd108, [%rd5+8];
	ld.global.v2.u32 	{%r239, %r238}, [%rd5+16];
$L__BB5_20:
	add.s32 	%r64, %r59, 32;
	setp.ge.s32 	%p11, %r64, %r54;
	@%p11 bra 	$L__BB5_22;
	ld.global.f64 	%fd111, [%rd5+768];
	ld.global.f64 	%fd110, [%rd5+776];
	ld.global.v2.u32 	{%r241, %r240}, [%rd5+784];
$L__BB5_22:
	// begin inline asm
	mov.u32 %r138, %laneid;
	// end inline asm
	add.s32 	%r140, %r138, %r136;
	mov.u32 	%r141, _ZZN3cub18CUB_300001_SM_10006detail10merge_sort30DeviceMergeSortBlockSortKernelINS2_10policy_hubIN6thrust24THRUST_300001_SM_1000_NS6detail15normal_iteratorINS6_10device_ptrI4EdgeEEEEE9Policy600ESC_PNS0_8NullTypeESC_SG_mN4cuda3std3__44lessISA_EESA_SF_EEvbT0_T1_T2_T3_T4_PT6_PT7_T5_NS1_7vsmem_tEE19static_temp_storage;
	mad.lo.s32 	%r70, %r140, 24, %r141;
	st.shared.f64 	[%r70], %fd109;
	st.shared.f64 	[%r70+8], %fd108;
	st.shared.v2.u32 	[%r70+16], {%r239, %r238};
	st.shared.f64 	[%r70+768], %fd111;
	st.shared.f64 	[%r70+776], %fd110;
	st.shared.v2.u32 	[%r70+784], {%r241, %r240};
	bar.warp.sync 	-1;
	mad.lo.s32 	%r71, %r138, 24, %r70;
	ld.shared.v2.f64 	{%fd119, %fd118}, [%r71];
	ld.shared.v2.u32 	{%r249, %r248}, [%r71+16];
	ld.shared.f64 	%fd77, [%r71+24];
	ld.shared.f64 	%fd78, [%r71+32];
	ld.shared.v2.u32 	{%r142, %r143}, [%r71+40];
	bar.sync 	0;
	// begin inline asm
	griddepcontrol.launch_dependents;
	// end inline asm
	or.b32  	%r144, %r135, 1;
	setp.lt.u32 	%p12, %r144, %r54;
	selp.b32 	%r74, %r143, %r248, %p12;
	selp.b32 	%r75, %r142, %r249, %p12;
	selp.f64 	%fd41, %fd78, %fd118, %p12;
	selp.f64 	%fd79, %fd77, %fd119, %p12;
	setp.ge.u32 	%p13, %r135, %r54;
	setp.geu.f64 	%p14, %fd79, %fd119;
	or.pred  	%p15, %p13, %p14;
	mov.u32 	%r246, %r74;
	mov.u32 	%r247, %r75;
	mov.f64 	%fd116, %fd41;
	mov.f64 	%fd117, %fd79;
	@%p15 bra 	$L__BB5_24;
	mov.u32 	%r246, %r248;
	mov.u32 	%r247, %r249;
	mov.f64 	%fd116, %fd118;
	mov.f64 	%fd117, %fd119;
	mov.u32 	%r248, %r74;
	mov.u32 	%r249, %r75;
	mov.f64 	%fd118, %fd41;
	mov.f64 	%fd119, %fd79;
$L__BB5_24:
	mov.b32 	%r250, 2;
	mad.lo.s32 	%r148, %r55, 48, %r141;
$L__BB5_25:
	bar.sync 	0;
	add.s32 	%r146, %r250, -1;
	st.shared.v2.f64 	[%r148], {%fd119, %fd118};
	st.shared.v2.u32 	[%r148+16], {%r249, %r248};
	st.shared.f64 	[%r148+24], %fd117;
	st.shared.f64 	[%r148+32], %fd116;
	st.shared.v2.u32 	[%r148+40], {%r247, %r246};
	bar.sync 	0;
	neg.s32 	%r149, %r250;
	and.b32  	%r150, %r55, %r149;
	shl.b32 	%r151, %r150, 1;
	and.b32  	%r152, %r146, %r55;
	shl.b32 	%r153, %r152, 1;
	min.s32 	%r85, %r153, %r54;
	min.s32 	%r86, %r151, %r54;
	add.s32 	%r154, %r86, %r250;
	min.s32 	%r87, %r154, %r54;
	add.s32 	%r155, %r87, %r250;
	min.s32 	%r88, %r155, %r54;
	sub.s32 	%r156, %r87, %r86;
	sub.s32 	%r157, %r88, %r87;
	setp.lt.s32 	%p16, %r85, %r157;
	sub.s32 	%r158, %r85, %r157;
	selp.b32 	%r253, 0, %r158, %p16;
	min.s32 	%r251, %r156, %r85;
	setp.ge.s32 	%p17, %r253, %r251;
	@%p17 bra 	$L__BB5_28;
	add.s32 	%r91, %r87, %r85;
$L__BB5_27:
	sub.s32 	%r159, %r251, %r253;
	shr.u32 	%r160, %r159, 31;
	add.s32 	%r161, %r159, %r160;
	shr.s32 	%r162, %r161, 1;
	add.s32 	%r163, %r162, %r253;
	add.s32 	%r164, %r163, %r86;
	mov.u32 	%r165, _ZZN3cub18CUB_300001_SM_10006detail10merge_sort30DeviceMergeSortBlockSortKernelINS2_10policy_hubIN6thrust24THRUST_300001_SM_1000_NS6detail15normal_iteratorINS6_10device_ptrI4EdgeEEEEE9Policy600ESC_PNS0_8NullTypeESC_SG_mN4cuda3std3__44lessISA_EESA_SF_EEvbT0_T1_T2_T3_T4_PT6_PT7_T5_NS1_7vsmem_tEE19static_temp_storage;
	mad.lo.s32 	%r166, %r164, 24, %r165;
	ld.shared.f64 	%fd80, [%r166];
	not.b32 	%r167, %r163;
	add.s32 	%r168, %r91, %r167;
	mad.lo.s32 	%r169, %r168, 24, %r165;
	ld.shared.f64 	%fd81, [%r169];
	setp.geu.f64 	%p18, %fd81, %fd80;
	add.s32 	%r170, %r163, 1;
	selp.b32 	%r253, %r170, %r253, %p18;
	selp.b32 	%r251, %r251, %r163, %p18;
	setp.lt.s32 	%p19, %r253, %r251;
	@%p19 bra 	$L__BB5_27;
$L__BB5_28:
	add.s32 	%r97, %r253, %r86;
	add.s32 	%r171, %r87, %r85;
	sub.s32 	%r98, %r171, %r253;
	mov.u32 	%r172, _ZZN3cub18CUB_300001_SM_10006detail10merge_sort30DeviceMergeSortBlockSortKernelINS2_10policy_hubIN6thrust24THRUST_300001_SM_1000_NS6detail15normal_iteratorINS6_10device_ptrI4EdgeEEEEE9Policy600ESC_PNS0_8NullTypeESC_SG_mN4cuda3std3__44lessISA_EESA_SF_EEvbT0_T1_T2_T3_T4_PT6_PT7_T5_NS1_7vsmem_tEE19static_temp_storage;
	mad.lo.s32 	%r99, %r97, 24, %r172;
	ld.shared.f64 	%fd122, [%r99];
	ld.shared.f64 	%fd123, [%r99+8];
	ld.shared.v2.u32 	{%r256, %r257}, [%r99+16];
	mad.lo.s32 	%r102, %r98, 24, %r172;
	ld.shared.f64 	%fd120, [%r102];
	ld.shared.f64 	%fd121, [%r102+8];
	ld.shared.v2.u32 	{%r254, %r255}, [%r102+16];
	setp.ge.s32 	%p21, %r98, %r88;
	mov.pred 	%p55, 0;
	@%p21 bra 	$L__BB5_30;
	setp.ge.s32 	%p22, %r97, %r87;
	setp.lt.f64 	%p23, %fd120, %fd122;
	or.pred  	%p55, %p22, %p23;
$L__BB5_30:
	selp.b32 	%r248, %r255, %r257, %p55;
	selp.b32 	%r249, %r254, %r256, %p55;
	selp.f64 	%fd118, %fd121, %fd123, %p55;
	selp.f64 	%fd119, %fd120, %fd122, %p55;
	selp.u32 	%r173, 1, 0, %p55;
	add.s32 	%r107, %r98, %r173;
	not.pred 	%p24, %p55;
	selp.u32 	%r174, 1, 0, %p24;
	add.s32 	%r108, %r97, %r174;
	@%p24 bra 	$L__BB5_32;
	ld.shared.f64 	%fd120, [%r102+24];
	ld.shared.f64 	%fd121, [%r102+32];
	ld.shared.v2.u32 	{%r254, %r255}, [%r102+40];
	bra.uni 	$L__BB5_33;
$L__BB5_32:
	ld.shared.f64 	%fd122, [%r99+24];
	ld.shared.f64 	%fd123, [%r99+32];
	ld.shared.v2.u32 	{%r256, %r257}, [%r99+40];
$L__BB5_33:
	setp.ge.s32 	%p26, %r107, %r88;
	mov.pred 	%p56, 0;
	@%p26 bra 	$L__BB5_35;
	setp.ge.s32 	%p27, %r108, %r87;
	setp.lt.f64 	%p28, %fd120, %fd122;
	or.pred  	%p56, %p27, %p28;
$L__BB5_35:
	selp.b32 	%r246, %r255, %r257, %p56;
	selp.b32 	%r247, %r254, %r256, %p56;
	selp.f64 	%fd116, %fd121, %fd123, %p56;
	selp.f64 	%fd117, %fd120, %fd122, %p56;
	shl.b32 	%r119, %r250, 1;
	setp.lt.u32 	%p29, %r250, 129;
	mov.u32 	%r250, %r119;
	@%p29 bra 	$L__BB5_25;
	ld.param.s8 	%rs2, [_ZN3cub18CUB_300001_SM_10006detail10merge_sort30DeviceMergeSortBlockSortKernelINS2_10policy_hubIN6thrust24THRUST_300001_SM_1000_NS6detail15normal_iteratorINS6_10device_ptrI4EdgeEEEEE9Policy600ESC_PNS0_8NullTypeESC_SG_mN4cuda3std3__44lessISA_EESA_SF_EEvbT0_T1_T2_T3_T4_PT6_PT7_T5_NS1_7vsmem_tE_param_0];
	bar.sync 	0;
	setp.eq.s16 	%p30, %rs2, 0;
	@%p30 bra 	$L__BB5_43;
	st.shared.v2.f64 	[%r71], {%fd119, %fd118};
	st.shared.v2.u32 	[%r71+16], {%r249, %r248};
	st.shared.f64 	[%r71+24], %fd117;
	st.shared.f64 	[%r71+32], %fd116;
	st.shared.v2.u32 	[%r71+40], {%r247, %r246};
	bar.warp.sync 	-1;
	ld.shared.f64 	%fd67, [%r70];
	ld.shared.f64 	%fd68, [%r70+8];
	ld.shared.v2.u32 	{%r120, %r121}, [%r70+16];
	ld.shared.f64 	%fd69, [%r70+768];
	ld.shared.f64 	%fd70, [%r70+776];
	ld.shared.v2.u32 	{%r122, %r123}, [%r70+784];
	setp.eq.s32 	%p31, %r55, 0;
	@%p31 bra 	$L__BB5_38;
	bra.uni 	$L__BB5_39;
$L__BB5_38:
	st.volatile.shared.u32 	[_ZZN3cub18CUB_300001_SM_10006detail10merge_sort30DeviceMergeSortBlockSortKernelINS2_10policy_hubIN6thrust24THRUST_300001_SM_1000_NS6detail15normal_iteratorINS6_10device_ptrI4EdgeEEEEE9Policy600ESC_PNS0_8NullTypeESC_SG_mN4cuda3std3__44lessISA_EESA_SF_EEvbT0_T1_T2_T3_T4_PT6_PT7_T5_NS1_7vsmem_tEE19static_temp_storage+12288], %r54;
$L__BB5_39:
	bar.sync 	0;
	ld.volatile.shared.u32 	%r128, [_ZZN3cub18CUB_300001_SM_10006detail10merge_sort30DeviceMergeSortBlockSortKernelINS2_10policy_hubIN6thrust24THRUST_300001_SM_1000_NS6detail15normal_iteratorINS6_10device_ptrI4EdgeEEEEE9Policy600ESC_PNS0_8NullTypeESC_SG_mN4cuda3std3__44lessISA_EESA_SF_EEvbT0_T1_T2_T3_T4_PT6_PT7_T5_NS1_7vsmem_tEE19static_temp_storage+12288];
	cvt.u64.u32 	%rd17, %r136;
	cvt.u64.u32 	%rd18, %r58;
	add.s64 	%rd19, %rd3, %rd18;
	add.s64 	%rd20, %rd19, %rd17;
	setp.ge.s32 	%p32, %r59, %r128;
	mad.lo.s64 	%rd6, %rd20, 24, %rd2;
	@%p32 bra 	$L__BB5_41;
	st.global.f64 	[%rd6], %fd67;
	st.global.f64 	[%rd6+8], %fd68;
	st.global.v2.u32 	[%rd6+16], {%r120, %r121};
$L__BB5_41:
	setp.ge.s32 	%p33, %r64, %r128;
	@%p33 bra 	$L__BB5_49;
	st.global.f64 	[%rd6+768], %fd69;
	st.global.f64 	[%rd6+776], %fd70;
	st.global.v2.u32 	[%rd6+784], {%r122, %r123};
	bra.uni 	$L__BB5_49;
$L__BB5_43:
	st.shared.v2.f64 	[%r71], {%fd119, %fd118};
	st.shared.v2.u32 	[%r71+16], {%r249, %r248};
	st.shared.f64 	[%r71+24], %fd117;
	st.shared.f64 	[%r71+32], %fd116;
	st.shared.v2.u32 	[%r71+40], {%r247, %r246};
	bar.warp.sync 	-1;
	ld.shared.f64 	%fd71, [%r70];
	ld.shared.f64 	%fd72, [%r70+8];
	ld.shared.v2.u32 	{%r124, %r125}, [%r70+16];
	ld.shared.f64 	%fd73, [%r70+768];
	ld.shared.f64 	%fd74, [%r70+776];
	ld.shared.v2.u32 	{%r126, %r127}, [%r70+784];
	setp.eq.s32 	%p34, %r55, 0;
	@%p34 bra 	$L__BB5_44;
	bra.uni 	$L__BB5_45;
$L__BB5_44:
	st.volatile.shared.u32 	[_ZZN3cub18CUB_300001_SM_10006detail10merge_sort30DeviceMergeSortBlockSortKernelINS2_10policy_hubIN6thrust24THRUST_300001_SM_1000_NS6detail15normal_iteratorINS6_10device_ptrI4EdgeEEEEE9Policy600ESC_PNS0_8NullTypeESC_SG_mN4cuda3std3__44lessISA_EESA_SF_EEvbT0_T1_T2_T3_T4_PT6_PT7_T5_NS1_7vsmem_tEE19static_temp_storage+12288], %r54;
$L__BB5_45:
	ld.param.u64 	%rd33, [_ZN3cub18CUB_300001_SM_10006detail10merge_sort30DeviceMergeSortBlockSortKernelINS2_10policy_hubIN6thrust24THRUST_300001_SM_1000_NS6detail15normal_iteratorINS6_10device_ptrI4EdgeEEEEE9Policy600ESC_PNS0_8NullTypeESC_SG_mN4cuda3std3__44lessISA_EESA_SF_EEvbT0_T1_T2_T3_T4_PT6_PT7_T5_NS1_7vsmem_tE_param_6];
	bar.sync 	0;
	ld.volatile.shared.u32 	%r129, [_ZZN3cub18CUB_300001_SM_10006detail10merge_sort30DeviceMergeSortBlockSortKernelINS2_10policy_hubIN6thrust24THRUST_300001_SM_1000_NS6detail15normal_iteratorINS6_10device_ptrI4EdgeEEEEE9Policy600ESC_PNS0_8NullTypeESC_SG_mN4cuda3std3__44lessISA_EESA_SF_EEvbT0_T1_T2_T3_T4_PT6_PT7_T5_NS1_7vsmem_tEE19static_temp_storage+12288];
	setp.ge.s32 	%p35, %r59, %r129;
	cvt.u64.u32 	%rd21, %r59;
	add.s64 	%rd22, %rd3, %rd21;
	cvta.to.global.u64 	%rd23, %rd33;
	mad.lo.s64 	%rd7, %rd22, 24, %rd23;
	@%p35 bra 	$L__BB5_47;
	st.global.f64 	[%rd7], %fd71;
	st.global.f64 	[%rd7+8], %fd72;
	st.global.v2.u32 	[%rd7+16], {%r124, %r125};
$L__BB5_47:
	setp.ge.s32 	%p36, %r64, %r129;
	@%p36 bra 	$L__BB5_49;
	st.global.f64 	[%rd7+768], %fd73;
	st.global.f64 	[%rd7+776], %fd74;
	st.global.v2.u32 	[%rd7+784], {%r126, %r127};
$L__BB5_49:
	ret;

}
	// .globl	_ZN3cub18CUB_300001_SM_10006detail10merge_sort30DeviceMergeSortPartitionKernelIN6thrust24THRUST_300001_SM_1000_NS6detail15normal_iteratorINS5_10device_ptrI4EdgeEEEEmN4cuda3std3__44lessIS9_EES9_EEvbT_PT2_T0_SK_PSK_T1_SK_i
.visible .entry _ZN3cub18CUB_300001_SM_10006detail10merge_sort30DeviceMergeSortPartitionKernelIN6thrust24THRUST_300001_SM_1000_NS6detail15normal_iteratorINS5_10device_ptrI4EdgeEEEEmN4cuda3std3__44lessIS9_EES9_EEvbT_PT2_T0_SK_PSK_T1_SK_i(
	.param .u8 _ZN3cub18CUB_300001_SM_10006detail10merge_sort30DeviceMergeSortPartitionKernelIN6thrust24THRUST_300001_SM_1000_NS6detail15normal_iteratorINS5_10device_ptrI4EdgeEEEEmN4cuda3std3__44lessIS9_EES9_EEvbT_PT2_T0_SK_PSK_T1_SK_i_param_0,
	.param .align 8 .b8 _ZN3cub18CUB_300001_SM_10006detail10merge_sort30DeviceMergeSortPartitionKernelIN6thrust24THRUST_300001_SM_1000_NS6detail15normal_iteratorINS5_10device_ptrI4EdgeEEEEmN4cuda3std3__44lessIS9_EES9_EEvbT_PT2_T0_SK_PSK_T1_SK_i_param_1[8],
	.param .u64 .ptr .align 1 _ZN3cub18CUB_300001_SM_10006detail10merge_sort30DeviceMergeSortPartitionKernelIN6thrust24THRUST_300001_SM_1000_NS6detail15normal_iteratorINS5_10device_ptrI4EdgeEEEEmN4cuda3std3__44lessIS9_EES9_EEvbT_PT2_T0_SK_PSK_T1_SK_i_param_2,
	.param .u64 _ZN3cub18CUB_300001_SM_10006detail10merge_sort30DeviceMergeSortPartitionKernelIN6thrust24THRUST_300001_SM_1000_NS6detail15normal_iteratorINS5_10device_ptrI4EdgeEEEEmN4cuda3std3__44lessIS9_EES9_EEvbT_PT2_T0_SK_PSK_T1_SK_i_param_3,
	.param .u64 _ZN3cub18CUB_300001_SM_10006detail10merge_sort30DeviceMergeSortPartitionKernelIN6thrust24THRUST_300001_SM_1000_NS6detail15normal_iteratorINS5_10device_ptrI4EdgeEEEEmN4cuda3std3__44lessIS9_EES9_EEvbT_PT2_T0_SK_PSK_T1_SK_i_param_4,
	.param .u64 .ptr .align 1 _ZN3cub18CUB_300001_SM_10006detail10merge_sort30DeviceMergeSortPartitionKernelIN6thrust24THRUST_300001_SM_1000_NS6detail15normal_iteratorINS5_10device_ptrI4EdgeEEEEmN4cuda3std3__44lessIS9_EES9_EEvbT_PT2_T0_SK_PSK_T1_SK_i_param_5,
	.param .align 1 .b8 _ZN3cub18CUB_300001_SM_10006detail10merge_sort30DeviceMergeSortPartitionKernelIN6thrust24THRUST_300001_SM_1000_NS6detail15normal_iteratorINS5_10device_ptrI4EdgeEEEEmN4cuda3std3__44lessIS9_EES9_EEvbT_PT2_T0_SK_PSK_T1_SK_i_param_6[1],
	.param .u64 _ZN3cub18CUB_300001_SM_10006detail10merge_sort30DeviceMergeSortPartitionKernelIN6thrust24THRUST_300001_SM_1000_NS6detail15normal_iteratorINS5_10device_ptrI4EdgeEEEEmN4cuda3std3__44lessIS9_EES9_EEvbT_PT2_T0_SK_PSK_T1_SK_i_param_7,
	.param .u32 _ZN3cub18CUB_300001_SM_10006detail10merge_sort30DeviceMergeSortPartitionKernelIN6thrust24THRUST_300001_SM_1000_NS6detail15normal_iteratorINS5_10device_ptrI4EdgeEEEEmN4cuda3std3__44lessIS9_EES9_EEvbT_PT2_T0_SK_PSK_T1_SK_i_param_8
)
{
	.reg .pred 	%p<10>;
	.reg .b16 	%rs<2>;
	.reg .b32 	%r<6>;
	.reg .b64 	%rd<82>;
	.reg .b64 	%fd<5>;

	ld.param.u64 	%rd27, [_ZN3cub18CUB_300001_SM_10006detail10merge_sort30DeviceMergeSortPartitionKernelIN6thrust24THRUST_300001_SM_1000_NS6detail15normal_iteratorINS5_10device_ptrI4EdgeEEEEmN4cuda3std3__44lessIS9_EES9_EEvbT_PT2_T0_SK_PSK_T1_SK_i_param_1];
	ld.param.s8 	%rs1, [_ZN3cub18CUB_300001_SM_10006detail10merge_sort30DeviceMergeSortPartitionKernelIN6thrust24THRUST_300001_SM_1000_NS6detail15normal_iteratorINS5_10device_ptrI4EdgeEEEEmN4cuda3std3__44lessIS9_EES9_EEvbT_PT2_T0_SK_PSK_T1_SK_i_param_0];
	ld.param.u64 	%rd28, [_ZN3cub18CUB_300001_SM_10006detail10merge_sort30DeviceMergeSortPartitionKernelIN6thrust24THRUST_300001_SM_1000_NS6detail15normal_iteratorINS5_10device_ptrI4EdgeEEEEmN4cuda3std3__44lessIS9_EES9_EEvbT_PT2_T0_SK_PSK_T1_SK_i_param_2];
	ld.param.u64 	%rd29, [_ZN3cub18CUB_300001_SM_10006detail10merge_sort30DeviceMergeSortPartitionKernelIN6thrust24THRUST_300001_SM_1000_NS6detail15normal_iteratorINS5_10device_ptrI4EdgeEEEEmN4cuda3std3__44lessIS9_EES9_EEvbT_PT2_T0_SK_PSK_T1_SK_i_param_3];
	ld.param.u64 	%rd30, [_ZN3cub18CUB_300001_SM_10006detail10merge_sort30DeviceMergeSortPartitionKernelIN6thrust24THRUST_300001_SM_1000_NS6detail15normal_iteratorINS5_10device_ptrI4EdgeEEEEmN4cuda3std3__44lessIS9_EES9_EEvbT_PT2_T0_SK_PSK_T1_SK_i_param_4];
	ld.param.u64 	%rd32, [_ZN3cub18CUB_300001_SM_10006detail10merge_sort30DeviceMergeSortPartitionKernelIN6thrust24THRUST_300001_SM_1000_NS6detail15normal_iteratorINS5_10device_ptrI4EdgeEEEEmN4cuda3std3__44lessIS9_EES9_EEvbT_PT2_T0_SK_PSK_T1_SK_i_param_5];
	ld.param.u64 	%rd31, [_ZN3cub18CUB_300001_SM_10006detail10merge_sort30DeviceMergeSortPartitionKernelIN6thrust24THRUST_300001_SM_1000_NS6detail15normal_iteratorINS5_10device_ptrI4EdgeEEEEmN4cuda3std3__44lessIS9_EES9_EEvbT_PT2_T0_SK_PSK_T1_SK_i_param_7];
	ld.param.u32 	%r1, [_ZN3cub18CUB_300001_SM_10006detail10merge_sort30DeviceMergeSortPartitionKernelIN6thrust24THRUST_300001_SM_1000_NS6detail15normal_iteratorINS5_10device_ptrI4EdgeEEEEmN4cuda3std3__44lessIS9_EES9_EEvbT_PT2_T0_SK_PSK_T1_SK_i_param_8];
	cvta.to.global.u64 	%rd1, %rd32;
	mov.u32 	%r2, %ntid.x;
	mov.u32 	%r3, %ctaid.x;
	mov.u32 	%r4, %tid.x;
	mad.lo.s32 	%r5, %r2, %r3, %r4;
	cvt.u64.u32 	%rd2, %r5;
	setp.le.u64 	%p1, %rd30, %rd2;
	@%p1 bra 	$L__BB6_11;
	shr.u64 	%rd33, %rd31, 1;
	add.s64 	%rd4, %rd31, 4294967295;
	neg.s64 	%rd34, %rd31;
	and.b64  	%rd35, %rd34, %rd2;
	cvt.s64.s32 	%rd5, %r1;
	mul.lo.s64 	%rd36, %rd35, %rd5;
	mul.lo.s64 	%rd37, %rd33, %rd5;
	min.u64 	%rd6, %rd36, %rd29;
	not.b64 	%rd38, %rd36;
	min.u64 	%rd39, %rd37, %rd38;
	add.s64 	%rd40, %rd39, %rd36;
	min.u64 	%rd7, %rd40, %rd29;
	not.b64 	%rd41, %rd7;
	min.u64 	%rd42, %rd37, %rd41;
	add.s64 	%rd43, %rd42, %rd7;
	min.u64 	%rd8, %rd43, %rd29;
	// begin inline asm
	griddepcontrol.wait;
	// end inline asm
	add.s64 	%rd44, %rd2, 1;
	setp.ne.s64 	%p2, %rd44, %rd30;
	@%p2 bra 	$L__BB6_3;
	shl.b64 	%rd75, %rd2, 3;
	add.s64 	%rd76, %rd1, %rd75;
	st.global.u64 	[%rd76], %rd7;
	bra.uni 	$L__BB6_11;
$L__BB6_3:
	sub.s64 	%rd45, %rd8, %rd6;
	and.b64  	%rd46, %rd4, %rd2;
	mul.lo.s64 	%rd47, %rd46, %rd5;
	min.u64 	%rd9, %rd47, %rd45;
	setp.eq.s16 	%p3, %rs1, 0;
	@%p3 bra 	$L__BB6_7;
	sub.s64 	%rd48, %rd7, %rd6;
	sub.s64 	%rd49, %rd8, %rd7;
	max.u64 	%rd50, %rd9, %rd49;
	sub.s64 	%rd81, %rd50, %rd49;
	min.u64 	%rd77, %rd48, %rd9;
	setp.ge.u64 	%p4, %rd81, %rd77;
	@%p4 bra 	$L__BB6_10;
	cvta.to.global.u64 	%rd12, %rd27;
	add.s64 	%rd13, %rd9, %rd7;
$L__BB6_6:
	sub.s64 	%rd51, %rd77, %rd81;
	shr.u64 	%rd52, %rd51, 1;
	add.s64 	%rd53, %rd52, %rd81;
	add.s64 	%rd54, %rd53, %rd6;
	mad.lo.s64 	%rd55, %rd54, 24, %rd12;
	ld.global.f64 	%fd1, [%rd55];
	not.b64 	%rd56, %rd53;
	add.s64 	%rd57, %rd13, %rd56;
	mad.lo.s64 	%rd58, %rd57, 24, %rd12;
	ld.global.f64 	%fd2, [%rd58];
	setp.geu.f64 	%p5, %fd2, %fd1;
	add.s64 	%rd59, %rd53, 1;
	selp.b64 	%rd81, %rd59, %rd81, %p5;
	selp.b64 	%rd77, %rd77, %rd53, %p5;
	setp.lt.u64 	%p6, %rd81, %rd77;
	@%p6 bra 	$L__BB6_6;
	bra.uni 	$L__BB6_10;
$L__BB6_7:
	sub.s64 	%rd60, %rd7, %rd6;
	sub.s64 	%rd61, %rd8, %rd7;
	max.u64 	%rd62, %rd9, %rd61;
	sub.s64 	%rd81, %rd62, %rd61;
	min.u64 	%rd79, %rd60, %rd9;
	setp.ge.u64 	%p7, %rd81, %rd79;
	@%p7 bra 	$L__BB6_10;
	cvta.to.global.u64 	%rd20, %rd28;
	add.s64 	%rd21, %rd9, %rd7;
$L__BB6_9:
	sub.s64 	%rd63, %rd79, %rd81;
	shr.u64 	%rd64, %rd63, 1;
	add.s64 	%rd65, %rd64, %rd81;
	add.s64 	%rd66, %rd65, %rd6;
	mad.lo.s64 	%rd67, %rd66, 24, %rd20;
	ld.global.f64 	%fd3, [%rd67];
	not.b64 	%rd68, %rd65;
	add.s64 	%rd69, %rd21, %rd68;
	mad.lo.s64 	%rd70, %rd69, 24, %rd20;
	ld.global.f64 	%fd4, [%rd70];
	setp.geu.f64 	%p8, %fd4, %fd3;
	add.s64 	%rd71, %rd65, 1;
	selp.b64 	%rd81, %rd71, %rd81, %p8;
	selp.b64 	%rd79, %rd79, %rd65, %p8;
	setp.lt.u64 	%p9, %rd81, %rd79;
	@%p9 bra 	$L__BB6_9;
$L__BB6_10:
	add.s64 	%rd72, %rd81, %rd6;
	shl.b64 	%rd73, %rd2, 3;
	add.s64 	%rd74, %rd1, %rd73;
	st.global.u64 	[%rd74], %rd72;
$L__BB6_11:
	ret;

}
	// .globl	_ZN3cub18CUB_300001_SM_10006detail10merge_sort26DeviceMergeSortMergeKernelINS2_10policy_hubIN6thrust24THRUST_300001_SM_1000_NS6detail15normal_iteratorINS6_10device_ptrI4EdgeEEEEE9Policy600ESC_PNS0_8NullTypeESC_SG_mN4cuda3std3__44lessISA_EESA_SF_EEvbT2_T3_T4_PT6_PT7_T5_PSO_SO_NS1_7vsmem_tE
.visible .entry _ZN3cub18CUB_300001_SM_10006detail10merge_sort26DeviceMergeSortMergeKernelINS2_10policy_hubIN6thrust24THRUST_300001_SM_1000_NS6detail15normal_iteratorINS6_10device_ptrI4EdgeEEEEE9Policy600ESC_PNS0_8NullTypeESC_SG_mN4cuda3std3__44lessISA_EESA_SF_EEvbT2_T3_T4_PT6_PT7_T5_PSO_SO_NS1_7vsmem_tE(
	.param .u8 _ZN3cub18CUB_300001_SM_10006detail10merge_sort26DeviceMergeSortMergeKernelINS2_10policy_hubIN6thrust24THRUST_300001_SM_1000_NS6detail15normal_iteratorINS6_10device_ptrI4EdgeEEEEE9Policy600ESC_PNS0_8NullTypeESC_SG_mN4cuda3std3__44lessISA_EESA_SF_EEvbT2_T3_T4_PT6_PT7_T5_PSO_SO_NS1_7vsmem_tE_param_0,
	.param .align 8 .b8 _ZN3cub18CUB_300001_SM_10006detail10merge_sort26DeviceMergeSortMergeKernelINS2_10policy_hubIN6thrust24THRUST_300001_SM_1000_NS6detail15normal_iteratorINS6_10device_ptrI4EdgeEEEEE9Policy600ESC_PNS0_8NullTypeESC_SG_mN4cuda3std3__44lessISA_EESA_SF_EEvbT2_T3_T4_PT6_PT7_T5_PSO_SO_NS1_7vsmem_tE_param_1[8],
	.param .u64 .ptr .align 1 _ZN3cub18CUB_300001_SM_10006detail10merge_sort26DeviceMergeSortMergeKernelINS2_10policy_hubIN6thrust24THRUST_300001_SM_1000_NS6detail15normal_iteratorINS6_10device_ptrI4EdgeEEEEE9Policy600ESC_PNS0_8NullTypeESC_SG_mN4cuda3std3__44lessISA_EESA_SF_EEvbT2_T3_T4_PT6_PT7_T5_PSO_SO_NS1_7vsmem_tE_param_2,
	.param .u64 _ZN3cub18CUB_300001_SM_10006detail10merge_sort26DeviceMergeSortMergeKernelINS2_10policy_hubIN6thrust24THRUST_300001_SM_1000_NS6detail15normal_iteratorINS6_10device_ptrI4EdgeEEEEE9Policy600ESC_PNS0_8NullTypeESC_SG_mN4cuda3std3__44lessISA_EESA_SF_EEvbT2_T3_T4_PT6_PT7_T5_PSO_SO_NS1_7vsmem_tE_param_3,
	.param .u64 .ptr .align 1 _ZN3cub18CUB_300001_SM_10006detail10merge_sort26DeviceMergeSortMergeKernelINS2_10policy_hubIN6thrust24THRUST_300001_SM_1000_NS6detail15normal_iteratorINS6_10device_ptrI4EdgeEEEEE9Policy600ESC_PNS0_8NullTypeESC_SG_mN4cuda3std3__44lessISA_EESA_SF_EEvbT2_T3_T4_PT6_PT7_T5_PSO_SO_NS1_7vsmem_tE_param_4,
	.param .u64 .ptr .align 1 _ZN3cub18CUB_300001_SM_10006detail10merge_sort26DeviceMergeSortMergeKernelINS2_10policy_hubIN6thrust24THRUST_300001_SM_1000_NS6detail15normal_iteratorINS6_10device_ptrI4EdgeEEEEE9Policy600ESC_PNS0_8NullTypeESC_SG_mN4cuda3std3__44lessISA_EESA_SF_EEvbT2_T3_T4_PT6_PT7_T5_PSO_SO_NS1_7vsmem_tE_param_5,
	.param .align 1 .b8 _ZN3cub18CUB_300001_SM_10006detail10merge_sort26DeviceMergeSortMergeKernelINS2_10policy_hubIN6thrust24THRUST_300001_SM_1000_NS6detail15normal_iteratorINS6_10device_ptrI4EdgeEEEEE9Policy600ESC_PNS0_8NullTypeESC_SG_mN4cuda3std3__44lessISA_EESA_SF_EEvbT2_T3_T4_PT6_PT7_T5_PSO_SO_NS1_7vsmem_tE_param_6[1],
	.param .u64 .ptr .align 1 _ZN3cub18CUB_300001_SM_10006detail10merge_sort26DeviceMergeSortMergeKernelINS2_10policy_hubIN6thrust24THRUST_300001_SM_1000_NS6detail15normal_iteratorINS6_10device_ptrI4EdgeEEEEE9Policy600ESC_PNS0_8NullTypeESC_SG_mN4cuda3std3__44lessISA_EESA_SF_EEvbT2_T3_T4_PT6_PT7_T5_PSO_SO_NS1_7vsmem_tE_param_7,
	.param .u64 _ZN3cub18CUB_300001_SM_10006detail10merge_sort26DeviceMergeSortMergeKernelINS2_10policy_hubIN6thrust24THRUST_300001_SM_1000_NS6detail15normal_iteratorINS6_10device_ptrI4EdgeEEEEE9Policy600ESC_PNS0_8NullTypeESC_SG_mN4cuda3std3__44lessISA_EESA_SF_EEvbT2_T3_T4_PT6_PT7_T5_PSO_SO_NS1_7vsmem_tE_param_8,
	.param .align 8 .b8 _ZN3cub18CUB_300001_SM_10006detail10merge_sort26DeviceMergeSortMergeKernelINS2_10policy_hubIN6thrust24THRUST_300001_SM_1000_NS6detail15normal_iteratorINS6_10device_ptrI4EdgeEEEEE9Policy600ESC_PNS0_8NullTypeESC_SG_mN4cuda3std3__44lessISA_EESA_SF_EEvbT2_T3_T4_PT6_PT7_T5_PSO_SO_NS1_7vsmem_tE_param_9[8]
)
.maxntid 256
{
	.reg .pred 	%p<66>;
	.reg .b16 	%rs<6>;
	.reg .b32 	%r<268>;
	.reg .b64 	%rd<125>;
	.reg .b64 	%fd<129>;
	// demoted variable
	.shared .align 16 .b8 _ZZN3cub18CUB_300001_SM_10006detail10merge_sort26DeviceMergeSortMergeKernelINS2_10policy_hubIN6thrust24THRUST_300001_SM_1000_NS6detail15normal_iteratorINS6_10device_ptrI4EdgeEEEEE9Policy600ESC_PNS0_8NullTypeESC_SG_mN4cuda3std3__44lessISA_EESA_SF_EEvbT2_T3_T4_PT6_PT7_T5_PSO_SO_NS1_7vsmem_tEE19static_temp_storage[12320];
	ld.param.u64 	%rd26, [_ZN3cub18CUB_300001_SM_10006detail10merge_sort26DeviceMergeSortMergeKernelINS2_10policy_hubIN6thrust24THRUST_300001_SM_1000_NS6detail15normal_iteratorINS6_10device_ptrI4EdgeEEEEE9Policy600ESC_PNS0_8NullTypeESC_SG_mN4cuda3std3__44lessISA_EESA_SF_EEvbT2_T3_T4_PT6_PT7_T5_PSO_SO_NS1_7vsmem_tE_param_1];
	cvta.to.global.u64 	%rd1, %rd26;
	mov.u32 	%r136, %ctaid.x;
	mov.u32 	%r137, %nctaid.x;
	cvt.u64.u32 	%rd2, %r136;
	mul.wide.u32 	%rd3, %r136, 512;
	mov.u32 	%r1, %tid.x;
	add.s32 	%r138, %r137, -1;
	setp.ge.u32 	%p9, %r136, %r138;
	@%p9 bra 	$L__BB7_27;
	ld.param.u64 	%rd124, [_ZN3cub18CUB_300001_SM_10006detail10merge_sort26DeviceMergeSortMergeKernelINS2_10policy_hubIN6thrust24THRUST_300001_SM_1000_NS6detail15normal_iteratorINS6_10device_ptrI4EdgeEEEEE9Policy600ESC_PNS0_8NullTypeESC_SG_mN4cuda3std3__44lessISA_EESA_SF_EEvbT2_T3_T4_PT6_PT7_T5_PSO_SO_NS1_7vsmem_tE_param_8];
	ld.param.u64 	%rd122, [_ZN3cub18CUB_300001_SM_10006detail10merge_sort26DeviceMergeSortMergeKernelINS2_10policy_hubIN6thrust24THRUST_300001_SM_1000_NS6detail15normal_iteratorINS6_10device_ptrI4EdgeEEEEE9Policy600ESC_PNS0_8NullTypeESC_SG_mN4cuda3std3__44lessISA_EESA_SF_EEvbT2_T3_T4_PT6_PT7_T5_PSO_SO_NS1_7vsmem_tE_param_7];
	ld.param.u64 	%rd116, [_ZN3cub18CUB_300001_SM_10006detail10merge_sort26DeviceMergeSortMergeKernelINS2_10policy_hubIN6thrust24THRUST_300001_SM_1000_NS6detail15normal_iteratorINS6_10device_ptrI4EdgeEEEEE9Policy600ESC_PNS0_8NullTypeESC_SG_mN4cuda3std3__44lessISA_EESA_SF_EEvbT2_T3_T4_PT6_PT7_T5_PSO_SO_NS1_7vsmem_tE_param_3];
	ld.param.s8 	%rs4, [_ZN3cub18CUB_300001_SM_10006detail10merge_sort26DeviceMergeSortMergeKernelINS2_10policy_hubIN6thrust24THRUST_300001_SM_1000_NS6detail15normal_iteratorINS6_10device_ptrI4EdgeEEEEE9Policy600ESC_PNS0_8NullTypeESC_SG_mN4cuda3std3__44lessISA_EESA_SF_EEvbT2_T3_T4_PT6_PT7_T5_PSO_SO_NS1_7vsmem_tE_param_0];
	cvta.to.global.u64 	%rd70, %rd122;
	shl.b64 	%rd71, %rd2, 3;
	add.s64 	%rd72, %rd70, %rd71;
	ld.global.u64 	%rd4, [%rd72];
	ld.global.u64 	%rd73, [%rd72+8];
	neg.s64 	%rd74, %rd124;
	and.b64  	%rd75, %rd74, %rd2;
	shl.b64 	%rd5, %rd75, 9;
	shl.b64 	%rd76, %rd124, 8;
	and.b64  	%rd6, %rd76, -512;
	sub.s64 	%rd77, %rd2, %rd75;
	shl.b64 	%rd78, %rd77, 9;
	sub.s64 	%rd79, %rd4, %rd5;
	sub.s64 	%rd80, %rd73, %rd5;
	sub.s64 	%rd81, %rd116, %rd5;
	max.u64 	%rd82, %rd81, %rd6;
	sub.s64 	%rd83, %rd82, %rd6;
	sub.s64 	%rd84, %rd78, %rd79;
	min.u64 	%rd7, %rd84, %rd83;
	setp.eq.s64 	%p41, %rd77, -1;
	selp.b64 	%rd85, 511, 512, %p41;
	add.s64 	%rd86, %rd85, %rd78;
	sub.s64 	%rd87, %rd86, %rd80;
	or.b64  	%rd88, %rd74, %rd2;
	setp.eq.s64 	%p42, %rd88, -1;
	min.u64 	%rd89, %rd6, %rd81;
	selp.b64 	%rd90, %rd89, %rd80, %p42;
	selp.b64 	%rd91, %rd6, %rd87, %p42;
	min.u64 	%rd92, %rd91, %rd83;
	cvt.u32.u64 	%r185, %rd79;
	cvt.u32.u64 	%r186, %rd90;
	sub.s32 	%r2, %r186, %r185;
	cvt.u32.u64 	%r187, %rd92;
	cvt.u32.u64 	%r188, %rd7;
	sub.s32 	%r3, %r187, %r188;
	// begin inline asm
	griddepcontrol.wait;
	// end inline asm
	setp.eq.s16 	%p43, %rs4, 0;
	@%p43 bra 	$L__BB7_8;
	add.s64 	%rd93, %rd5, %rd6;
	add.s64 	%rd94, %rd93, %rd7;
	setp.ge.s32 	%p44, %r1, %r2;
	cvt.u64.u32 	%rd95, %r1;
	add.s64 	%rd96, %rd4, %rd95;
	mad.lo.s64 	%rd8, %rd96, 24, %rd1;
	sub.s32 	%r189, %r1, %r2;
	cvt.s64.s32 	%rd97, %r189;
	add.s64 	%rd98, %rd94, %rd97;
	mad.lo.s64 	%rd9, %rd98, 24, %rd1;
	@%p44 bra 	$L__BB7_4;
	ld.global.f64 	%fd112, [%rd8];
	ld.global.f64 	%fd111, [%rd8+8];
	ld.global.v2.u32 	{%r245, %r244}, [%rd8+16];
	bra.uni 	$L__BB7_5;
$L__BB7_4:
	ld.global.f64 	%fd112, [%rd9];
	ld.global.f64 	%fd111, [%rd9+8];
	ld.global.v2.u32 	{%r245, %r244}, [%rd9+16];
$L__BB7_5:
	add.s32 	%r190, %r1, 256;
	setp.lt.s32 	%p45, %r190, %r2;
	@%p45 bra 	$L__BB7_7;
	ld.global.f64 	%fd110, [%rd9+6144];
	ld.global.f64 	%fd109, [%rd9+6152];
	ld.global.v2.u32 	{%r243, %r242}, [%rd9+6160];
	bra.uni 	$L__BB7_14;
$L__BB7_7:
	ld.global.f64 	%fd110, [%rd8+6144];
	ld.global.f64 	%fd109, [%rd8+6152];
	ld.global.v2.u32 	{%r243, %r242}, [%rd8+6160];
	bra.uni 	$L__BB7_14;
$L__BB7_8:
	ld.param.u64 	%rd119, [_ZN3cub18CUB_300001_SM_10006detail10merge_sort26DeviceMergeSortMergeKernelINS2_10policy_hubIN6thrust24THRUST_300001_SM_1000_NS6detail15normal_iteratorINS6_10device_ptrI4EdgeEEEEE9Policy600ESC_PNS0_8NullTypeESC_SG_mN4cuda3std3__44lessISA_EESA_SF_EEvbT2_T3_T4_PT6_PT7_T5_PSO_SO_NS1_7vsmem_tE_param_4];
	add.s64 	%rd99, %rd5, %rd6;
	add.s64 	%rd100, %rd99, %rd7;
	setp.ge.s32 	%p46, %r1, %r2;
	cvt.u64.u32 	%rd101, %r1;
	add.s64 	%rd102, %rd4, %rd101;
	cvta.to.global.u64 	%rd103, %rd119;
	mad.lo.s64 	%rd10, %rd102, 24, %rd103;
	sub.s32 	%r191, %r1, %r2;
	cvt.s64.s32 	%rd104, %r191;
	add.s64 	%rd105, %rd100, %rd104;
	mad.lo.s64 	%rd11, %rd105, 24, %rd103;
	@%p46 bra 	$L__BB7_10;
	ld.global.f64 	%fd112, [%rd10];
	ld.global.f64 	%fd111, [%rd10+8];
	ld.global.v2.u32 	{%r245, %r244}, [%rd10+16];
	bra.uni 	$L__BB7_11;
$L__BB7_10:
	ld.global.f64 	%fd112, [%rd11];
	ld.global.f64 	%fd111, [%rd11+8];
	ld.global.v2.u32 	{%r245, %r244}, [%rd11+16];
$L__BB7_11:
	add.s32 	%r192, %r1, 256;
	setp.lt.s32 	%p47, %r192, %r2;
	@%p47 bra 	$L__BB7_13;
	ld.global.f64 	%fd110, [%rd11+6144];
	ld.global.f64 	%fd109, [%rd11+6152];
	ld.global.v2.u32 	{%r243, %r242}, [%rd11+6160];
	bra.uni 	$L__BB7_14;
$L__BB7_13:
	ld.global.f64 	%fd110, [%rd10+6144];
	ld.global.f64 	%fd109, [%rd10+6152];
	ld.global.v2.u32 	{%r243, %r242}, [%rd10+6160];
$L__BB7_14:
	mov.u32 	%r193, _ZZN3cub18CUB_300001_SM_10006detail10merge_sort26DeviceMergeSortMergeKernelINS2_10policy_hubIN6thrust24THRUST_300001_SM_1000_NS6detail15normal_iteratorINS6_10device_ptrI4EdgeEEEEE9Policy600ESC_PNS0_8NullTypeESC_SG_mN4cuda3std3__44lessISA_EESA_SF_EEvbT2_T3_T4_PT6_PT7_T5_PSO_SO_NS1_7vsmem_tEE19static_temp_storage;
	mad.lo.s32 	%r194, %r1, 24, %r193;
	st.shared.f64 	[%r194], %fd112;
	st.shared.f64 	[%r194+8], %fd111;
	st.shared.v2.u32 	[%r194+16], {%r245, %r244};
	st.shared.f64 	[%r194+6144], %fd110;
	st.shared.f64 	[%r194+6152], %fd109;
	st.shared.v2.u32 	[%r194+6160], {%r243, %r242};
	bar.sync 	0;
	// begin inline asm
	griddepcontrol.launch_dependents;
	// end inline asm
	add.s32 	%r28, %r3, %r2;
	shl.b32 	%r29, %r1, 1;
	min.s32 	%r30, %r29, %r28;
	setp.lt.s32 	%p48, %r30, %r3;
	sub.s32 	%r195, %r30, %r3;
	selp.b32 	%r248, 0, %r195, %p48;
	min.s32 	%r246, %r30, %r2;
	setp.ge.s32 	%p49, %r248, %r246;
	@%p49 bra 	$L__BB7_17;
	add.s32 	%r33, %r30, %r2;
$L__BB7_16:
	sub.s32 	%r196, %r246, %r248;
	shr.u32 	%r197, %r196, 31;
	add.s32 	%r198, %r196, %r197;
	shr.s32 	%r199, %r198, 1;
	add.s32 	%r200, %r199, %r248;
	mad.lo.s32 	%r202, %r200, 24, %r193;
	ld.shared.f64 	%fd95, [%r202];
	not.b32 	%r203, %r200;
	add.s32 	%r204, %r33, %r203;
	mad.lo.s32 	%r205, %r204, 24, %r193;
	ld.shared.f64 	%fd96, [%r205];
	setp.geu.f64 	%p50, %fd96, %fd95;
	add.s32 	%r206, %r200, 1;
	selp.b32 	%r248, %r206, %r248, %p50;
	selp.b32 	%r246, %r246, %r200, %p50;
	setp.lt.s32 	%p51, %r248, %r246;
	@%p51 bra 	$L__BB7_16;
$L__BB7_17:
	sub.s32 	%r207, %r30, %r248;
	add.s32 	%r39, %r207, %r2;
	mad.lo.s32 	%r40, %r39, 24, %r193;
	ld.shared.v2.u32 	{%r249, %r250}, [%r40+16];
	ld.shared.f64 	%fd114, [%r40+8];
	ld.shared.f64 	%fd113, [%r40];
	mad.lo.s32 	%r43, %r248, 24, %r193;
	ld.shared.v2.u32 	{%r251, %r252}, [%r43+16];
	ld.shared.f64 	%fd116, [%r43+8];
	ld.shared.f64 	%fd115, [%r43];
	setp.ge.s32 	%p53, %r39, %r28;
	mov.pred 	%p62, 0;
	@%p53 bra 	$L__BB7_19;
	setp.ge.s32 	%p54, %r248, %r2;
	setp.lt.f64 	%p55, %fd113, %fd115;
	or.pred  	%p62, %p54, %p55;
$L__BB7_19:
	selp.b32 	%r46, %r250, %r252, %p62;
	selp.b32 	%r47, %r249, %r251, %p62;
	selp.f64 	%fd29, %fd114, %fd116, %p62;
	selp.f64 	%fd30, %fd113, %fd115, %p62;
	selp.u32 	%r209, 1, 0, %p62;
	add.s32 	%r48, %r39, %r209;
	not.pred 	%p56, %p62;
	selp.u32 	%r210, 1, 0, %p56;
	add.s32 	%r49, %r248, %r210;
	@%p56 bra 	$L__BB7_21;
	ld.shared.f64 	%fd113, [%r40+24];
	ld.shared.f64 	%fd114, [%r40+32];
	ld.shared.v2.u32 	{%r249, %r250}, [%r40+40];
	bra.uni 	$L__BB7_22;
$L__BB7_21:
	ld.shared.f64 	%fd115, [%r43+24];
	ld.shared.f64 	%fd116, [%r43+32];
	ld.shared.v2.u32 	{%r251, %r252}, [%r43+40];
$L__BB7_22:
	setp.ge.s32 	%p58, %r48, %r28;
	mov.pred 	%p63, 0;
	@%p58 bra 	$L__BB7_24;
	setp.ge.s32 	%p59, %r49, %r2;
	setp.lt.f64 	%p60, %fd113, %fd115;
	or.pred  	%p63, %p59, %p60;
$L__BB7_24:
	ld.param.s8 	%rs5, [_ZN3cub18CUB_300001_SM_10006detail10merge_sort26DeviceMergeSortMergeKernelINS2_10policy_hubIN6thrust24THRUST_300001_SM_1000_NS6detail15normal_iteratorINS6_10device_ptrI4EdgeEEEEE9Policy600ESC_PNS0_8NullTypeESC_SG_mN4cuda3std3__44lessISA_EESA_SF_EEvbT2_T3_T4_PT6_PT7_T5_PSO_SO_NS1_7vsmem_tE_param_0];
	setp.eq.s16 	%p61, %rs5, 0;
	selp.b32 	%r58, %r250, %r252, %p63;
	selp.b32 	%r59, %r249, %r251, %p63;
	selp.f64 	%fd39, %fd114, %fd116, %p63;
	selp.f64 	%fd40, %fd113, %fd115, %p63;
	bar.sync 	0;
	@%p61 bra 	$L__BB7_26;
	ld.param.u64 	%rd120, [_ZN3cub18CUB_300001_SM_10006detail10merge_sort26DeviceMergeSortMergeKernelINS2_10policy_hubIN6thrust24THRUST_300001_SM_1000_NS6detail15normal_iteratorINS6_10device_ptrI4EdgeEEEEE9Policy600ESC_PNS0_8NullTypeESC_SG_mN4cuda3std3__44lessISA_EESA_SF_EEvbT2_T3_T4_PT6_PT7_T5_PSO_SO_NS1_7vsmem_tE_param_4];
	// begin inline asm
	mov.u32 %r211, %laneid;
	// end inline asm
	and.b32  	%r212, %r29, 1984;
	shl.b32 	%r213, %r211, 1;
	add.s32 	%r214, %r213, %r212;
	mov.u32 	%r215, _ZZN3cub18CUB_300001_SM_10006detail10merge_sort26DeviceMergeSortMergeKernelINS2_10policy_hubIN6thrust24THRUST_300001_SM_1000_NS6detail15normal_iteratorINS6_10device_ptrI4EdgeEEEEE9Policy600ESC_PNS0_8NullTypeESC_SG_mN4cuda3std3__44lessISA_EESA_SF_EEvbT2_T3_T4_PT6_PT7_T5_PSO_SO_NS1_7vsmem_tEE19static_temp_storage;
	mad.lo.s32 	%r216, %r214, 24, %r215;
	st.shared.v2.f64 	[%r216], {%fd30, %fd29};
	st.shared.v2.u32 	[%r216+16], {%r47, %r46};
	st.shared.f64 	[%r216+24], %fd40;
	st.shared.f64 	[%r216+32], %fd39;
	st.shared.v2.u32 	[%r216+40], {%r59, %r58};
	bar.warp.sync 	-1;
	sub.s32 	%r217, %r214, %r211;
	mad.lo.s32 	%r218, %r217, 24, %r215;
	ld.shared.f64 	%fd97, [%r218];
	ld.shared.f64 	%fd98, [%r218+8];
	ld.shared.v2.u32 	{%r219, %r220}, [%r218+16];
	ld.shared.f64 	%fd99, [%r218+768];
	ld.shared.f64 	%fd100, [%r218+776];
	ld.shared.v2.u32 	{%r221, %r222}, [%r218+784];
	and.b32  	%r223, %r1, 31;
	or.b32  	%r224, %r212, %r223;
	cvt.u64.u32 	%rd106, %r224;
	add.s64 	%rd107, %rd3, %rd106;
	cvta.to.global.u64 	%rd108, %rd120;
	mad.lo.s64 	%rd109, %rd107, 24, %rd108;
	st.global.f64 	[%rd109], %fd97;
	st.global.f64 	[%rd109+8], %fd98;
	st.global.v2.u32 	[%rd109+16], {%r219, %r220};
	st.global.f64 	[%rd109+768], %fd99;
	st.global.f64 	[%rd109+776], %fd100;
	st.global.v2.u32 	[%rd109+784], {%r221, %r222};
	bra.uni 	$L__BB7_67;
$L__BB7_26:
	// begin inline asm
	mov.u32 %r225, %laneid;
	// end inline asm
	and.b32  	%r226, %r29, 1984;
	shl.b32 	%r227, %r225, 1;
	add.s32 	%r228, %r227, %r226;
	mov.u32 	%r229, _ZZN3cub18CUB_300001_SM_10006detail10merge_sort26DeviceMergeSortMergeKernelINS2_10policy_hubIN6thrust24THRUST_300001_SM_1000_NS6detail15normal_iteratorINS6_10device_ptrI4EdgeEEEEE9Policy600ESC_PNS0_8NullTypeESC_SG_mN4cuda3std3__44lessISA_EESA_SF_EEvbT2_T3_T4_PT6_PT7_T5_PSO_SO_NS1_7vsmem_tEE19static_temp_storage;
	mad.lo.s32 	%r230, %r228, 24, %r229;
	st.shared.v2.f64 	[%r230], {%fd30, %fd29};
	st.shared.v2.u32 	[%r230+16], {%r47, %r46};
	st.shared.f64 	[%r230+24], %fd40;
	st.shared.f64 	[%r230+32], %fd39;
	st.shared.v2.u32 	[%r230+40], {%r59, %r58};
	bar.warp.sync 	-1;
	sub.s32 	%r231, %r228, %r225;
	mad.lo.s32 	%r232, %r231, 24, %r229;
	ld.shared.f64 	%fd101, [%r232];
	ld.shared.f64 	%fd102, [%r232+8];
	ld.shared.v2.u32 	{%r233, %r234}, [%r232+16];
	ld.shared.f64 	%fd103, [%r232+768];
	ld.shared.f64 	%fd104, [%r232+776];
	ld.shared.v2.u32 	{%r235, %r236}, [%r232+784];
	and.b32  	%r237, %r1, 31;
	cvt.u64.u32 	%rd110, %r226;
	cvt.u64.u32 	%rd111, %r237;
	add.s64 	%rd112, %rd3, %rd111;
	add.s64 	%rd113, %rd112, %rd110;
	mad.lo.s64 	%rd114, %rd113, 24, %rd1;
	st.global.f64 	[%rd114], %fd101;
	st.global.f64 	[%rd114+8], %fd102;
	st.global.v2.u32 	[%rd114+16], {%r233, %r234};
	st.global.f64 	[%rd114+768], %fd103;
	st.global.f64 	[%rd114+776], %fd104;
	st.global.v2.u32 	[%rd114+784], {%r235, %r236};
	bra.uni 	$L__BB7_67;
$L__BB7_27:
	ld.param.u64 	%rd123, [_ZN3cub18CUB_300001_SM_10006detail10merge_sort26DeviceMergeSortMergeKernelINS2_10policy_hubIN6thrust24THRUST_300001_SM_1000_NS6detail15normal_iteratorINS6_10device_ptrI4EdgeEEEEE9Policy600ESC_PNS0_8NullTypeESC_SG_mN4cuda3std3__44lessISA_EESA_SF_EEvbT2_T3_T4_PT6_PT7_T5_PSO_SO_NS1_7vsmem_tE_param_8];
	ld.param.u64 	%rd121, [_ZN3cub18CUB_300001_SM_10006detail10merge_sort26DeviceMergeSortMergeKernelINS2_10policy_hubIN6thrust24THRUST_300001_SM_1000_NS6detail15normal_iteratorINS6_10device_ptrI4EdgeEEEEE9Policy600ESC_PNS0_8NullTypeESC_SG_mN4cuda3std3__44lessISA_EESA_SF_EEvbT2_T3_T4_PT6_PT7_T5_PSO_SO_NS1_7vsmem_tE_param_7];
	ld.param.u64 	%rd115, [_ZN3cub18CUB_300001_SM_10006detail10merge_sort26DeviceMergeSortMergeKernelINS2_10policy_hubIN6thrust24THRUST_300001_SM_1000_NS6detail15normal_iteratorINS6_10device_ptrI4EdgeEEEEE9Policy600ESC_PNS0_8NullTypeESC_SG_mN4cuda3std3__44lessISA_EESA_SF_EEvbT2_T3_T4_PT6_PT7_T5_PSO_SO_NS1_7vsmem_tE_param_3];
	ld.param.s8 	%rs2, [_ZN3cub18CUB_300001_SM_10006detail10merge_sort26DeviceMergeSortMergeKernelINS2_10policy_hubIN6thrust24THRUST_300001_SM_1000_NS6detail15normal_iteratorINS6_10device_ptrI4EdgeEEEEE9Policy600ESC_PNS0_8NullTypeESC_SG_mN4cuda3std3__44lessISA_EESA_SF_EEvbT2_T3_T4_PT6_PT7_T5_PSO_SO_NS1_7vsmem_tE_param_0];
	cvta.to.global.u64 	%rd27, %rd121;
	shl.b64 	%rd28, %rd2, 3;
	add.s64 	%rd29, %rd27, %rd28;
	ld.global.u64 	%rd12, [%rd29];
	ld.global.u64 	%rd30, [%rd29+8];
	neg.s64 	%rd31, %rd123;
	and.b64  	%rd32, %rd31, %rd2;
	shl.b64 	%rd13, %rd32, 9;
	shl.b64 	%rd33, %rd123, 8;
	and.b64  	%rd14, %rd33, -512;
	sub.s64 	%rd34, %rd2, %rd32;
	shl.b64 	%rd35, %rd34, 9;
	sub.s64 	%rd36, %rd12, %rd13;
	sub.s64 	%rd37, %rd30, %rd13;
	sub.s64 	%rd38, %rd115, %rd13;
	max.u64 	%rd39, %rd38, %rd14;
	sub.s64 	%rd40, %rd39, %rd14;
	sub.s64 	%rd41, %rd35, %rd36;
	min.u64 	%rd15, %rd41, %rd40;
	setp.eq.s64 	%p10, %rd34, -1;
	selp.b64 	%rd42, 511, 512, %p10;
	add.s64 	%rd43, %rd42, %rd35;
	sub.s64 	%rd44, %rd43, %rd37;
	or.b64  	%rd45, %rd31, %rd2;
	setp.eq.s64 	%p11, %rd45, -1;
	min.u64 	%rd46, %rd14, %rd38;
	selp.b64 	%rd47, %rd46, %rd37, %p11;
	selp.b64 	%rd48, %rd14, %rd44, %p11;
	min.u64 	%rd49, %rd48, %rd40;
	cvt.u32.u64 	%r139, %rd36;
	cvt.u32.u64 	%r140, %rd47;
	sub.s32 	%r60, %r140, %r139;
	cvt.u32.u64 	%r141, %rd49;
	cvt.u32.u64 	%r142, %rd15;
	sub.s32 	%r61, %r141, %r142;
	// begin inline asm
	griddepcontrol.wait;
	// end inline asm
	setp.eq.s16 	%p12, %rs2, 0;
	@%p12 bra 	$L__BB7_36;
	add.s64 	%rd50, %rd13, %rd14;
	add.s64 	%rd51, %rd50, %rd15;
	add.s32 	%r62, %r61, %r60;
	setp.ge.s32 	%p13, %r1, %r62;
	cvt.u64.u32 	%rd52, %r1;
	add.s64 	%rd53, %rd12, %rd52;
	mad.lo.s64 	%rd16, %rd53, 24, %rd1;
	sub.s32 	%r144, %r1, %r60;
	cvt.s64.s32 	%rd54, %r144;
	add.s64 	%rd55, %rd51, %rd54;
	mad.lo.s64 	%rd17, %rd55, 24, %rd1;
	@%p13 bra 	$L__BB7_32;
	setp.ge.s32 	%p14, %r1, %r60;
	@%p14 bra 	$L__BB7_31;
	ld.global.f64 	%fd124, [%rd16];
	ld.global.f64 	%fd123, [%rd16+8];
	ld.global.v2.u32 	{%r260, %r259}, [%rd16+16];
	bra.uni 	$L__BB7_32;
$L__BB7_31:
	ld.global.f64 	%fd124, [%rd17];
	ld.global.f64 	%fd123, [%rd17+8];
	ld.global.v2.u32 	{%r260, %r259}, [%rd17+16];
$L__BB7_32:
	add.s32 	%r69, %r1, 256;
	setp.ge.s32 	%p15, %r69, %r62;
	@%p15 bra 	$L__BB7_44;
	setp.lt.s32 	%p16, %r69, %r60;
	@%p16 bra 	$L__BB7_35;
	ld.global.f64 	%fd122, [%rd17+6144];
	ld.global.f64 	%fd121, [%rd17+6152];
	ld.global.v2.u32 	{%r258, %r257}, [%rd17+6160];
	bra.uni 	$L__BB7_44;
$L__BB7_35:
	ld.global.f64 	%fd122, [%rd16+6144];
	ld.global.f64 	%fd121, [%rd16+6152];
	ld.global.v2.u32 	{%r258, %r257}, [%rd16+6160];
	bra.uni 	$L__BB7_44;
$L__BB7_36:
	ld.param.u64 	%rd117, [_ZN3cub18CUB_300001_SM_10006detail10merge_sort26DeviceMergeSortMergeKernelINS2_10policy_hubIN6thrust24THRUST_300001_SM_1000_NS6detail15normal_iteratorINS6_10device_ptrI4EdgeEEEEE9Policy600ESC_PNS0_8NullTypeESC_SG_mN4cuda3std3__44lessISA_EESA_SF_EEvbT2_T3_T4_PT6_PT7_T5_PSO_SO_NS1_7vsmem_tE_param_4];
	add.s64 	%rd56, %rd13, %rd14;
	add.s64 	%rd57, %rd56, %rd15;
	add.s32 	%r74, %r61, %r60;
	setp.ge.s32 	%p17, %r1, %r74;
	cvt.u64.u32 	%rd58, %r1;
	add.s64 	%rd59, %rd12, %rd58;
	cvta.to.global.u64 	%rd60, %rd117;
	mad.lo.s64 	%rd18, %rd59, 24, %rd60;
	sub.s32 	%r147, %r1, %r60;
	cvt.s64.s32 	%rd61, %r147;
	add.s64 	%rd62, %rd57, %rd61;
	mad.lo.s64 	%rd19, %rd62, 24, %rd60;
	@%p17 bra 	$L__BB7_40;
	setp.ge.s32 	%p18, %r1, %r60;
	@%p18 bra 	$L__BB7_39;
	ld.global.f64 	%fd124, [%rd18];
	ld.global.f64 	%fd123, [%rd18+8];
	ld.global.v2.u32 	{%r260, %r259}, [%rd18+16];
	bra.uni 	$L__BB7_40;
$L__BB7_39:
	ld.global.f64 	%fd124, [%rd19];
	ld.global.f64 	%fd123, [%rd19+8];
	ld.global.v2.u32 	{%r260, %r259}, [%rd19+16];
$L__BB7_40:
	add.s32 	%r81, %r1, 256;
	setp.ge.s32 	%p19, %r81, %r74;
	@%p19 bra 	$L__BB7_44;
	setp.lt.s32 	%p20, %r81, %r60;
	@%p20 bra 	$L__BB7_43;
	ld.global.f64 	%fd122, [%rd19+6144];
	ld.global.f64 	%fd121, [%rd19+6152];
	ld.global.v2.u32 	{%r258, %r257}, [%rd19+6160];
	bra.uni 	$L__BB7_44;
$L__BB7_43:
	ld.global.f64 	%fd122, [%rd18+6144];
	ld.global.f64 	%fd121, [%rd18+6152];
	ld.global.v2.u32 	{%r258, %r257}, [%rd18+6160];
$L__BB7_44:
	mov.u32 	%r149, _ZZN3cub18CUB_300001_SM_10006detail10merge_sort26DeviceMergeSortMergeKernelINS2_10policy_hubIN6thrust24THRUST_300001_SM_1000_NS6detail15normal_iteratorINS6_10device_ptrI4EdgeEEEEE9Policy600ESC_PNS0_8NullTypeESC_SG_mN4cuda3std3__44lessISA_EESA_SF_EEvbT2_T3_T4_PT6_PT7_T5_PSO_SO_NS1_7vsmem_tEE19static_temp_storage;
	mad.lo.s32 	%r150, %r1, 24, %r149;
	st.shared.f64 	[%r150], %fd124;
	st.shared.f64 	[%r150+8], %fd123;
	st.shared.v2.u32 	[%r150+16], {%r260, %r259};
	st.shared.f64 	[%r150+6144], %fd122;
	st.shared.f64 	[%r150+6152], %fd121;
	st.shared.v2.u32 	[%r150+6160], {%r258, %r257};
	bar.sync 	0;
	// begin inline asm
	griddepcontrol.launch_dependents;
	// end inline asm
	add.s32 	%r90, %r61, %r60;
	shl.b32 	%r91, %r1, 1;
	min.s32 	%r92, %r91, %r90;
	setp.lt.s32 	%p21, %r92, %r61;
	sub.s32 	%r151, %r92, %r61;
	selp.b32 	%r263, 0, %r151, %p21;
	min.s32 	%r261, %r92, %r60;
	setp.ge.s32 	%p22, %r263, %r261;
	@%p22 bra 	$L__BB7_47;
	add.s32 	%r95, %r92, %r60;
$L__BB7_46:
	sub.s32 	%r152, %r261, %r263;
	shr.u32 	%r153, %r152, 31;
	add.s32 	%r154, %r152, %r153;
	shr.s32 	%r155, %r154, 1;
	add.s32 	%r156, %r155, %r263;
	mad.lo.s32 	%r158, %r156, 24, %r149;
	ld.shared.f64 	%fd93, [%r158];
	not.b32 	%r159, %r156;
	add.s32 	%r160, %r95, %r159;
	mad.lo.s32 	%r161, %r160, 24, %r149;
	ld.shared.f64 	%fd94, [%r161];
	setp.geu.f64 	%p23, %fd94, %fd93;
	add.s32 	%r162, %r156, 1;
	selp.b32 	%r263, %r162, %r263, %p23;
	selp.b32 	%r261, %r261, %r156, %p23;
	setp.lt.s32 	%p24, %r263, %r261;
	@%p24 bra 	$L__BB7_46;
$L__BB7_47:
	sub.s32 	%r163, %r92, %r263;
	add.s32 	%r101, %r163, %r60;
	mad.lo.s32 	%r102, %r101, 24, %r149;
	ld.shared.v2.u32 	{%r264, %r265}, [%r102+16];
	ld.shared.f64 	%fd126, [%r102+8];
	ld.shared.f64 	%fd125, [%r102];
	mad.lo.s32 	%r105, %r263, 24, %r149;
	ld.shared.v2.u32 	{%r266, %r267}, [%r105+16];
	ld.shared.f64 	%fd128, [%r105+8];
	ld.shared.f64 	%fd127, [%r105];
	setp.ge.s32 	%p26, %r101, %r90;
	mov.pred 	%p64, 0;
	@%p26 bra 	$L__BB7_49;
	setp.ge.s32 	%p27, %r263, %r60;
	setp.lt.f64 	%p28, %fd125, %fd127;
	or.pred  	%p64, %p27, %p28;
$L__BB7_49:
	selp.b32 	%r108, %r265, %r267, %p64;
	selp.b32 	%r109, %r264, %r266, %p64;
	selp.f64 	%fd69, %fd126, %fd128, %p64;
	selp.f64 	%fd70, %fd125, %fd127, %p64;
	selp.u32 	%r165, 1, 0, %p64;
	add.s32 	%r110, %r101, %r165;
	not.pred 	%p29, %p64;
	selp.u32 	%r166, 1, 0, %p29;
	add.s32 	%r111, %r263, %r166;
	@%p29 bra 	$L__BB7_51;
	ld.shared.f64 	%fd125, [%r102+24];
	ld.shared.f64 	%fd126, [%r102+32];
	ld.shared.v2.u32 	{%r264, %r265}, [%r102+40];
	bra.uni 	$L__BB7_52;
$L__BB7_51:
	ld.shared.f64 	%fd127, [%r105+24];
	ld.shared.f64 	%fd128, [%r105+32];
	ld.shared.v2.u32 	{%r266, %r267}, [%r105+40];
$L__BB7_52:
	setp.ge.s32 	%p31, %r110, %r90;
	mov.pred 	%p65, 0;
	@%p31 bra 	$L__BB7_54;
	setp.ge.s32 	%p32, %r111, %r60;
	setp.lt.f64 	%p33, %fd125, %fd127;
	or.pred  	%p65, %p32, %p33;
$L__BB7_54:
	ld.param.s8 	%rs3, [_ZN3cub18CUB_300001_SM_10006detail10merge_sort26DeviceMergeSortMergeKernelINS2_10policy_hubIN6thrust24THRUST_300001_SM_1000_NS6detail15normal_iteratorINS6_10device_ptrI4EdgeEEEEE9Policy600ESC_PNS0_8NullTypeESC_SG_mN4cuda3std3__44lessISA_EESA_SF_EEvbT2_T3_T4_PT6_PT7_T5_PSO_SO_NS1_7vsmem_tE_param_0];
	setp.eq.s16 	%p34, %rs3, 0;
	selp.b32 	%r120, %r265, %r267, %p65;
	selp.b32 	%r121, %r264, %r266, %p65;
	selp.f64 	%fd79, %fd126, %fd128, %p65;
	selp.f64 	%fd80, %fd125, %fd127, %p65;
	bar.sync 	0;
	@%p34 bra 	$L__BB7_61;
	// begin inline asm
	mov.u32 %r167, %laneid;
	// end inline asm
	and.b32  	%r122, %r91, 1984;
	shl.b32 	%r168, %r167, 1;
	add.s32 	%r169, %r168, %r122;
	mov.u32 	%r170, _ZZN3cub18CUB_300001_SM_10006detail10merge_sort26DeviceMergeSortMergeKernelINS2_10policy_hubIN6thrust24THRUST_300001_SM_1000_NS6detail15normal_iteratorINS6_10device_ptrI4EdgeEEEEE9Policy600ESC_PNS0_8NullTypeESC_SG_mN4cuda3std3__44lessISA_EESA_SF_EEvbT2_T3_T4_PT6_PT7_T5_PSO_SO_NS1_7vsmem_tEE19static_temp_storage;
	mad.lo.s32 	%r171, %r169, 24, %r170;
	st.shared.v2.f64 	[%r171], {%fd70, %fd69};
	st.shared.v2.u32 	[%r171+16], {%r109, %r108};
	st.shared.f64 	[%r171+24], %fd80;
	st.shared.f64 	[%r171+32], %fd79;
	st.shared.v2.u32 	[%r171+40], {%r121, %r120};
	bar.warp.sync 	-1;
	sub.s32 	%r172, %r169, %r167;
	mad.lo.s32 	%r173, %r172, 24, %r170;
	ld.shared.f64 	%fd81, [%r173];
	ld.shared.f64 	%fd82, [%r173+8];
	ld.shared.v2.u32 	{%r123, %r124}, [%r173+16];
	ld.shared.f64 	%fd83, [%r173+768];
	ld.shared.f64 	%fd84, [%r173+776];
	ld.shared.v2.u32 	{%r125, %r126}, [%r173+784];
	setp.ne.s32 	%p35, %r1, 0;
	@%p35 bra 	$L__BB7_57;
	st.volatile.shared.u32 	[_ZZN3cub18CUB_300001_SM_10006detail10merge_sort26DeviceMergeSortMergeKernelINS2_10policy_hubIN6thrust24THRUST_300001_SM_1000_NS6detail15normal_iteratorINS6_10device_ptrI4EdgeEEEEE9Policy600ESC_PNS0_8NullTypeESC_SG_mN4cuda3std3__44lessISA_EESA_SF_EEvbT2_T3_T4_PT6_PT7_T5_PSO_SO_NS1_7vsmem_tEE19static_temp_storage+12288], %r90;
$L__BB7_57:
	ld.param.u64 	%rd118, [_ZN3cub18CUB_300001_SM_10006detail10merge_sort26DeviceMergeSortMergeKernelINS2_10policy_hubIN6thrust24THRUST_300001_SM_1000_NS6detail15normal_iteratorINS6_10device_ptrI4EdgeEEEEE9Policy600ESC_PNS0_8NullTypeESC_SG_mN4cuda3std3__44lessISA_EESA_SF_EEvbT2_T3_T4_PT6_PT7_T5_PSO_SO_NS1_7vsmem_tE_param_4];
	bar.sync 	0;
	ld.volatile.shared.u32 	%r127, [_ZZN3cub18CUB_300001_SM_10006detail10merge_sort26DeviceMergeSortMergeKernelINS2_10policy_hubIN6thrust24THRUST_300001_SM_1000_NS6detail15normal_iteratorINS6_10device_ptrI4EdgeEEEEE9Policy600ESC_PNS0_8NullTypeESC_SG_mN4cuda3std3__44lessISA_EESA_SF_EEvbT2_T3_T4_PT6_PT7_T5_PSO_SO_NS1_7vsmem_tEE19static_temp_storage+12288];
	and.b32  	%r174, %r1, 31;
	add.s32 	%r128, %r122, %r174;
	setp.ge.s32 	%p36, %r128, %r127;
	cvt.u64.u32 	%rd63, %r128;
	add.s64 	%rd64, %rd3, %rd63;
	cvta.to.global.u64 	%rd65, %rd118;
	mad.lo.s64 	%rd20, %rd64, 24, %rd65;
	@%p36 bra 	$L__BB7_59;
	st.global.f64 	[%rd20], %fd81;
	st.global.f64 	[%rd20+8], %fd82;
	st.global.v2.u32 	[%rd20+16], {%r123, %r124};
$L__BB7_59:
	add.s32 	%r175, %r128, 32;
	setp.ge.s32 	%p37, %r175, %r127;
	@%p37 bra 	$L__BB7_67;
	st.global.f64 	[%rd20+768], %fd83;
	st.global.f64 	[%rd20+776], %fd84;
	st.global.v2.u32 	[%rd20+784], {%r125, %r126};
	bra.uni 	$L__BB7_67;
$L__BB7_61:
	// begin inline asm
	mov.u32 %r176, %laneid;
	// end inline asm
	and.b32  	%r129, %r91, 1984;
	shl.b32 	%r177, %r176, 1;
	add.s32 	%r178, %r177, %r129;
	mov.u32 	%r179, _ZZN3cub18CUB_300001_SM_10006detail10merge_sort26DeviceMergeSortMergeKernelINS2_10policy_hubIN6thrust24THRUST_300001_SM_1000_NS6detail15normal_iteratorINS6_10device_ptrI4EdgeEEEEE9Policy600ESC_PNS0_8NullTypeESC_SG_mN4cuda3std3__44lessISA_EESA_SF_EEvbT2_T3_T4_PT6_PT7_T5_PSO_SO_NS1_7vsmem_tEE19static_temp_storage;
	mad.lo.s32 	%r180, %r178, 24, %r179;
	st.shared.v2.f64 	[%r180], {%fd70, %fd69};
	st.shared.v2.u32 	[%r180+16], {%r109, %r108};
	st.shared.f64 	[%r180+24], %fd80;
	st.shared.f64 	[%r180+32], %fd79;
	st.shared.v2.u32 	[%r180+40], {%r121, %r120};
	bar.warp.sync 	-1;
	sub.s32 	%r181, %r178, %r176;
	mad.lo.s32 	%r182, %r181, 24, %r179;
	ld.shared.f64 	%fd85, [%r182];
	ld.shared.f64 	%fd86, [%r182+8];
	ld.shared.v2.u32 	{%r130, %r131}, [%r182+16];
	ld.shared.f64 	%fd87, [%r182+768];
	ld.shared.f64 	%fd88, [%r182+776];
	ld.shared.v2.u32 	{%r132, %r133}, [%r182+784];
	setp.ne.s32 	%p38, %r1, 0;
	@%p38 bra 	$L__BB7_63;
	st.volatile.shared.u32 	[_ZZN3cub18CUB_300001_SM_10006detail10merge_sort26DeviceMergeSortMergeKernelINS2_10policy_hubIN6thrust24THRUST_300001_SM_1000_NS6detail15normal_iteratorINS6_10device_ptrI4EdgeEEEEE9Policy600ESC_PNS0_8NullTypeESC_SG_mN4cuda3std3__44lessISA_EESA_SF_EEvbT2_T3_T4_PT6_PT7_T5_PSO_SO_NS1_7vsmem_tEE19static_temp_storage+12288], %r90;
$L__BB7_63:
	bar.sync 	0;
	ld.volatile.shared.u32 	%r134, [_ZZN3cub18CUB_300001_SM_10006detail10merge_sort26DeviceMergeSortMergeKernelINS2_10policy_hubIN6thrust24THRUST_300001_SM_1000_NS6detail15normal_iteratorINS6_10device_ptrI4EdgeEEEEE9Policy600ESC_PNS0_8NullTypeESC_SG_mN4cuda3std3__44lessISA_EESA_SF_EEvbT2_T3_T4_PT6_PT7_T5_PSO_SO_NS1_7vsmem_tEE19static_temp_storage+12288];
	and.b32  	%r183, %r1, 31;
	cvt.u64.u32 	%rd66, %r129;
	cvt.u64.u32 	%rd67, %r183;
	add.s32 	%r135, %r129, %r183;
	add.s64 	%rd68, %rd3, %rd67;
	add.s64 	%rd69, %rd68, %rd66;
	setp.ge.s32 	%p39, %r135, %r134;
	mad.lo.s64 	%rd21, %rd69, 24, %rd1;
	@%p39 bra 	$L__BB7_65;
	st.global.f64 	[%rd21], %fd85;
	st.global.f64 	[%rd21+8], %fd86;
	st.global.v2.u32 	[%rd21+16], {%r130, %r131};
$L__BB7_65:
	add.s32 	%r184, %r135, 32;
	setp.ge.s32 	%p40, %r184, %r134;
	@%p40 bra 	$L__BB7_67;
	st.global.f64 	[%rd21+768], %fd87;
	st.global.f64 	[%rd21+776], %fd88;
	st.global.v2.u32 	[%rd21+784], {%r132, %r133};
$L__BB7_67:
	ret;

}
.func  (.param .b64 func_retval0) __internal_accurate_pow(
	.param .b64 __internal_accurate_pow_param_0
)
{
	.reg .pred 	%p<8>;
	.reg .b32 	%r<49>;
	.reg .b32 	%f<3>;
	.reg .b64 	%fd<109>;

	ld.param.f64 	%fd10, [__internal_accurate_pow_param_0];
	{
	.reg .b32 %temp; 
	mov.b64 	{%temp, %r46}, %fd10;
	}
	{
	.reg .b32 %temp; 
	mov.b64 	{%r45, %temp}, %fd10;
	}
	shr.u32 	%r47, %r46, 20;
	setp.gt.u32 	%p1, %r46, 1048575;
	@%p1 bra 	$L__BB8_2;
	mul.f64 	%fd11, %fd10, 0d4350000000000000;
	{
	.reg .b32 %temp; 
	mov.b64 	{%temp, %r46}, %fd11;
	}
	{
	.reg .b32 %temp; 
	mov.b64 	{%r45, %temp}, %fd11;
	}
	shr.u32 	%r16, %r46, 20;
	add.s32 	%r47, %r16, -54;
$L__BB8_2:
	add.s32 	%r48, %r47, -1023;
	and.b32  	%r17, %r46, -2146435073;
	or.b32  	%r18, %r17, 1072693248;
	mov.b64 	%fd107, {%r45, %r18};
	setp.lt.u32 	%p2, %r18, 1073127583;
	@%p2 bra 	$L__BB8_4;
	{
	.reg .b32 %temp; 
	mov.b64 	{%r19, %temp}, %fd107;
	}
	{
	.reg .b32 %temp; 
	mov.b64 	{%temp, %r20}, %fd107;
	}
	add.s32 	%r21, %r20, -1048576;
	mov.b64 	%fd107, {%r19, %r21};
	add.s32 	%r48, %r47, -1022;
$L__BB8_4:
	add.f64 	%fd12, %fd107, 0dBFF0000000000000;
	add.f64 	%fd13, %fd107, 0d3FF0000000000000;
	rcp.approx.ftz.f64 	%fd14, %fd13;
	neg.f64 	%fd15, %fd13;
	fma.rn.f64 	%fd16, %fd15, %fd14, 0d3FF0000000000000;
	fma.rn.f64 	%fd17, %fd16, %fd16, %fd16;
	fma.rn.f64 	%fd18, %fd17, %fd14, %fd14;
	mul.f64 	%fd19, %fd12, %fd18;
	fma.rn.f64 	%fd20, %fd12, %fd18, %fd19;
	mul.f64 	%fd21, %fd20, %fd20;
	fma.rn.f64 	%fd22, %fd21, 0d3EB0F5FF7D2CAFE2, 0d3ED0F5D241AD3B5A;
	fma.rn.f64 	%fd23, %fd22, %fd21, 0d3EF3B20A75488A3F;
	fma.rn.f64 	%fd24, %fd23, %fd21, 0d3F1745CDE4FAECD5;
	fma.rn.f64 	%fd25, %fd24, %fd21, 0d3F3C71C7258A578B;
	fma.rn.f64 	%fd26, %fd25, %fd21, 0d3F6249249242B910;
	fma.rn.f64 	%fd27, %fd26, %fd21, 0d3F89999999999DFB;
	sub.f64 	%fd28, %fd12, %fd20;
	add.f64 	%fd29, %fd28, %fd28;
	neg.f64 	%fd30, %fd20;
	fma.rn.f64 	%fd31, %fd30, %fd12, %fd29;
	mul.f64 	%fd32, %fd18, %fd31;
	fma.rn.f64 	%fd33, %fd21, %fd27, 0d3FB5555555555555;
	mov.f64 	%fd34, 0d3FB5555555555555;
	sub.f64 	%fd35, %fd34, %fd33;
	fma.rn.f64 	%fd36, %fd21, %fd27, %fd35;
	add.f64 	%fd37, %fd36, 0dBC46A4CB00B9E7B0;
	add.f64 	%fd38, %fd33, %fd37;
	sub.f64 	%fd39, %fd33, %fd38;
	add.f64 	%fd40, %fd37, %fd39;
	mul.rn.f64 	%fd41, %fd20, %fd20;
	neg.f64 	%fd42, %fd41;
	fma.rn.f64 	%fd43, %fd20, %fd20, %fd42;
	{
	.reg .b32 %temp; 
	mov.b64 	{%r22, %temp}, %fd32;
	}
	{
	.reg .b32 %temp; 
	mov.b64 	{%temp, %r23}, %fd32;
	}
	add.s32 	%r24, %r23, 1048576;
	mov.b64 	%fd44, {%r22, %r24};
	fma.rn.f64 	%fd45, %fd20, %fd44, %fd43;
	mul.rn.f64 	%fd46, %fd41, %fd20;
	neg.f64 	%fd47, %fd46;
	fma.rn.f64 	%fd48, %fd41, %fd20, %fd47;
	fma.rn.f64 	%fd49, %fd41, %fd32, %fd48;
	fma.rn.f64 	%fd50, %fd45, %fd20, %fd49;
	mul.rn.f64 	%fd51, %fd38, %fd46;
	neg.f64 	%fd52, %fd51;
	fma.rn.f64 	%fd53, %fd38, %fd46, %fd52;
	fma.rn.f64 	%fd54, %fd38, %fd50, %fd53;
	fma.rn.f64 	%fd55, %fd40, %fd46, %fd54;
	add.f64 	%fd56, %fd51, %fd55;
	sub.f64 	%fd57, %fd51, %fd56;
	add.f64 	%fd58, %fd55, %fd57;
	add.f64 	%fd59, %fd20, %fd56;
	sub.f64 	%fd60, %fd20, %fd59;
	add.f64 	%fd61, %fd56, %fd60;
	add.f64 	%fd62, %fd58, %fd61;
	add.f64 	%fd63, %fd32, %fd62;
	add.f64 	%fd64, %fd59, %fd63;
	sub.f64 	%fd65, %fd59, %fd64;
	add.f64 	%fd66, %fd63, %fd65;
	xor.b32  	%r25, %r48, -2147483648;
	mov.b32 	%r26, 1127219200;
	mov.b64 	%fd67, {%r25, %r26};
	mov.b32 	%r27, -2147483648;
	mov.b64 	%fd68, {%r27, %r26};
	sub.f64 	%fd69, %fd67, %fd68;
	fma.rn.f64 	%fd70, %fd69, 0d3FE62E42FEFA39EF, %fd64;
	fma.rn.f64 	%fd71, %fd69, 0dBFE62E42FEFA39EF, %fd70;
	sub.f64 	%fd72, %fd71, %fd64;
	sub.f64 	%fd73, %fd66, %fd72;
	fma.rn.f64 	%fd74, %fd69, 0d3C7ABC9E3B39803F, %fd73;
	add.f64 	%fd75, %fd70, %fd74;
	sub.f64 	%fd76, %fd70, %fd75;
	add.f64 	%fd77, %fd74, %fd76;
	mov.f64 	%fd78, 0d4000000000000000;
	{
	.reg .b32 %temp; 
	mov.b64 	{%temp, %r28}, %fd78;
	}
	{
	.reg .b32 %temp; 
	mov.b64 	{%r29, %temp}, %fd78;
	}
	shl.b32 	%r30, %r28, 1;
	setp.gt.u32 	%p3, %r30, -33554433;
	and.b32  	%r31, %r28, -15728641;
	selp.b32 	%r32, %r31, %r28, %p3;
	mov.b64 	%fd79, {%r29, %r32};
	mul.rn.f64 	%fd80, %fd75, %fd79;
	neg.f64 	%fd81, %fd80;
	fma.rn.f64 	%fd82, %fd75, %fd79, %fd81;
	fma.rn.f64 	%fd83, %fd77, %fd79, %fd82;
	add.f64 	%fd4, %fd80, %fd83;
	sub.f64 	%fd84, %fd80, %fd4;
	add.f64 	%fd5, %fd83, %fd84;
	fma.rn.f64 	%fd85, %fd4, 0d3FF71547652B82FE, 0d4338000000000000;
	{
	.reg .b32 %temp; 
	mov.b64 	{%r13, %temp}, %fd85;
	}
	mov.f64 	%fd86, 0dC338000000000000;
	add.rn.f64 	%fd87, %fd85, %fd86;
	fma.rn.f64 	%fd88, %fd87, 0dBFE62E42FEFA39EF, %fd4;
	fma.rn.f64 	%fd89, %fd87, 0dBC7ABC9E3B39803F, %fd88;
	fma.rn.f64 	%fd90, %fd89, 0d3E5ADE1569CE2BDF, 0d3E928AF3FCA213EA;
	fma.rn.f64 	%fd91, %fd90, %fd89, 0d3EC71DEE62401315;
	fma.rn.f64 	%fd92, %fd91, %fd89, 0d3EFA01997C89EB71;
	fma.rn.f64 	%fd93, %fd92, %fd89, 0d3F2A01A014761F65;
	fma.rn.f64 	%fd94, %fd93, %fd89, 0d3F56C16C1852B7AF;
	fma.rn.f64 	%fd95, %fd94, %fd89, 0d3F81111111122322;
	fma.rn.f64 	%fd96, %fd95, %fd89, 0d3FA55555555502A1;
	fma.rn.f64 	%fd97, %fd96, %fd89, 0d3FC5555555555511;
	fma.rn.f64 	%fd98, %fd97, %fd89, 0d3FE000000000000B;
	fma.rn.f64 	%fd99, %fd98, %fd89, 0d3FF0000000000000;
	fma.rn.f64 	%fd100, %fd99, %fd89, 0d3FF0000000000000;
	{
	.reg .b32 %temp; 
	mov.b64 	{%r14, %temp}, %fd100;
	}
	{
	.reg .b32 %temp; 
	mov.b64 	{%temp, %r15}, %fd100;
	}
	shl.b32 	%r33, %r13, 20;
	add.s32 	%r34, %r33, %r15;
	mov.b64 	%fd108, {%r14, %r34};
	{
	.reg .b32 %temp; 
	mov.b64 	{%temp, %r35}, %fd4;
	}
	mov.b32 	%f2, %r35;
	abs.f32 	%f1, %f2;
	setp.lt.f32 	%p4, %f1, 0f4086232B;
	@%p4 bra 	$L__BB8_7;
	setp.lt.f64 	%p5, %fd4, 0d0000000000000000;
	add.f64 	%fd101, %fd4, 0d7FF0000000000000;
	selp.f64 	%fd108, 0d0000000000000000, %fd101, %p5;
	setp.geu.f32 	%p6, %f1, 0f40874800;
	@%p6 bra 	$L__BB8_7;
	shr.u32 	%r36, %r13, 31;
	add.s32 	%r37, %r13, %r36;
	shr.s32 	%r38, %r37, 1;
	shl.b32 	%r39, %r38, 20;
	add.s32 	%r40, %r15, %r39;
	mov.b64 	%fd102, {%r14, %r40};
	sub.s32 	%r41, %r13, %r38;
	shl.b32 	%r42, %r41, 20;
	add.s32 	%r43, %r42, 1072693248;
	mov.b32 	%r44, 0;
	mov.b64 	%fd103, {%r44, %r43};
	mul.f64 	%fd108, %fd103, %fd102;
$L__BB8_7:
	abs.f64 	%fd104, %fd108;
	setp.eq.f64 	%p7, %fd104, 0d7FF0000000000000;
	fma.rn.f64 	%fd105, %fd108, %fd5, %fd108;
	selp.f64 	%fd106, %fd108, %fd105, %p7;
	st.param.f64 	[func_retval0], %fd106;
	ret;

}


// ===== COMPILED SASS (sm_100) =====

	.target	sm_100

	.elftype	@"ET_EXEC"


//--------------------- .note.nv.tkinfo           --------------------------
	.section	.note.nv.tkinfo,"",@"SHT_NOTE"
	.sectionflags	@"SHF_NOTE_NV_TKINFO"
	.tkinfo
        /*0018*/ 	.word	0x00000002
        /*0030*/ 	.string	""
        /*0030*/ 	.string	"ptxas"
        /*0030*/ 	.string	"Cuda compilation tools, release 13.0, V13.0.88"
        /*0030*/ 	.string	"Build cuda_13.0.r13.0/compiler.36424714_0"
        /*0030*/ 	.string	"-arch sm_100 -m 64 "



//--------------------- .note.nv.cuinfo           --------------------------
	.section	.note.nv.cuinfo,"",@"SHT_NOTE"
	.sectionflags	@"SHF_NOTE_NV_CUINFO"
        /*0018*/ 	.short	0x0002
        /*001a*/ 	.short	0x0064
        /*001c*/ 	.short	0x0082
	.zero		2


//--------------------- .nv.info                  --------------------------
	.section	.nv.info,"",@"SHT_CUDA_INFO"
	.align	4


	//----- nvinfo : EIATTR_REGCOUNT
	.align		4
        /*0000*/ 	.byte	0x04, 0x2f
        /*0002*/ 	.short	(.L_46 - .L_45)
	.align		4
.L_45:
        /*0004*/ 	.word	index@(_Z19calcHeuristicValuesPiS_PdS_S_S_)
        /*0008*/ 	.word	0x0000001e


	//----- nvinfo : EIATTR_FRAME_SIZE
	.align		4
.L_46:
        /*000c*/ 	.byte	0x04, 0x11
        /*000e*/ 	.short	(.L_48 - .L_47)
	.align		4
.L_47:
        /*0010*/ 	.word	index@($_Z19calcHeuristicValuesPiS_PdS_S_S_$__internal_accurate_pow)
        /*0014*/ 	.word	0x00000000


	//----- nvinfo : EIATTR_FRAME_SIZE
	.align		4
.L_48:
        /*0018*/ 	.byte	0x04, 0x11
        /*001a*/ 	.short	(.L_50 - .L_49)
	.align		4
.L_49:
        /*001c*/ 	.word	index@($__internal_0_$__cuda_sm20_dsqrt_rn_f64_mediumpath_v1)
        /*0020*/ 	.word	0x00000000


	//----- nvinfo : EIATTR_FRAME_SIZE
	.align		4
.L_50:
        /*0024*/ 	.byte	0x04, 0x11
        /*0026*/ 	.short	(.L_52 - .L_51)
	.align		4
.L_51:
        /*0028*/ 	.word	index@(_Z19calcHeuristicValuesPiS_PdS_S_S_)
        /*002c*/ 	.word	0x00000000


	//----- nvinfo : EIATTR_REGCOUNT
	.align		4
.L_52:
        /*0030*/ 	.byte	0x04, 0x2f
        /*0032*/ 	.short	(.L_54 - .L_53)
	.align		4
.L_53:
        /*0034*/ 	.word	index@(_ZN3cub18CUB_300001_SM_10006detail11EmptyKernelIvEEvv)
        /*0038*/ 	.word	0x00000004


	//----- nvinfo : EIATTR_FRAME_SIZE
	.align		4
.L_54:
        /*003c*/ 	.byte	0x04, 0x11
        /*003e*/ 	.short	(.L_56 - .L_55)
	.align		4
.L_55:
        /*0040*/ 	.word	index@(_ZN3cub18CUB_300001_SM_10006detail11EmptyKernelIvEEvv)
        /*0044*/ 	.word	0x00000000


	//----- nvinfo : EIATTR_REGCOUNT
	.align		4
.L_56:
        /*0048*/ 	.byte	0x04, 0x2f
        /*004a*/ 	.short	(.L_58 - .L_57)
	.align		4
.L_57:
        /*004c*/ 	.word	index@(_ZN3cub18CUB_300001_SM_10006detail10merge_sort30DeviceMergeSortBlockSortKernelINS2_10policy_hubIN6thrust24THRUST_300001_SM_1000_NS6detail15normal_iteratorINS6_10device_ptrI4EdgeEEEEE9Policy600ESC_PNS0_8NullTypeESC_SG_jN4cuda3std3__44lessISA_EESA_SF_EEvbT0_T1_T2_T3_T4_PT6_PT7_T5_NS1_7vsmem_tE)
        /*0050*/ 	.word	0x00000020


	//----- nvinfo : EIATTR_FRAME_SIZE
	.align		4
.L_58:
        /*0054*/ 	.byte	0x04, 0x11
        /*0056*/ 	.short	(.L_60 - .L_59)
	.align		4
.L_59:
        /*0058*/ 	.word	index@(_ZN3cub18CUB_300001_SM_10006detail10merge_sort30DeviceMergeSortBlockSortKernelINS2_10policy_hubIN6thrust24THRUST_300001_SM_1000_NS6detail15normal_iteratorINS6_10device_ptrI4EdgeEEEEE9Policy600ESC_PNS0_8NullTypeESC_SG_jN4cuda3std3__44lessISA_EESA_SF_EEvbT0_T1_T2_T3_T4_PT6_PT7_T5_NS1_7vsmem_tE)
        /*005c*/ 	.word	0x00000000


	//----- nvinfo : EIATTR_REGCOUNT
	.align		4
.L_60:
        /*0060*/ 	.byte	0x04, 0x2f
        /*0062*/ 	.short	(.L_62 - .L_61)
	.align		4
.L_61:
        /*0064*/ 	.word	index@(_ZN3cub18CUB_300001_SM_10006detail10merge_sort30DeviceMergeSortPartitionKernelIN6thrust24THRUST_300001_SM_1000_NS6detail15normal_iteratorINS5_10device_ptrI4EdgeEEEEjN4cuda3std3__44lessIS9_EES9_EEvbT_PT2_T0_SK_PSK_T1_SK_i)
        /*0068*/ 	.word	0x00000014


	//----- nvinfo : EIATTR_FRAME_SIZE
	.align		4
.L_62:
        /*006c*/ 	.byte	0x04, 0x11
        /*006e*/ 	.short	(.L_64 - .L_63)
	.align		4
.L_63:
        /*0070*/ 	.word	index@(_ZN3cub18CUB_300001_SM_10006detail10merge_sort30DeviceMergeSortPartitionKernelIN6thrust24THRUST_300001_SM_1000_NS6detail15normal_iteratorINS5_10device_ptrI4EdgeEEEEjN4cuda3std3__44lessIS9_EES9_EEvbT_PT2_T0_SK_PSK_T1_SK_i)
        /*0074*/ 	.word	0x00000000


	//----- nvinfo : EIATTR_REGCOUNT
	.align		4
.L_64:
        /*0078*/ 	.byte	0x04, 0x2f
        /*007a*/ 	.short	(.L_66 - .L_65)
	.align		4
.L_65:
        /*007c*/ 	.word	index@(_ZN3cub18CUB_300001_SM_10006detail10merge_sort26DeviceMergeSortMergeKernelINS2_10policy_hubIN6thrust24THRUST_300001_SM_1000_NS6detail15normal_iteratorINS6_10device_ptrI4EdgeEEEEE9Policy600ESC_PNS0_8NullTypeESC_SG_jN4cuda3std3__44lessISA_EESA_SF_EEvbT2_T3_T4_PT6_PT7_T5_PSO_SO_NS1_7vsmem_tE)
        /*0080*/ 	.word	0x00000020


	//----- nvinfo : EIATTR_FRAME_SIZE
	.align		4
.L_66:
        /*0084*/ 	.byte	0x04, 0x11
        /*0086*/ 	.short	(.L_68 - .L_67)
	.align		4
.L_67:
        /*0088*/ 	.word	index@(_ZN3cub18CUB_300001_SM_10006detail10merge_sort26DeviceMergeSortMergeKernelINS2_10policy_hubIN6thrust24THRUST_300001_SM_1000_NS6detail15normal_iteratorINS6_10device_ptrI4EdgeEEEEE9Policy600ESC_PNS0_8NullTypeESC_SG_jN4cuda3std3__44lessISA_EESA_SF_EEvbT2_T3_T4_PT6_PT7_T5_PSO_SO_NS1_7vsmem_tE)
        /*008c*/ 	.word	0x00000000


	//----- nvinfo : EIATTR_REGCOUNT
	.align		4
.L_68:
        /*0090*/ 	.byte	0x04, 0x2f
        /*0092*/ 	.short	(.L_70 - .L_69)
	.align		4
.L_69:
        /*0094*/ 	.word	index@(_ZN3cub18CUB_300001_SM_10006detail10merge_sort30DeviceMergeSortBlockSortKernelINS2_10policy_hubIN6thrust24THRUST_300001_SM_1000_NS6detail15normal_iteratorINS6_10device_ptrI4EdgeEEEEE9Policy600ESC_PNS0_8NullTypeESC_SG_mN4cuda3std3__44lessISA_EESA_SF_EEvbT0_T1_T2_T3_T4_PT6_PT7_T5_NS1_7vsmem_tE)
        /*0098*/ 	.word	0x00000020


	//----- nvinfo : EIATTR_FRAME_SIZE
	.align		4
.L_70:
        /*009c*/ 	.byte	0x04, 0x11
        /*009e*/ 	.short	(.L_72 - .L_71)
	.align		4
.L_71:
        /*00a0*/ 	.word	index@(_ZN3cub18CUB_300001_SM_10006detail10merge_sort30DeviceMergeSortBlockSortKernelINS2_10policy_hubIN6thrust24THRUST_300001_SM_1000_NS6detail15normal_iteratorINS6_10device_ptrI4EdgeEEEEE9Policy600ESC_PNS0_8NullTypeESC_SG_mN4cuda3std3__44lessISA_EESA_SF_EEvbT0_T1_T2_T3_T4_PT6_PT7_T5_NS1_7vsmem_tE)
        /*00a4*/ 	.word	0x00000000


	//----- nvinfo : EIATTR_REGCOUNT
	.align		4
.L_72:
        /*00a8*/ 	.byte	0x04, 0x2f
        /*00aa*/ 	.short	(.L_74 - .L_73)
	.align		4
.L_73:
        /*00ac*/ 	.word	index@(_ZN3cub18CUB_300001_SM_10006detail10merge_sort30DeviceMergeSortPartitionKernelIN6thrust24THRUST_300001_SM_1000_NS6detail15normal_iteratorINS5_10device_ptrI4EdgeEEEEmN4cuda3std3__44lessIS9_EES9_EEvbT_PT2_T0_SK_PSK_T1_SK_i)
        /*00b0*/ 	.word	0x00000018


	//----- nvinfo : EIATTR_FRAME_SIZE
	.align		4
.L_74:
        /*00b4*/ 	.byte	0x04, 0x11
        /*00b6*/ 	.short	(.L_76 - .L_75)
	.align		4
.L_75:
        /*00b8*/ 	.word	index@(_ZN3cub18CUB_300001_SM_10006detail10merge_sort30DeviceMergeSortPartitionKernelIN6thrust24THRUST_300001_SM_1000_NS6detail15normal_iteratorINS5_10device_ptrI4EdgeEEEEmN4cuda3std3__44lessIS9_EES9_EEvbT_PT2_T0_SK_PSK_T1_SK_i)
        /*00bc*/ 	.word	0x00000000


	//----- nvinfo : EIATTR_REGCOUNT
	.align		4
.L_76:
        /*00c0*/ 	.byte	0x04, 0x2f
        /*00c2*/ 	.short	(.L_78 - .L_77)
	.align		4
.L_77:
        /*00c4*/ 	.word	index@(_ZN3cub18CUB_300001_SM_10006detail10merge_sort26DeviceMergeSortMergeKernelINS2_10policy_hubIN6thrust24THRUST_300001_SM_1000_NS6detail15normal_iteratorINS6_10device_ptrI4EdgeEEEEE9Policy600ESC_PNS0_8NullTypeESC_SG_mN4cuda3std3__44lessISA_EESA_SF_EEvbT2_T3_T4_PT6_PT7_T5_PSO_SO_NS1_7vsmem_tE)
        /*00c8*/ 	.word	0x00000020


	//----- nvinfo : EIATTR_FRAME_SIZE
	.align		4
.L_78:
        /*00cc*/ 	.byte	0x04, 0x11
        /*00ce*/ 	.short	(.L_80 - .L_79)
	.align		4
.L_79:
        /*00d0*/ 	.word	index@(_ZN3cub18CUB_300001_SM_10006detail10merge_sort26DeviceMergeSortMergeKernelINS2_10policy_hubIN6thrust24THRUST_300001_SM_1000_NS6detail15normal_iteratorINS6_10device_ptrI4EdgeEEEEE9Policy600ESC_PNS0_8NullTypeESC_SG_mN4cuda3std3__44lessISA_EESA_SF_EEvbT2_T3_T4_PT6_PT7_T5_PSO_SO_NS1_7vsmem_tE)
        /*00d4*/ 	.word	0x00000000


	//----- nvinfo : EIATTR_MIN_STACK_SIZE
	.align		4
.L_80:
        /*00d8*/ 	.byte	0x04, 0x12
        /*00da*/ 	.short	(.L_82 - .L_81)
	.align		4
.L_81:
        /*00dc*/ 	.word	index@(_ZN3cub18CUB_300001_SM_10006detail10merge_sort26DeviceMergeSortMergeKernelINS2_10policy_hubIN6thrust24THRUST_300001_SM_1000_NS6detail15normal_iteratorINS6_10device_ptrI4EdgeEEEEE9Policy600ESC_PNS0_8NullTypeESC_SG_mN4cuda3std3__44lessISA_EESA_SF_EEvbT2_T3_T4_PT6_PT7_T5_PSO_SO_NS1_7vsmem_tE)
        /*00e0*/ 	.word	0x00000000


	//----- nvinfo : EIATTR_MIN_STACK_SIZE
	.align		4
.L_82:
        /*00e4*/ 	.byte	0x04, 0x12
        /*00e6*/ 	.short	(.L_84 - .L_83)
	.align		4
.L_83:
        /*00e8*/ 	.word	index@(_ZN3cub18CUB_300001_SM_10006detail10merge_sort30DeviceMergeSortPartitionKernelIN6thrust24THRUST_300001_SM_1000_NS6detail15normal_iteratorINS5_10device_ptrI4EdgeEEEEmN4cuda3std3__44lessIS9_EES9_EEvbT_PT2_T0_SK_PSK_T1_SK_i)
        /*00ec*/ 	.word	0x00000000


	//----- nvinfo : EIATTR_MIN_STACK_SIZE
	.align		4
.L_84:
        /*00f0*/ 	.byte	0x04, 0x12
        /*00f2*/ 	.short	(.L_86 - .L_85)
	.align		4
.L_85:
        /*00f4*/ 	.word	index@(_ZN3cub18CUB_300001_SM_10006detail10merge_sort30DeviceMergeSortBlockSortKernelINS2_10policy_hubIN6thrust24THRUST_300001_SM_1000_NS6detail15normal_iteratorINS6_10device_ptrI4EdgeEEEEE9Policy600ESC_PNS0_8NullTypeESC_SG_mN4cuda3std3__44lessISA_EESA_SF_EEvbT0_T1_T2_T3_T4_PT6_PT7_T5_NS1_7vsmem_tE)
        /*00f8*/ 	.word	0x00000000


	//----- nvinfo : EIATTR_MIN_STACK_SIZE
	.align		4
.L_86:
        /*00fc*/ 	.byte	0x04, 0x12
        /*00fe*/ 	.short	(.L_88 - .L_87)
	.align		4
.L_87:
        /*0100*/ 	.word	index@(_ZN3cub18CUB_300001_SM_10006detail10merge_sort26DeviceMergeSortMergeKernelINS2_10policy_hubIN6thrust24THRUST_300001_SM_1000_NS6detail15normal_iteratorINS6_10device_ptrI4EdgeEEEEE9Policy600ESC_PNS0_8NullTypeESC_SG_jN4cuda3std3__44lessISA_EESA_SF_EEvbT2_T3_T4_PT6_PT7_T5_PSO_SO_NS1_7vsmem_tE)
        /*0104*/ 	.word	0x00000000


	//----- nvinfo : EIATTR_MIN_STACK_SIZE
	.align		4
.L_88:
        /*0108*/ 	.byte	0x04, 0x12
        /*010a*/ 	.short	(.L_90 - .L_89)
	.align		4
.L_89:
        /*010c*/ 	.word	index@(_ZN3cub18CUB_300001_SM_10006detail10merge_sort30DeviceMergeSortPartitionKernelIN6thrust24THRUST_300001_SM_1000_NS6detail15normal_iteratorINS5_10device_ptrI4EdgeEEEEjN4cuda3std3__44lessIS9_EES9_EEvbT_PT2_T0_SK_PSK_T1_SK_i)
        /*0110*/ 	.word	0x00000000


	//----- nvinfo : EIATTR_MIN_STACK_SIZE
	.align		4
.L_90:
        /*0114*/ 	.byte	0x04, 0x12
        /*0116*/ 	.short	(.L_92 - .L_91)
	.align		4
.L_91:
        /*0118*/ 	.word	index@(_ZN3cub18CUB_300001_SM_10006detail10merge_sort30DeviceMergeSortBlockSortKernelINS2_10policy_hubIN6thrust24THRUST_300001_SM_1000_NS6detail15normal_iteratorINS6_10device_ptrI4EdgeEEEEE9Policy600ESC_PNS0_8NullTypeESC_SG_jN4cuda3std3__44lessISA_EESA_SF_EEvbT0_T1_T2_T3_T4_PT6_PT7_T5_NS1_7vsmem_tE)
        /*011c*/ 	.word	0x00000000


	//----- nvinfo : EIATTR_MIN_STACK_SIZE
	.align		4
.L_92:
        /*0120*/ 	.byte	0x04, 0x12
        /*0122*/ 	.short	(.L_94 - .L_93)
	.align		4
.L_93:
        /*0124*/ 	.word	index@(_ZN3cub18CUB_300001_SM_10006detail11EmptyKernelIvEEvv)
        /*0128*/ 	.word	0x00000000


	//----- nvinfo : EIATTR_MIN_STACK_SIZE
	.align		4
.L_94:
        /*012c*/ 	.byte	0x04, 0x12
        /*012e*/ 	.short	(.L_96 - .L_95)
	.align		4
.L_95:
        /*0130*/ 	.word	index@(_Z19calcHeuristicValuesPiS_PdS_S_S_)
        /*0134*/ 	.word	0x00000000
.L_96:


//--------------------- .nv.compat                --------------------------
	.section	.nv.compat,"",@"SHT_CUDA_COMPAT_INFO"
	.align	4
        /*0000*/ 	.byte	0x02, 0x09, 0x00, 0x00, 0x02, 0x02, 0x01, 0x00, 0x02, 0x05, 0x05, 0x00, 0x03, 0x07, 0x01, 0x01
        /*0010*/ 	.byte	0x02, 0x03, 0x00, 0x00, 0x02, 0x06, 0x01, 0x00, 0x04, 0x0b, 0x08, 0x00, 0x01, 0x00, 0x00, 0x00
        /*0020*/ 	.byte	0x00, 0x00, 0x00, 0x00


//--------------------- .nv.info._ZN3cub18CUB_300001_SM_10006detail10merge_sort26DeviceMergeSortMergeKernelINS2_10policy_hubIN6thrust24THRUST_300001_SM_1000_NS6detail15normal_iteratorINS6_10device_ptrI4EdgeEEEEE9Policy600ESC_PNS0_8NullTypeESC_SG_mN4cuda3std3__44lessISA_EESA_SF_EEvbT2_T3_T4_PT6_PT7_T5_PSO_SO_NS1_7vsmem_tE --------------------------
	.section	.nv.info._ZN3cub18CUB_300001_SM_10006detail10merge_sort26DeviceMergeSortMergeKernelINS2_10policy_hubIN6thrust24THRUST_300001_SM_1000_NS6detail15normal_iteratorINS6_10device_ptrI4EdgeEEEEE9Policy600ESC_PNS0_8NullTypeESC_SG_mN4cuda3std3__44lessISA_EESA_SF_EEvbT2_T3_T4_PT6_PT7_T5_PSO_SO_NS1_7vsmem_tE,"",@"SHT_CUDA_INFO"
	.sectionflags	@""
	.align	4


	//----- nvinfo : EIATTR_CUDA_API_VERSION
	.align		4
        /*0000*/ 	.byte	0x04, 0x37
        /*0002*/ 	.short	(.L_98 - .L_97)
.L_97:
        /*0004*/ 	.word	0x00000082


	//----- nvinfo : EIATTR_KPARAM_INFO
	.align		4
.L_98:
        /*0008*/ 	.byte	0x04, 0x17
        /*000a*/ 	.short	(.L_100 - .L_99)
.L_99:
        /*000c*/ 	.word	0x00000000
        /*0010*/ 	.short	0x0009
        /*0012*/ 	.short	0x0048
        /*0014*/ 	.byte	0x00, 0xf0, 0x21, 0x00


	//----- nvinfo : EIATTR_KPARAM_INFO
	.align		4
.L_100:
        /*0018*/ 	.byte	0x04, 0x17
        /*001a*/ 	.short	(.L_102 - .L_101)
.L_101:
        /*001c*/ 	.word	0x00000000
        /*0020*/ 	.short	0x0008
        /*0022*/ 	.short	0x0040
        /*0024*/ 	.byte	0x00, 0xf0, 0x21, 0x00


	//----- nvinfo : EIATTR_KPARAM_INFO
	.align		4
.L_102:
        /*0028*/ 	.byte	0x04, 0x17
        /*002a*/ 	.short	(.L_104 - .L_103)
.L_103:
        /*002c*/ 	.word	0x00000000
        /*0030*/ 	.short	0x0007
        /*0032*/ 	.short	0x0038
        /*0034*/ 	.byte	0x00, 0xf5, 0x21, 0x00


	//----- nvinfo : EIATTR_KPARAM_INFO
	.align		4
.L_104:
        /*0038*/ 	.byte	0x04, 0x17
        /*003a*/ 	.short	(.L_106 - .L_105)
.L_105:
        /*003c*/ 	.word	0x00000000
        /*0040*/ 	.short	0x0006
        /*0042*/ 	.short	0x0030
        /*0044*/ 	.byte	0x00, 0xf0, 0x05, 0x00


	//----- nvinfo : EIATTR_KPARAM_INFO
	.align		4
.L_106:
        /*0048*/ 	.byte	0x04, 0x17
        /*004a*/ 	.short	(.L_108 - .L_107)
.L_107:
        /*004c*/ 	.word	0x00000000
        /*0050*/ 	.short	0x0005
        /*0052*/ 	.short	0x0028
        /*0054*/ 	.byte	0x00, 0xf5, 0x21, 0x00


	//----- nvinfo : EIATTR_KPARAM_INFO
	.align		4
.L_108:
        /*0058*/ 	.byte	0x04, 0x17
        /*005a*/ 	.short	(.L_110 - .L_109)
.L_109:
        /*005c*/ 	.word	0x00000000
        /*0060*/ 	.short	0x0004
        /*0062*/ 	.short	0x0020
        /*0064*/ 	.byte	0x00, 0xf5, 0x21, 0x00


	//----- nvinfo : EIATTR_KPARAM_INFO
	.align		4
.L_110:
        /*0068*/ 	.byte	0x04, 0x17
        /*006a*/ 	.short	(.L_112 - .L_111)
.L_111:
        /*006c*/ 	.word	0x00000000
        /*0070*/ 	.short	0x0003
        /*0072*/ 	.short	0x0018
        /*0074*/ 	.byte	0x00, 0xf0, 0x21, 0x00


	//----- nvinfo : EIATTR_KPARAM_INFO
	.align		4
.L_112:
        /*0078*/ 	.byte	0x04, 0x17
        /*007a*/ 	.short	(.L_114 - .L_113)
.L_113:
        /*007c*/ 	.word	0x00000000
        /*0080*/ 	.short	0x0002
        /*0082*/ 	.short	0x0010
        /*0084*/ 	.byte	0x00, 0xf5, 0x21, 0x00


	//----- nvinfo : EIATTR_KPARAM_INFO
	.align		4
.L_114:
        /*0088*/ 	.byte	0x04, 0x17
        /*008a*/ 	.short	(.L_116 - .L_115)
.L_115:
        /*008c*/ 	.word	0x00000000
        /*0090*/ 	.short	0x0001
        /*0092*/ 	.short	0x0008
        /*0094*/ 	.byte	0x00, 0xf0, 0x21, 0x00


	//----- nvinfo : EIATTR_KPARAM_INFO
	.align		4
.L_116:
        /*0098*/ 	.byte	0x04, 0x17
        /*009a*/ 	.short	(.L_118 - .L_117)
.L_117:
        /*009c*/ 	.word	0x00000000
        /*00a0*/ 	.short	0x0000
        /*00a2*/ 	.short	0x0000
        /*00a4*/ 	.byte	0x00, 0xf0, 0x05, 0x00


	//----- nvinfo : EIATTR_SPARSE_MMA_MASK
	.align		4
.L_118:
        /*00a8*/ 	.byte	0x03, 0x50
        /*00aa*/ 	.short	0x0000


	//----- nvinfo : EIATTR_MAXREG_COUNT
	.align		4
        /*00ac*/ 	.byte	0x03, 0x1b
        /*00ae*/ 	.short	0x00ff


	//----- nvinfo : EIATTR_NUM_BARRIERS
	.align		4
        /*00b0*/ 	.byte	0x02, 0x4c
        /*00b2*/ 	.byte	0x01
	.zero		1


	//----- nvinfo : EIATTR_MERCURY_ISA_VERSION
	.align		4
        /*00b4*/ 	.byte	0x03, 0x5f
        /*00b6*/ 	.short	0x0101


	//----- nvinfo : EIATTR_COOP_GROUP_MASK_REGIDS
	.align		4
        /*00b8*/ 	.byte	0x04, 0x29
        /*00ba*/ 	.short	(.L_120 - .L_119)


	//   ....[0]....
.L_119:
        /*00bc*/ 	.word	0xffffffff


	//   ....[1]....
        /*00c0*/ 	.word	0xffffffff


	//   ....[2]....
        /*00c4*/ 	.word	0xffffffff


	//   ....[3]....
        /*00c8*/ 	.word	0xffffffff


	//----- nvinfo : EIATTR_COOP_GROUP_INSTR_OFFSETS
	.align		4
.L_120:
        /*00cc*/ 	.byte	0x04, 0x28
        /*00ce*/ 	.short	(.L_122 - .L_121)


	//   ....[0]....
.L_121:
        /*00d0*/ 	.word	0x00000ea0


	//   ....[1]....
        /*00d4*/ 	.word	0x000010a0


	//   ....[2]....
        /*00d8*/ 	.word	0x00002080


	//   ....[3]....
        /*00dc*/ 	.word	0x00002300


	//----- nvinfo : EIATTR_VRC_CTA_INIT_COUNT
	.align		4
.L_122:
        /*00e0*/ 	.byte	0x02, 0x4a
	.zero		1
	.zero		1


	//----- nvinfo : EIATTR_EXIT_INSTR_OFFSETS
	.align		4
        /*00e4*/ 	.byte	0x04, 0x1c
        /*00e6*/ 	.short	(.L_124 - .L_123)


	//   ....[0]....
.L_123:
        /*00e8*/ 	.word	0x00000fa0


	//   ....[1]....
        /*00ec*/ 	.word	0x000011c0


	//   ....[2]....
        /*00f0*/ 	.word	0x000021f0


	//   ....[3]....
        /*00f4*/ 	.word	0x00002230


	//   ....[4]....
        /*00f8*/ 	.word	0x000024a0


	//   ....[5]....
        /*00fc*/ 	.word	0x000024e0


	//----- nvinfo : EIATTR_MAX_THREADS
	.align		4
.L_124:
        /*0100*/ 	.byte	0x04, 0x05
        /*0102*/ 	.short	(.L_126 - .L_125)
.L_125:
        /*0104*/ 	.word	0x00000100
        /*0108*/ 	.word	0x00000001
        /*010c*/ 	.word	0x00000001


	//----- nvinfo : EIATTR_CRS_STACK_SIZE
	.align		4
.L_126:
        /*0110*/ 	.byte	0x04, 0x1e
        /*0112*/ 	.short	(.L_128 - .L_127)
.L_127:
        /*0114*/ 	.word	0x00000000


	//----- nvinfo : EIATTR_CBANK_PARAM_SIZE
	.align		4
.L_128:
        /*0118*/ 	.byte	0x03, 0x19
        /*011a*/ 	.short	0x0050


	//----- nvinfo : EIATTR_PARAM_CBANK
	.align		4
        /*011c*/ 	.byte	0x04, 0x0a
        /*011e*/ 	.short	(.L_130 - .L_129)
	.align		4
.L_129:
        /*0120*/ 	.word	index@(.nv.constant0._ZN3cub18CUB_300001_SM_10006detail10merge_sort26DeviceMergeSortMergeKernelINS2_10policy_hubIN6thrust24THRUST_300001_SM_1000_NS6detail15normal_iteratorINS6_10device_ptrI4EdgeEEEEE9Policy600ESC_PNS0_8NullTypeESC_SG_mN4cuda3std3__44lessISA_EESA_SF_EEvbT2_T3_T4_PT6_PT7_T5_PSO_SO_NS1_7vsmem_tE)
        /*0124*/ 	.short	0x0380
        /*0126*/ 	.short	0x0050


	//----- nvinfo : EIATTR_SW_WAR
	.align		4
.L_130:
        /*0128*/ 	.byte	0x04, 0x36
        /*012a*/ 	.short	(.L_132 - .L_131)
.L_131:
        /*012c*/ 	.word	0x00000008
.L_132:


//--------------------- .nv.info._ZN3cub18CUB_300001_SM_10006detail10merge_sort30DeviceMergeSortPartitionKernelIN6thrust24THRUST_300001_SM_1000_NS6detail15normal_iteratorINS5_10device_ptrI4EdgeEEEEmN4cuda3std3__44lessIS9_EES9_EEvbT_PT2_T0_SK_PSK_T1_SK_i --------------------------
	.section	.nv.info._ZN3cub18CUB_300001_SM_10006detail10merge_sort30DeviceMergeSortPartitionKernelIN6thrust24THRUST_300001_SM_1000_NS6detail15normal_iteratorINS5_10device_ptrI4EdgeEEEEmN4cuda3std3__44lessIS9_EES9_EEvbT_PT2_T0_SK_PSK_T1_SK_i,"",@"SHT_CUDA_INFO"
	.sectionflags	@""
	.align	4


	//----- nvinfo : EIATTR_CUDA_API_VERSION
	.align		4
        /*0000*/ 	.byte	0x04, 0x37
        /*0002*/ 	.short	(.L_134 - .L_133)
.L_133:
        /*0004*/ 	.word	0x00000082


	//----- nvinfo : EIATTR_KPARAM_INFO
	.align		4
.L_134:
        /*0008*/ 	.byte	0x04, 0x17
        /*000a*/ 	.short	(.L_136 - .L_135)
.L_135:
        /*000c*/ 	.word	0x00000000
        /*0010*/ 	.short	0x0008
        /*0012*/ 	.short	0x0040
        /*0014*/ 	.byte	0x00, 0xf0, 0x11, 0x00


	//----- nvinfo : EIATTR_KPARAM_INFO
	.align		4
.L_136:
        /*0018*/ 	.byte	0x04, 0x17
        /*001a*/ 	.short	(.L_138 - .L_137)
.L_137:
        /*001c*/ 	.word	0x00000000
        /*0020*/ 	.short	0x0007
        /*0022*/ 	.short	0x0038
        /*0024*/ 	.byte	0x00, 0xf0, 0x21, 0x00


	//----- nvinfo : EIATTR_KPARAM_INFO
	.align		4
.L_138:
        /*0028*/ 	.byte	0x04, 0x17
        /*002a*/ 	.short	(.L_140 - .L_139)
.L_139:
        /*002c*/ 	.word	0x00000000
        /*0030*/ 	.short	0x0006
        /*0032*/ 	.short	0x0030
        /*0034*/ 	.byte	0x00, 0xf0, 0x05, 0x00


	//----- nvinfo : EIATTR_KPARAM_INFO
	.align		4
.L_140:
        /*0038*/ 	.byte	0x04, 0x17
        /*003a*/ 	.short	(.L_142 - .L_141)
.L_141:
        /*003c*/ 	.word	0x00000000
        /*0040*/ 	.short	0x0005
        /*0042*/ 	.short	0x0028
        /*0044*/ 	.byte	0x00, 0xf5, 0x21, 0x00


	//----- nvinfo : EIATTR_KPARAM_INFO
	.align		4
.L_142:
        /*0048*/ 	.byte	0x04, 0x17
        /*004a*/ 	.short	(.L_144 - .L_143)
.L_143:
        /*004c*/ 	.word	0x00000000
        /*0050*/ 	.short	0x0004
        /*0052*/ 	.short	0x0020
        /*0054*/ 	.byte	0x00, 0xf0, 0x21, 0x00


	//----- nvinfo : EIATTR_KPARAM_INFO
	.align		4
.L_144:
        /*0058*/ 	.byte	0x04, 0x17
        /*005a*/ 	.short	(.L_146 - .L_145)
.L_145:
        /*005c*/ 	.word	0x00000000
        /*0060*/ 	.short	0x0003
        /*0062*/ 	.short	0x0018
        /*0064*/ 	.byte	0x00, 0xf0, 0x21, 0x00


	//----- nvinfo : EIATTR_KPARAM_INFO
	.align		4
.L_146:
        /*0068*/ 	.byte	0x04, 0x17
        /*006a*/ 	.short	(.L_148 - .L_147)
.L_147:
        /*006c*/ 	.word	0x00000000
        /*0070*/ 	.short	0x0002
        /*0072*/ 	.short	0x0010
        /*0074*/ 	.byte	0x00, 0xf5, 0x21, 0x00


	//----- nvinfo : EIATTR_KPARAM_INFO
	.align		4
.L_148:
        /*0078*/ 	.byte	0x04, 0x17
        /*007a*/ 	.short	(.L_150 - .L_149)
.L_149:
        /*007c*/ 	.word	0x00000000
        /*0080*/ 	.short	0x0001
        /*0082*/ 	.short	0x0008
        /*0084*/ 	.byte	0x00, 0xf0, 0x21, 0x00


	//----- nvinfo : EIATTR_KPARAM_INFO
	.align		4
.L_150:
        /*0088*/ 	.byte	0x04, 0x17
        /*008a*/ 	.short	(.L_152 - .L_151)
.L_151:
        /*008c*/ 	.word	0x00000000
        /*0090*/ 	.short	0x0000
        /*0092*/ 	.short	0x0000
        /*0094*/ 	.byte	0x00, 0xf0, 0x05, 0x00


	//----- nvinfo : EIATTR_SPARSE_MMA_MASK
	.align		4
.L_152:
        /*0098*/ 	.byte	0x03, 0x50
        /*009a*/ 	.short	0x0000


	//----- nvinfo : EIATTR_MAXREG_COUNT
	.align		4
        /*009c*/ 	.byte	0x03, 0x1b
        /*009e*/ 	.short	0x00ff


	//----- nvinfo : EIATTR_MERCURY_ISA_VERSION
	.align		4
        /*00a0*/ 	.byte	0x03, 0x5f
        /*00a2*/ 	.short	0x0101


	//----- nvinfo : EIATTR_VRC_CTA_INIT_COUNT
	.align		4
        /*00a4*/ 	.byte	0x02, 0x4a
	.zero		1
	.zero		1


	//----- nvinfo : EIATTR_EXIT_INSTR_OFFSETS
	.align		4
        /*00a8*/ 	.byte	0x04, 0x1c
        /*00aa*/ 	.short	(.L_154 - .L_153)


	//   ....[0]....
.L_153:
        /*00ac*/ 	.word	0x00000080


	//   ....[1]....
        /*00b0*/ 	.word	0x000003d0


	//   ....[2]....
        /*00b4*/ 	.word	0x00000bc0


	//----- nvinfo : EIATTR_CRS_STACK_SIZE
	.align		4
.L_154:
        /*00b8*/ 	.byte	0x04, 0x1e
        /*00ba*/ 	.short	(.L_156 - .L_155)
.L_155:
        /*00bc*/ 	.word	0x00000000


	//----- nvinfo : EIATTR_CBANK_PARAM_SIZE
	.align		4
.L_156:
        /*00c0*/ 	.byte	0x03, 0x19
        /*00c2*/ 	.short	0x0044


	//----- nvinfo : EIATTR_PARAM_CBANK
	.align		4
        /*00c4*/ 	.byte	0x04, 0x0a
        /*00c6*/ 	.short	(.L_158 - .L_157)
	.align		4
.L_157:
        /*00c8*/ 	.word	index@(.nv.constant0._ZN3cub18CUB_300001_SM_10006detail10merge_sort30DeviceMergeSortPartitionKernelIN6thrust24THRUST_300001_SM_1000_NS6detail15normal_iteratorINS5_10device_ptrI4EdgeEEEEmN4cuda3std3__44lessIS9_EES9_EEvbT_PT2_T0_SK_PSK_T1_SK_i)
        /*00cc*/ 	.short	0x0380
        /*00ce*/ 	.short	0x0044


	//----- nvinfo : EIATTR_SW_WAR
	.align		4
.L_158:
        /*00d0*/ 	.byte	0x04, 0x36
        /*00d2*/ 	.short	(.L_160 - .L_159)
.L_159:
        /*00d4*/ 	.word	0x00000008
.L_160:


//--------------------- .nv.info._ZN3cub18CUB_300001_SM_10006detail10merge_sort30DeviceMergeSortBlockSortKernelINS2_10policy_hubIN6thrust24THRUST_300001_SM_1000_NS6detail15normal_iteratorINS6_10device_ptrI4EdgeEEEEE9Policy600ESC_PNS0_8NullTypeESC_SG_mN4cuda3std3__44lessISA_EESA_SF_EEvbT0_T1_T2_T3_T4_PT6_PT7_T5_NS1_7vsmem_tE --------------------------
	.section	.nv.info._ZN3cub18CUB_300001_SM_10006detail10merge_sort30DeviceMergeSortBlockSortKernelINS2_10policy_hubIN6thrust24THRUST_300001_SM_1000_NS6detail15normal_iteratorINS6_10device_ptrI4EdgeEEEEE9Policy600ESC_PNS0_8NullTypeESC_SG_mN4cuda3std3__44lessISA_EESA_SF_EEvbT0_T1_T2_T3_T4_PT6_PT7_T5_NS1_7vsmem_tE,"",@"SHT_CUDA_INFO"
	.sectionflags	@""
	.align	4


	//----- nvinfo : EIATTR_CUDA_API_VERSION
	.align		4
        /*0000*/ 	.byte	0x04, 0x37
        /*0002*/ 	.short	(.L_162 - .L_161)
.L_161:
        /*0004*/ 	.word	0x00000082


	//----- nvinfo : EIATTR_KPARAM_INFO
	.align		4
.L_162:
        /*0008*/ 	.byte	0x04, 0x17
        /*000a*/ 	.short	(.L_164 - .L_163)
.L_163:
        /*000c*/ 	.word	0x00000000
        /*0010*/ 	.short	0x0009
        /*0012*/ 	.short	0x0048
        /*0014*/ 	.byte	0x00, 0xf0, 0x21, 0x00


	//----- nvinfo : EIATTR_KPARAM_INFO
	.align		4
.L_164:
        /*0018*/ 	.byte	0x04, 0x17
        /*001a*/ 	.short	(.L_166 - .L_165)
.L_165:
        /*001c*/ 	.word	0x00000000
        /*0020*/ 	.short	0x0008
        /*0022*/ 	.short	0x0040
        /*0024*/ 	.byte	0x00, 0xf0, 0x05, 0x00


	//----- nvinfo : EIATTR_KPARAM_INFO
	.align		4
.L_166:
        /*0028*/ 	.byte	0x04, 0x17
        /*002a*/ 	.short	(.L_168 - .L_167)
.L_167:
        /*002c*/ 	.word	0x00000000
        /*0030*/ 	.short	0x0007
        /*0032*/ 	.short	0x0038
        /*0034*/ 	.byte	0x00, 0xf5, 0x21, 0x00


	//----- nvinfo : EIATTR_KPARAM_INFO
	.align		4
.L_168:
        /*0038*/ 	.byte	0x04, 0x17
        /*003a*/ 	.short	(.L_170 - .L_169)
.L_169:
        /*003c*/ 	.word	0x00000000
        /*0040*/ 	.short	0x0006
        /*0042*/ 	.short	0x0030
        /*0044*/ 	.byte	0x00, 0xf5, 0x21, 0x00


	//----- nvinfo : EIATTR_KPARAM_INFO
	.align		4
.L_170:
        /*0048*/ 	.byte	0x04, 0x17
        /*004a*/ 	.short	(.L_172 - .L_171)
.L_171:
        /*004c*/ 	.word	0x00000000
        /*0050*/ 	.short	0x0005
        /*0052*/ 	.short	0x0028
        /*0054*/ 	.byte	0x00, 0xf0, 0x21, 0x00


	//----- nvinfo : EIATTR_KPARAM_INFO
	.align		4
.L_172:
        /*0058*/ 	.byte	0x04, 0x17
        /*005a*/ 	.short	(.L_174 - .L_173)
.L_173:
        /*005c*/ 	.word	0x00000000
        /*0060*/ 	.short	0x0004
        /*0062*/ 	.short	0x0020
        /*0064*/ 	.byte	0x00, 0xf5, 0x21, 0x00


	//----- nvinfo : EIATTR_KPARAM_INFO
	.align		4
.L_174:
        /*0068*/ 	.byte	0x04, 0x17
        /*006a*/ 	.short	(.L_176 - .L_175)
.L_175:
        /*006c*/ 	.word	0x00000000
        /*0070*/ 	.short	0x0003
        /*0072*/ 	.short	0x0018
        /*0074*/ 	.byte	0x00, 0xf0, 0x21, 0x00


	//----- nvinfo : EIATTR_KPARAM_INFO
	.align		4
.L_176:
        /*0078*/ 	.byte	0x04, 0x17
        /*007a*/ 	.short	(.L_178 - .L_177)
.L_177:
        /*007c*/ 	.word	0x00000000
        /*0080*/ 	.short	0x0002
        /*0082*/ 	.short	0x0010
        /*0084*/ 	.byte	0x00, 0xf5, 0x21, 0x00


	//----- nvinfo : EIATTR_KPARAM_INFO
	.align		4
.L_178:
        /*0088*/ 	.byte	0x04, 0x17
        /*008a*/ 	.short	(.L_180 - .L_179)
.L_179:
        /*008c*/ 	.word	0x00000000
        /*0090*/ 	.short	0x0001
        /*0092*/ 	.short	0x0008
        /*0094*/ 	.byte	0x00, 0xf0, 0x21, 0x00


	//----- nvinfo : EIATTR_KPARAM_INFO
	.align		4
.L_180:
        /*0098*/ 	.byte	0x04, 0x17
        /*009a*/ 	.short	(.L_182 - .L_181)
.L_181:
        /*009c*/ 	.word	0x00000000
        /*00a0*/ 	.short	0x0000
        /*00a2*/ 	.short	0x0000
        /*00a4*/ 	.byte	0x00, 0xf0, 0x05, 0x00


	//----- nvinfo : EIATTR_SPARSE_MMA_MASK
	.align		4
.L_182:
        /*00a8*/ 	.byte	0x03, 0x50
        /*00aa*/ 	.short	0x0000


	//----- nvinfo : EIATTR_MAXREG_COUNT
	.align		4
        /*00ac*/ 	.byte	0x03, 0x1b
        /*00ae*/ 	.short	0x00ff


	//----- nvinfo : EIATTR_NUM_BARRIERS
	.align		4
        /*00b0*/ 	.byte	0x02, 0x4c
        /*00b2*/ 	.byte	0x01
	.zero		1


	//----- nvinfo : EIATTR_MERCURY_ISA_VERSION
	.align		4
        /*00b4*/ 	.byte	0x03, 0x5f
        /*00b6*/ 	.short	0x0101


	//----- nvinfo : EIATTR_COOP_GROUP_MASK_REGIDS
	.align		4
        /*00b8*/ 	.byte	0x04, 0x29
        /*00ba*/ 	.short	(.L_184 - .L_183)


	//   ....[0]....
.L_183:
        /*00bc*/ 	.word	0xffffffff


	//   ....[1]....
        /*00c0*/ 	.word	0xffffffff


	//   ....[2]....
        /*00c4*/ 	.word	0xffffffff


	//   ....[3]....
        /*00c8*/ 	.word	0xffffffff


	//   ....[4]....
        /*00cc*/ 	.word	0xffffffff


	//   ....[5]....
        /*00d0*/ 	.word	0xffffffff


	//----- nvinfo : EIATTR_COOP_GROUP_INSTR_OFFSETS
	.align		4
.L_184:
        /*00d4*/ 	.byte	0x04, 0x28
        /*00d6*/ 	.short	(.L_186 - .L_185)


	//   ....[0]....
.L_185:
        /*00d8*/ 	.word	0x00000290


	//   ....[1]....
        /*00dc*/ 	.word	0x00000b40


	//   ....[2]....
        /*00e0*/ 	.word	0x00000cf0


	//   ....[3]....
        /*00e4*/ 	.word	0x00001100


	//   ....[4]....
        /*00e8*/ 	.word	0x00001a60


	//   ....[5]....
        /*00ec*/ 	.word	0x00001ca0


	//----- nvinfo : EIATTR_VRC_CTA_INIT_COUNT
	.align		4
.L_186:
        /*00f0*/ 	.byte	0x02, 0x4a
	.zero		1
	.zero		1


	//----- nvinfo : EIATTR_EXIT_INSTR_OFFSETS
	.align		4
        /*00f4*/ 	.byte	0x04, 0x1c
        /*00f6*/ 	.short	(.L_188 - .L_187)


	//   ....[0]....
.L_187:
        /*00f8*/ 	.word	0x00000c80


	//   ....[1]....
        /*00fc*/ 	.word	0x00000df0


	//   ....[2]....
        /*0100*/ 	.word	0x00001bf0


	//   ....[3]....
        /*0104*/ 	.word	0x00001c30


	//   ....[4]....
        /*0108*/ 	.word	0x00001df0


	//   ....[5]....
        /*010c*/ 	.word	0x00001e30


	//----- nvinfo : EIATTR_MAX_THREADS
	.align		4
.L_188:
        /*0110*/ 	.byte	0x04, 0x05
        /*0112*/ 	.short	(.L_190 - .L_189)
.L_189:
        /*0114*/ 	.word	0x00000100
        /*0118*/ 	.word	0x00000001
        /*011c*/ 	.word	0x00000001


	//----- nvinfo : EIATTR_CRS_STACK_SIZE
	.align		4
.L_190:
        /*0120*/ 	.byte	0x04, 0x1e
        /*0122*/ 	.short	(.L_192 - .L_191)
.L_191:
        /*0124*/ 	.word	0x00000000


	//----- nvinfo : EIATTR_CBANK_PARAM_SIZE
	.align		4
.L_192:
        /*0128*/ 	.byte	0x03, 0x19
        /*012a*/ 	.short	0x0050


	//----- nvinfo : EIATTR_PARAM_CBANK
	.align		4
        /*012c*/ 	.byte	0x04, 0x0a
        /*012e*/ 	.short	(.L_194 - .L_193)
	.align		4
.L_193:
        /*0130*/ 	.word	index@(.nv.constant0._ZN3cub18CUB_300001_SM_10006detail10merge_sort30DeviceMergeSortBlockSortKernelINS2_10policy_hubIN6thrust24THRUST_300001_SM_1000_NS6detail15normal_iteratorINS6_10device_ptrI4EdgeEEEEE9Policy600ESC_PNS0_8NullTypeESC_SG_mN4cuda3std3__44lessISA_EESA_SF_EEvbT0_T1_T2_T3_T4_PT6_PT7_T5_NS1_7vsmem_tE)
        /*0134*/ 	.short	0x0380
        /*0136*/ 	.short	0x0050


	//----- nvinfo : EIATTR_SW_WAR
	.align		4
.L_194:
        /*0138*/ 	.byte	0x04, 0x36
        /*013a*/ 	.short	(.L_196 - .L_195)
.L_195:
        /*013c*/ 	.word	0x00000008
.L_196:


//--------------------- .nv.info._ZN3cub18CUB_300001_SM_10006detail10merge_sort26DeviceMergeSortMergeKernelINS2_10policy_hubIN6thrust24THRUST_300001_SM_1000_NS6detail15normal_iteratorINS6_10device_ptrI4EdgeEEEEE9Policy600ESC_PNS0_8NullTypeESC_SG_jN4cuda3std3__44lessISA_EESA_SF_EEvbT2_T3_T4_PT6_PT7_T5_PSO_SO_NS1_7vsmem_tE --------------------------
	.section	.nv.info._ZN3cub18CUB_300001_SM_10006detail10merge_sort26DeviceMergeSortMergeKernelINS2_10policy_hubIN6thrust24THRUST_300001_SM_1000_NS6detail15normal_iteratorINS6_10device_ptrI4EdgeEEEEE9Policy600ESC_PNS0_8NullTypeESC_SG_jN4cuda3std3__44lessISA_EESA_SF_EEvbT2_T3_T4_PT6_PT7_T5_PSO_SO_NS1_7vsmem_tE,"",@"SHT_CUDA_INFO"
	.sectionflags	@""
	.align	4


	//----- nvinfo : EIATTR_CUDA_API_VERSION
	.align		4
        /*0000*/ 	.byte	0x04, 0x37
        /*0002*/ 	.short	(.L_198 - .L_197)
.L_197:
        /*0004*/ 	.word	0x00000082


	//----- nvinfo : EIATTR_KPARAM_INFO
	.align		4
.L_198:
        /*0008*/ 	.byte	0x04, 0x17
        /*000a*/ 	.short	(.L_200 - .L_199)
.L_199:
        /*000c*/ 	.word	0x00000000
        /*0010*/ 	.short	0x0009
        /*0012*/ 	.short	0x0048
        /*0014*/ 	.byte	0x00, 0xf0, 0x21, 0x00


	//----- nvinfo : EIATTR_KPARAM_INFO
	.align		4
.L_200:
        /*0018*/ 	.byte	0x04, 0x17
        /*001a*/ 	.short	(.L_202 - .L_201)
.L_201:
        /*001c*/ 	.word	0x00000000
        /*0020*/ 	.short	0x0008
        /*0022*/ 	.short	0x0040
        /*0024*/ 	.byte	0x00, 0xf0, 0x11, 0x00


	//----- nvinfo : EIATTR_KPARAM_INFO
	.align		4
.L_202:
        /*0028*/ 	.byte	0x04, 0x17
        /*002a*/ 	.short	(.L_204 - .L_203)
.L_203:
        /*002c*/ 	.word	0x00000000
        /*0030*/ 	.short	0x0007
        /*0032*/ 	.short	0x0038
        /*0034*/ 	.byte	0x00, 0xf5, 0x21, 0x00


	//----- nvinfo : EIATTR_KPARAM_INFO
	.align		4
.L_204:
        /*0038*/ 	.byte	0x04, 0x17
        /*003a*/ 	.short	(.L_206 - .L_205)
.L_205:
        /*003c*/ 	.word	0x00000000
        /*0040*/ 	.short	0x0006
        /*0042*/ 	.short	0x0030
        /*0044*/ 	.byte	0x00, 0xf0, 0x05, 0x00


	//----- nvinfo : EIATTR_KPARAM_INFO
	.align		4
.L_206:
        /*0048*/ 	.byte	0x04, 0x17
        /*004a*/ 	.short	(.L_208 - .L_207)
.L_207:
        /*004c*/ 	.word	0x00000000
        /*0050*/ 	.short	0x0005
        /*0052*/ 	.short	0x0028
        /*0054*/ 	.byte	0x00, 0xf5, 0x21, 0x00


	//----- nvinfo : EIATTR_KPARAM_INFO
	.align		4
.L_208:
        /*0058*/ 	.byte	0x04, 0x17
        /*005a*/ 	.short	(.L_210 - .L_209)
.L_209:
        /*005c*/ 	.word	0x00000000
        /*0060*/ 	.short	0x0004
        /*0062*/ 	.short	0x0020
        /*0064*/ 	.byte	0x00, 0xf5, 0x21, 0x00


	//----- nvinfo : EIATTR_KPARAM_INFO
	.align		4
.L_210:
        /*0068*/ 	.byte	0x04, 0x17
        /*006a*/ 	.short	(.L_212 - .L_211)
.L_211:
        /*006c*/ 	.word	0x00000000
        /*0070*/ 	.short	0x0003
        /*0072*/ 	.short	0x0018
        /*0074*/ 	.byte	0x00, 0xf0, 0x11, 0x00


	//----- nvinfo : EIATTR_KPARAM_INFO
	.align		4
.L_212:
        /*0078*/ 	.byte	0x04, 0x17
        /*007a*/ 	.short	(.L_214 - .L_213)
.L_213:
        /*007c*/ 	.word	0x00000000
        /*0080*/ 	.short	0x0002
        /*0082*/ 	.short	0x0010
        /*0084*/ 	.byte	0x00, 0xf5, 0x21, 0x00


	//----- nvinfo : EIATTR_KPARAM_INFO
	.align		4
.L_214:
        /*0088*/ 	.byte	0x04, 0x17
        /*008a*/ 	.short	(.L_216 - .L_215)
.L_215:
        /*008c*/ 	.word	0x00000000
        /*0090*/ 	.short	0x0001
        /*0092*/ 	.short	0x0008
        /*0094*/ 	.byte	0x00, 0xf0, 0x21, 0x00


	//----- nvinfo : EIATTR_KPARAM_INFO
	.align		4
.L_216:
        /*0098*/ 	.byte	0x04, 0x17
        /*009a*/ 	.short	(.L_218 - .L_217)
.L_217:
        /*009c*/ 	.word	0x00000000
        /*00a0*/ 	.short	0x0000
        /*00a2*/ 	.short	0x0000
        /*00a4*/ 	.byte	0x00, 0xf0, 0x05, 0x00


	//----- nvinfo : EIATTR_SPARSE_MMA_MASK
	.align		4
.L_218:
        /*00a8*/ 	.byte	0x03, 0x50
        /*00aa*/ 	.short	0x0000


	//----- nvinfo : EIATTR_MAXREG_COUNT
	.align		4
        /*00ac*/ 	.byte	0x03, 0x1b
        /*00ae*/ 	.short	0x00ff


	//----- nvinfo : EIATTR_NUM_BARRIERS
	.align		4
        /*00b0*/ 	.byte	0x02, 0x4c
        /*00b2*/ 	.byte	0x01
	.zero		1


	//----- nvinfo : EIATTR_MERCURY_ISA_VERSION
	.align		4
        /*00b4*/ 	.byte	0x03, 0x5f
        /*00b6*/ 	.short	0x0101


	//----- nvinfo : EIATTR_COOP_GROUP_MASK_REGIDS
	.align		4
        /*00b8*/ 	.byte	0x04, 0x29
        /*00ba*/ 	.short	(.L_220 - .L_219)


	//   ....[0]....
.L_219:
        /*00bc*/ 	.word	0xffffffff


	//   ....[1]....
        /*00c0*/ 	.word	0xffffffff


	//   ....[2]....
        /*00c4*/ 	.word	0xffffffff


	//   ....[3]....
        /*00c8*/ 	.word	0xffffffff


	//----- nvinfo : EIATTR_COOP_GROUP_INSTR_OFFSETS
	.align		4
.L_220:
        /*00cc*/ 	.byte	0x04, 0x28
        /*00ce*/ 	.short	(.L_222 - .L_221)


	//   ....[0]....
.L_221:
        /*00d0*/ 	.word	0x00000d10


	//   ....[1]....
        /*00d4*/ 	.word	0x00000f00


	//   ....[2]....
        /*00d8*/ 	.word	0x00001d30


	//   ....[3]....
        /*00dc*/ 	.word	0x00001fc0


	//----- nvinfo : EIATTR_VRC_CTA_INIT_COUNT
	.align		4
.L_222:
        /*00e0*/ 	.byte	0x02, 0x4a
	.zero		1
	.zero		1


	//----- nvinfo : EIATTR_EXIT_INSTR_OFFSETS
	.align		4
        /*00e4*/ 	.byte	0x04, 0x1c
        /*00e6*/ 	.short	(.L_224 - .L_223)


	//   ....[0]....
.L_223:
        /*00e8*/ 	.word	0x00000e00


	//   ....[1]....
        /*00ec*/ 	.word	0x00001010


	//   ....[2]....
        /*00f0*/ 	.word	0x00001e90


	//   ....[3]....
        /*00f4*/ 	.word	0x00001ed0


	//   ....[4]....
        /*00f8*/ 	.word	0x00002130


	//   ....[5]....
        /*00fc*/ 	.word	0x00002170


	//----- nvinfo : EIATTR_MAX_THREADS
	.align		4
.L_224:
        /*0100*/ 	.byte	0x04, 0x05
        /*0102*/ 	.short	(.L_226 - .L_225)
.L_225:
        /*0104*/ 	.word	0x00000100
        /*0108*/ 	.word	0x00000001
        /*010c*/ 	.word	0x00000001


	//----- nvinfo : EIATTR_CRS_STACK_SIZE
	.align		4
.L_226:
        /*0110*/ 	.byte	0x04, 0x1e
        /*0112*/ 	.short	(.L_228 - .L_227)
.L_227:
        /*0114*/ 	.word	0x00000000


	//----- nvinfo : EIATTR_CBANK_PARAM_SIZE
	.align		4
.L_228:
        /*0118*/ 	.byte	0x03, 0x19
        /*011a*/ 	.short	0x0050


	//----- nvinfo : EIATTR_PARAM_CBANK
	.align		4
        /*011c*/ 	.byte	0x04, 0x0a
        /*011e*/ 	.short	(.L_230 - .L_229)
	.align		4
.L_229:
        /*0120*/ 	.word	index@(.nv.constant0._ZN3cub18CUB_300001_SM_10006detail10merge_sort26DeviceMergeSortMergeKernelINS2_10policy_hubIN6thrust24THRUST_300001_SM_1000_NS6detail15normal_iteratorINS6_10device_ptrI4EdgeEEEEE9Policy600ESC_PNS0_8NullTypeESC_SG_jN4cuda3std3__44lessISA_EESA_SF_EEvbT2_T3_T4_PT6_PT7_T5_PSO_SO_NS1_7vsmem_tE)
        /*0124*/ 	.short	0x0380
        /*0126*/ 	.short	0x0050


	//----- nvinfo : EIATTR_SW_WAR
	.align		4
.L_230:
        /*0128*/ 	.byte	0x04, 0x36
        /*012a*/ 	.short	(.L_232 - .L_231)
.L_231:
        /*012c*/ 	.word	0x00000008
.L_232:


//--------------------- .nv.info._ZN3cub18CUB_300001_SM_10006detail10merge_sort30DeviceMergeSortPartitionKernelIN6thrust24THRUST_300001_SM_1000_NS6detail15normal_iteratorINS5_10device_ptrI4EdgeEEEEjN4cuda3std3__44lessIS9_EES9_EEvbT_PT2_T0_SK_PSK_T1_SK_i --------------------------
	.section	.nv.info._ZN3cub18CUB_300001_SM_10006detail10merge_sort30DeviceMergeSortPartitionKernelIN6thrust24THRUST_300001_SM_1000_NS6detail15normal_iteratorINS5_10device_ptrI4EdgeEEEEjN4cuda3std3__44lessIS9_EES9_EEvbT_PT2_T0_SK_PSK_T1_SK_i,"",@"SHT_CUDA_INFO"
	.sectionflags	@""
	.align	4


	//----- nvinfo : EIATTR_CUDA_API_VERSION
	.align		4
        /*0000*/ 	.byte	0x04, 0x37
        /*0002*/ 	.short	(.L_234 - .L_233)
.L_233:
        /*0004*/ 	.word	0x00000082


	//----- nvinfo : EIATTR_KPARAM_INFO
	.align		4
.L_234:
        /*0008*/ 	.byte	0x04, 0x17
        /*000a*/ 	.short	(.L_236 - .L_235)
.L_235:
        /*000c*/ 	.word	0x00000000
        /*0010*/ 	.short	0x0008
        /*0012*/ 	.short	0x0030
        /*0014*/ 	.byte	0x00, 0xf0, 0x11, 0x00


	//----- nvinfo : EIATTR_KPARAM_INFO
	.align		4
.L_236:
        /*0018*/ 	.byte	0x04, 0x17
        /*001a*/ 	.short	(.L_238 - .L_237)
.L_237:
        /*001c*/ 	.word	0x00000000
        /*0020*/ 	.short	0x0007
        /*0022*/ 	.short	0x002c
        /*0024*/ 	.byte	0x00, 0xf0, 0x11, 0x00


	//----- nvinfo : EIATTR_KPARAM_INFO
	.align		4
.L_238:
        /*0028*/ 	.byte	0x04, 0x17
        /*002a*/ 	.short	(.L_240 - .L_239)
.L_239:
        /*002c*/ 	.word	0x00000000
        /*0030*/ 	.short	0x0006
        /*0032*/ 	.short	0x0028
        /*0034*/ 	.byte	0x00, 0xf0, 0x05, 0x00


	//----- nvinfo : EIATTR_KPARAM_INFO
	.align		4
.L_240:
        /*0038*/ 	.byte	0x04, 0x17
        /*003a*/ 	.short	(.L_242 - .L_241)
.L_241:
        /*003c*/ 	.word	0x00000000
        /*0040*/ 	.short	0x0005
        /*0042*/ 	.short	0x0020
        /*0044*/ 	.byte	0x00, 0xf5, 0x21, 0x00


	//----- nvinfo : EIATTR_KPARAM_INFO
	.align		4
.L_242:
        /*0048*/ 	.byte	0x04, 0x17
        /*004a*/ 	.short	(.L_244 - .L_243)
.L_243:
        /*004c*/ 	.word	0x00000000
        /*0050*/ 	.short	0x0004
        /*0052*/ 	.short	0x001c
        /*0054*/ 	.byte	0x00, 0xf0, 0x11, 0x00


	//----- nvinfo : EIATTR_KPARAM_INFO
	.align		4
.L_244:
        /*0058*/ 	.byte	0x04, 0x17
        /*005a*/ 	.short	(.L_246 - .L_245)
.L_245:
        /*005c*/ 	.word	0x00000000
        /*0060*/ 	.short	0x0003
        /*0062*/ 	.short	0x0018
        /*0064*/ 	.byte	0x00, 0xf0, 0x11, 0x00


	//----- nvinfo : EIATTR_KPARAM_INFO
	.align		4
.L_246:
        /*0068*/ 	.byte	0x04, 0x17
        /*006a*/ 	.short	(.L_248 - .L_247)
.L_247:
        /*006c*/ 	.word	0x00000000
        /*0070*/ 	.short	0x0002
        /*0072*/ 	.short	0x0010
        /*0074*/ 	.byte	0x00, 0xf5, 0x21, 0x00


	//----- nvinfo : EIATTR_KPARAM_INFO
	.align		4
.L_248:
        /*0078*/ 	.byte	0x04, 0x17
        /*007a*/ 	.short	(.L_250 - .L_249)
.L_249:
        /*007c*/ 	.word	0x00000000
        /*0080*/ 	.short	0x0001
        /*0082*/ 	.short	0x0008
        /*0084*/ 	.byte	0x00, 0xf0, 0x21, 0x00


	//----- nvinfo : EIATTR_KPARAM_INFO
	.align		4
.L_250:
        /*0088*/ 	.byte	0x04, 0x17
        /*008a*/ 	.short	(.L_252 - .L_251)
.L_251:
        /*008c*/ 	.word	0x00000000
        /*0090*/ 	.short	0x0000
        /*0092*/ 	.short	0x0000
        /*0094*/ 	.byte	0x00, 0xf0, 0x05, 0x00


	//----- nvinfo : EIATTR_SPARSE_MMA_MASK
	.align		4
.L_252:
        /*0098*/ 	.byte	0x03, 0x50
        /*009a*/ 	.short	0x0000


	//----- nvinfo : EIATTR_MAXREG_COUNT
	.align		4
        /*009c*/ 	.byte	0x03, 0x1b
        /*009e*/ 	.short	0x00ff


	//----- nvinfo : EIATTR_MERCURY_ISA_VERSION
	.align		4
        /*00a0*/ 	.byte	0x03, 0x5f
        /*00a2*/ 	.short	0x0101


	//----- nvinfo : EIATTR_VRC_CTA_INIT_COUNT
	.align		4
        /*00a4*/ 	.byte	0x02, 0x4a
	.zero		1
	.zero		1


	//----- nvinfo : EIATTR_EXIT_INSTR_OFFSETS
	.align		4
        /*00a8*/ 	.byte	0x04, 0x1c
        /*00aa*/ 	.short	(.L_254 - .L_253)


	//   ....[0]....
.L_253:
        /*00ac*/ 	.word	0x00000070


	//   ....[1]....
        /*00b0*/ 	.word	0x000001e0


	//   ....[2]....
        /*00b4*/ 	.word	0x00000690


	//----- nvinfo : EIATTR_CRS_STACK_SIZE
	.align		4
.L_254:
        /*00b8*/ 	.byte	0x04, 0x1e
        /*00ba*/ 	.short	(.L_256 - .L_255)
.L_255:
        /*00bc*/ 	.word	0x00000000


	//----- nvinfo : EIATTR_CBANK_PARAM_SIZE
	.align		4
.L_256:
        /*00c0*/ 	.byte	0x03, 0x19
        /*00c2*/ 	.short	0x0034


	//----- nvinfo : EIATTR_PARAM_CBANK
	.align		4
        /*00c4*/ 	.byte	0x04, 0x0a
        /*00c6*/ 	.short	(.L_258 - .L_257)
	.align		4
.L_257:
        /*00c8*/ 	.word	index@(.nv.constant0._ZN3cub18CUB_300001_SM_10006detail10merge_sort30DeviceMergeSortPartitionKernelIN6thrust24THRUST_300001_SM_1000_NS6detail15normal_iteratorINS5_10device_ptrI4EdgeEEEEjN4cuda3std3__44lessIS9_EES9_EEvbT_PT2_T0_SK_PSK_T1_SK_i)
        /*00cc*/ 	.short	0x0380
        /*00ce*/ 	.short	0x0034


	//----- nvinfo : EIATTR_SW_WAR
	.align		4
.L_258:
        /*00d0*/ 	.byte	0x04, 0x36
        /*00d2*/ 	.short	(.L_260 - .L_259)
.L_259:
        /*00d4*/ 	.word	0x00000008
.L_260:


//--------------------- .nv.info._ZN3cub18CUB_300001_SM_10006detail10merge_sort30DeviceMergeSortBlockSortKernelINS2_10policy_hubIN6thrust24THRUST_300001_SM_1000_NS6detail15normal_iteratorINS6_10device_ptrI4EdgeEEEEE9Policy600ESC_PNS0_8NullTypeESC_SG_jN4cuda3std3__44lessISA_EESA_SF_EEvbT0_T1_T2_T3_T4_PT6_PT7_T5_NS1_7vsmem_tE --------------------------
	.section	.nv.info._ZN3cub18CUB_300001_SM_10006detail10merge_sort30DeviceMergeSortBlockSortKernelINS2_10policy_hubIN6thrust24THRUST_300001_SM_1000_NS6detail15normal_iteratorINS6_10device_ptrI4EdgeEEEEE9Policy600ESC_PNS0_8NullTypeESC_SG_jN4cuda3std3__44lessISA_EESA_SF_EEvbT0_T1_T2_T3_T4_PT6_PT7_T5_NS1_7vsmem_tE,"",@"SHT_CUDA_INFO"
	.sectionflags	@""
	.align	4


	//----- nvinfo : EIATTR_CUDA_API_VERSION
	.align		4
        /*0000*/ 	.byte	0x04, 0x37
        /*0002*/ 	.short	(.L_262 - .L_261)
.L_261:
        /*0004*/ 	.word	0x00000082


	//----- nvinfo : EIATTR_KPARAM_INFO
	.align		4
.L_262:
        /*0008*/ 	.byte	0x04, 0x17
        /*000a*/ 	.short	(.L_264 - .L_263)
.L_263:
        /*000c*/ 	.word	0x00000000
        /*0010*/ 	.short	0x0009
        /*0012*/ 	.short	0x0048
        /*0014*/ 	.byte	0x00, 0xf0, 0x21, 0x00


	//----- nvinfo : EIATTR_KPARAM_INFO
	.align		4
.L_264:
        /*0018*/ 	.byte	0x04, 0x17
        /*001a*/ 	.short	(.L_266 - .L_265)
.L_265:
        /*001c*/ 	.word	0x00000000
        /*0020*/ 	.short	0x0008
        /*0022*/ 	.short	0x0040
        /*0024*/ 	.byte	0x00, 0xf0, 0x05, 0x00


	//----- nvinfo : EIATTR_KPARAM_INFO
	.align		4
.L_266:
        /*0028*/ 	.byte	0x04, 0x17
        /*002a*/ 	.short	(.L_268 - .L_267)
.L_267:
        /*002c*/ 	.word	0x00000000
        /*0030*/ 	.short	0x0007
        /*0032*/ 	.short	0x0038
        /*0034*/ 	.byte	0x00, 0xf5, 0x21, 0x00


	//----- nvinfo : EIATTR_KPARAM_INFO
	.align		4
.L_268:
        /*0038*/ 	.byte	0x04, 0x17
        /*003a*/ 	.short	(.L_270 - .L_269)
.L_269:
        /*003c*/ 	.word	0x00000000
        /*0040*/ 	.short	0x0006
        /*0042*/ 	.short	0x0030
        /*0044*/ 	.byte	0x00, 0xf5, 0x21, 0x00


	//----- nvinfo : EIATTR_KPARAM_INFO
	.align		4
.L_270:
        /*0048*/ 	.byte	0x04, 0x17
        /*004a*/ 	.short	(.L_272 - .L_271)
.L_271:
        /*004c*/ 	.word	0x00000000
        /*0050*/ 	.short	0x0005
        /*0052*/ 	.short	0x0028
        /*0054*/ 	.byte	0x00, 0xf0, 0x11, 0x00


	//----- nvinfo : EIATTR_KPARAM_INFO
	.align		4
.L_272:
        /*0058*/ 	.byte	0x04, 0x17
        /*005a*/ 	.short	(.L_274 - .L_273)
.L_273:
        /*005c*/ 	.word	0x00000000
        /*0060*/ 	.short	0x0004
        /*0062*/ 	.short	0x0020
        /*0064*/ 	.byte	0x00, 0xf5, 0x21, 0x00


	//----- nvinfo : EIATTR_KPARAM_INFO
	.align		4
.L_274:
        /*0068*/ 	.byte	0x04, 0x17
        /*006a*/ 	.short	(.L_276 - .L_275)
.L_275:
        /*006c*/ 	.word	0x00000000
        /*0070*/ 	.short	0x0003
        /*0072*/ 	.short	0x0018
        /*0074*/ 	.byte	0x00, 0xf0, 0x21, 0x00


	//----- nvinfo : EIATTR_KPARAM_INFO
	.align		4
.L_276:
        /*0078*/ 	.byte	0x04, 0x17
        /*007a*/ 	.short	(.L_278 - .L_277)
.L_277:
        /*007c*/ 	.word	0x00000000
        /*0080*/ 	.short	0x0002
        /*0082*/ 	.short	0x0010
        /*0084*/ 	.byte	0x00, 0xf5, 0x21, 0x00


	//----- nvinfo : EIATTR_KPARAM_INFO
	.align		4
.L_278:
        /*0088*/ 	.byte	0x04, 0x17
        /*008a*/ 	.short	(.L_280 - .L_279)
.L_279:
        /*008c*/ 	.word	0x00000000
        /*0090*/ 	.short	0x0001
        /*0092*/ 	.short	0x0008
        /*0094*/ 	.byte	0x00, 0xf0, 0x21, 0x00


	//----- nvinfo : EIATTR_KPARAM_INFO
	.align		4
.L_280:
        /*0098*/ 	.byte	0x04, 0x17
        /*009a*/ 	.short	(.L_282 - .L_281)
.L_281:
        /*009c*/ 	.word	0x00000000
        /*00a0*/ 	.short	0x0000
        /*00a2*/ 	.short	0x0000
        /*00a4*/ 	.byte	0x00, 0xf0, 0x05, 0x00


	//----- nvinfo : EIATTR_SPARSE_MMA_MASK
	.align		4
.L_282:
        /*00a8*/ 	.byte	0x03, 0x50
        /*00aa*/ 	.short	0x0000


	//----- nvinfo : EIATTR_MAXREG_COUNT
	.align		4
        /*00ac*/ 	.byte	0x03, 0x1b
        /*00ae*/ 	.short	0x00ff


	//----- nvinfo : EIATTR_NUM_BARRIERS
	.align		4
        /*00b0*/ 	.byte	0x02, 0x4c
        /*00b2*/ 	.byte	0x01
	.zero		1


	//----- nvinfo : EIATTR_MERCURY_ISA_VERSION
	.align		4
        /*00b4*/ 	.byte	0x03, 0x5f
        /*00b6*/ 	.short	0x0101


	//----- nvinfo : EIATTR_COOP_GROUP_MASK_REGIDS
	.align		4
        /*00b8*/ 	.byte	0x04, 0x29
        /*00ba*/ 	.short	(.L_284 - .L_283)


	//   ....[0]....
.L_283:
        /*00bc*/ 	.word	0xffffffff


	//   ....[1]....
        /*00c0*/ 	.word	0xffffffff


	//   ....[2]....
        /*00c4*/ 	.word	0xffffffff


	//   ....[3]....
        /*00c8*/ 	.word	0xffffffff


	//   ....[4]....
        /*00cc*/ 	.word	0xffffffff


	//   ....[5]....
        /*00d0*/ 	.word	0xffffffff


	//----- nvinfo : EIATTR_COOP_GROUP_INSTR_OFFSETS
	.align		4
.L_284:
        /*00d4*/ 	.byte	0x04, 0x28
        /*00d6*/ 	.short	(.L_286 - .L_285)


	//   ....[0]....
.L_285:
        /*00d8*/ 	.word	0x00000260


	//   ....[1]....
        /*00dc*/ 	.word	0x00000b10


	//   ....[2]....
        /*00e0*/ 	.word	0x00000ce0


	//   ....[3]....
        /*00e4*/ 	.word	0x000010b0


	//   ....[4]....
        /*00e8*/ 	.word	0x00001a30


	//   ....[5]....
        /*00ec*/ 	.word	0x00001c50


	//----- nvinfo : EIATTR_VRC_CTA_INIT_COUNT
	.align		4
.L_286:
        /*00f0*/ 	.byte	0x02, 0x4a
	.zero		1
	.zero		1


	//----- nvinfo : EIATTR_EXIT_INSTR_OFFSETS
	.align		4
        /*00f4*/ 	.byte	0x04, 0x1c
        /*00f6*/ 	.short	(.L_288 - .L_287)


	//   ....[0]....
.L_287:
        /*00f8*/ 	.word	0x00000c70


	//   ....[1]....
        /*00fc*/ 	.word	0x00000de0


	//   ....[2]....
        /*0100*/ 	.word	0x00001ba0


	//   ....[3]....
        /*0104*/ 	.word	0x00001be0


	//   ....[4]....
        /*0108*/ 	.word	0x00001da0


	//   ....[5]....
        /*010c*/ 	.word	0x00001de0


	//----- nvinfo : EIATTR_MAX_THREADS
	.align		4
.L_288:
        /*0110*/ 	.byte	0x04, 0x05
        /*0112*/ 	.short	(.L_290 - .L_289)
.L_289:
        /*0114*/ 	.word	0x00000100
        /*0118*/ 	.word	0x00000001
        /*011c*/ 	.word	0x00000001


	//----- nvinfo : EIATTR_CRS_STACK_SIZE
	.align		4
.L_290:
        /*0120*/ 	.byte	0x04, 0x1e
        /*0122*/ 	.short	(.L_292 - .L_291)
.L_291:
        /*0124*/ 	.word	0x00000000


	//----- nvinfo : EIATTR_CBANK_PARAM_SIZE
	.align		4
.L_292:
        /*0128*/ 	.byte	0x03, 0x19
        /*012a*/ 	.short	0x0050


	//----- nvinfo : EIATTR_PARAM_CBANK
	.align		4
        /*012c*/ 	.byte	0x04, 0x0a
        /*012e*/ 	.short	(.L_294 - .L_293)
	.align		4
.L_293:
        /*0130*/ 	.word	index@(.nv.constant0._ZN3cub18CUB_300001_SM_10006detail10merge_sort30DeviceMergeSortBlockSortKernelINS2_10policy_hubIN6thrust24THRUST_300001_SM_1000_NS6detail15normal_iteratorINS6_10device_ptrI4EdgeEEEEE9Policy600ESC_PNS0_8NullTypeESC_SG_jN4cuda3std3__44lessISA_EESA_SF_EEvbT0_T1_T2_T3_T4_PT6_PT7_T5_NS1_7vsmem_tE)
        /*0134*/ 	.short	0x0380
        /*0136*/ 	.short	0x0050


	//----- nvinfo : EIATTR_SW_WAR
	.align		4
.L_294:
        /*0138*/ 	.byte	0x04, 0x36
        /*013a*/ 	.short	(.L_296 - .L_295)
.L_295:
        /*013c*/ 	.word	0x00000008
.L_296:


//--------------------- .nv.info._ZN3cub18CUB_300001_SM_10006detail11EmptyKernelIvEEvv --------------------------
	.section	.nv.info._ZN3cub18CUB_300001_SM_10006detail11EmptyKernelIvEEvv,"",@"SHT_CUDA_INFO"
	.sectionflags	@""
	.align	4


	//----- nvinfo : EIATTR_CUDA_API_VERSION
	.align		4
        /*0000*/ 	.byte	0x04, 0x37
        /*0002*/ 	.short	(.L_298 - .L_297)
.L_297:
        /*0004*/ 	.word	0x00000082


	//----- nvinfo : EIATTR_SPARSE_MMA_MASK
	.align		4
.L_298:
        /*0008*/ 	.byte	0x03, 0x50
        /*000a*/ 	.short	0x0000


	//----- nvinfo : EIATTR_MAXREG_COUNT
	.align		4
        /*000c*/ 	.byte	0x03, 0x1b
        /*000e*/ 	.short	0x00ff


	//----- nvinfo : EIATTR_MERCURY_ISA_VERSION
	.align		4
        /*0010*/ 	.byte	0x03, 0x5f
        /*0012*/ 	.short	0x0101


	//----- nvinfo : EIATTR_VRC_CTA_INIT_COUNT
	.align		4
        /*0014*/ 	.byte	0x02, 0x4a
	.zero		1
	.zero		1


	//----- nvinfo : EIATTR_EXIT_INSTR_OFFSETS
	.align		4
        /*0018*/ 	.byte	0x04, 0x1c
        /*001a*/ 	.short	(.L_300 - .L_299)


	//   ....[0]....
.L_299:
        /*001c*/ 	.word	0x00000010


	//----- nvinfo : EIATTR_SW_WAR
	.align		4
.L_300:
        /*0020*/ 	.byte	0x04, 0x36
        /*0022*/ 	.short	(.L_302 - .L_301)
.L_301:
        /*0024*/ 	.word	0x00000008
.L_302:


//--------------------- .nv.info._Z19calcHeuristicValuesPiS_PdS_S_S_ --------------------------
	.section	.nv.info._Z19calcHeuristicValuesPiS_PdS_S_S_,"",@"SHT_CUDA_INFO"
	.sectionflags	@""
	.align	4


	//----- nvinfo : EIATTR_CUDA_API_VERSION
	.align		4
        /*0000*/ 	.byte	0x04, 0x37
        /*0002*/ 	.short	(.L_304 - .L_303)
.L_303:
        /*0004*/ 	.word	0x00000082


	//----- nvinfo : EIATTR_KPARAM_INFO
	.align		4
.L_304:
        /*0008*/ 	.byte	0x04, 0x17
        /*000a*/ 	.short	(.L_306 - .L_305)
.L_305:
        /*000c*/ 	.word	0x00000000
        /*0010*/ 	.short	0x0005
        /*0012*/ 	.short	0x0028
        /*0014*/ 	.byte	0x00, 0xf5, 0x21, 0x00


	//----- nvinfo : EIATTR_KPARAM_INFO
	.align		4
.L_306:
        /*0018*/ 	.byte	0x04, 0x17
        /*001a*/ 	.short	(.L_308 - .L_307)
.L_307:
        /*001c*/ 	.word	0x00000000
        /*0020*/ 	.short	0x0004
        /*0022*/ 	.short	0x0020
        /*0024*/ 	.byte	0x00, 0xf5, 0x21, 0x00


	//----- nvinfo : EIATTR_KPARAM_INFO
	.align		4
.L_308:
        /*0028*/ 	.byte	0x04, 0x17
        /*002a*/ 	.short	(.L_310 - .L_309)
.L_309:
        /*002c*/ 	.word	0x00000000
        /*0030*/ 	.short	0x0003
        /*0032*/ 	.short	0x0018
        /*0034*/ 	.byte	0x00, 0xf5, 0x21, 0x00


	//----- nvinfo : EIATTR_KPARAM_INFO
	.align		4
.L_310:
        /*0038*/ 	.byte	0x04, 0x17
        /*003a*/ 	.short	(.L_312 - .L_311)
.L_311:
        /*003c*/ 	.word	0x00000000
        /*0040*/ 	.short	0x0002
        /*0042*/ 	.short	0x0010
        /*0044*/ 	.byte	0x00, 0xf5, 0x21, 0x00


	//----- nvinfo : EIATTR_KPARAM_INFO
	.align		4
.L_312:
        /*0048*/ 	.byte	0x04, 0x17
        /*004a*/ 	.short	(.L_314 - .L_313)
.L_313:
        /*004c*/ 	.word	0x00000000
        /*0050*/ 	.short	0x0001
        /*0052*/ 	.short	0x0008
        /*0054*/ 	.byte	0x00, 0xf5, 0x21, 0x00


	//----- nvinfo : EIATTR_KPARAM_INFO
	.align		4
.L_314:
        /*0058*/ 	.byte	0x04, 0x17
        /*005a*/ 	.short	(.L_316 - .L_315)
.L_315:
        /*005c*/ 	.word	0x00000000
        /*0060*/ 	.short	0x0000
        /*0062*/ 	.short	0x0000
        /*0064*/ 	.byte	0x00, 0xf5, 0x21, 0x00


	//----- nvinfo : EIATTR_SPARSE_MMA_MASK
	.align		4
.L_316:
        /*0068*/ 	.byte	0x03, 0x50
        /*006a*/ 	.short	0x0000


	//----- nvinfo : EIATTR_MAXREG_COUNT
	.align		4
        /*006c*/ 	.byte	0x03, 0x1b
        /*006e*/ 	.short	0x00ff


	//----- nvinfo : EIATTR_MERCURY_ISA_VERSION
	.align		4
        /*0070*/ 	.byte	0x03, 0x5f
        /*0072*/ 	.short	0x0101


	//----- nvinfo : EIATTR_VRC_CTA_INIT_COUNT
	.align		4
        /*0074*/ 	.byte	0x02, 0x4a
	.zero		1
	.zero		1


	//----- nvinfo : EIATTR_EXIT_INSTR_OFFSETS
	.align		4
        /*0078*/ 	.byte	0x04, 0x1c
        /*007a*/ 	.short	(.L_318 - .L_317)


	//   ....[0]....
.L_317:
        /*007c*/ 	.word	0x00000090


	//   ....[1]....
        /*0080*/ 	.word	0x00000560


	//----- nvinfo : EIATTR_CRS_STACK_SIZE
	.align		4
.L_318:
        /*0084*/ 	.byte	0x04, 0x1e
        /*0086*/ 	.short	(.L_320 - .L_319)
.L_319:
        /*0088*/ 	.word	0x00000000


	//----- nvinfo : EIATTR_CBANK_PARAM_SIZE
	.align		4
.L_320:
        /*008c*/ 	.byte	0x03, 0x19
        /*008e*/ 	.short	0x0030


	//----- nvinfo : EIATTR_PARAM_CBANK
	.align		4
        /*0090*/ 	.byte	0x04, 0x0a
        /*0092*/ 	.short	(.L_322 - .L_321)
	.align		4
.L_321:
        /*0094*/ 	.word	index@(.nv.constant0._Z19calcHeuristicValuesPiS_PdS_S_S_)
        /*0098*/ 	.short	0x0380
        /*009a*/ 	.short	0x0030


	//----- nvinfo : EIATTR_SW_WAR
	.align		4
.L_322:
        /*009c*/ 	.byte	0x04, 0x36
        /*009e*/ 	.short	(.L_324 - .L_323)
.L_323:
        /*00a0*/ 	.word	0x00000008
.L_324:


//--------------------- .nv.callgraph             --------------------------
	.section	.nv.callgraph,"",@"SHT_CUDA_CALLGRAPH"
	.align	4
	.sectionentsize	8
	.align		4
        /*0000*/ 	.word	0x00000000
	.align		4
        /*0004*/ 	.word	0xffffffff
	.align		4
        /*0008*/ 	.word	0x00000000
	.align		4
        /*000c*/ 	.word	0xfffffffe
	.align		4
        /*0010*/ 	.word	0x00000000
	.align		4
        /*0014*/ 	.word	0xfffffffd
	.align		4
        /*0018*/ 	.word	0x00000000
	.align		4
        /*001c*/ 	.word	0xfffffffc


//--------------------- .nv.constant4             --------------------------
	.section	.nv.constant4,"a",@progbits
	.align	8
	.align		8
.nv.constant4:
        /*0000*/ 	.dword	_ZN30_INTERNAL_30941bcc_4_k_cu_main4cuda3std3__45__cpo5beginE
	.align		8
        /*0008*/ 	.dword	_ZN30_INTERNAL_30941bcc_4_k_cu_main4cuda3std3__45__cpo3endE
	.align		8
        /*0010*/ 	.dword	_ZN30_INTERNAL_30941bcc_4_k_cu_main4cuda3std3__45__cpo6cbeginE
	.align		8
        /*0018*/ 	.dword	_ZN30_INTERNAL_30941bcc_4_k_cu_main4cuda3std3__45__cpo4cendE
	.align		8
        /*0020*/ 	.dword	_ZN30_INTERNAL_30941bcc_4_k_cu_main4cuda3std3__45__cpo6rbeginE
	.align		8
        /*0028*/ 	.dword	_ZN30_INTERNAL_30941bcc_4_k_cu_main4cuda3std3__45__cpo4rendE
	.align		8
        /*0030*/ 	.dword	_ZN30_INTERNAL_30941bcc_4_k_cu_main4cuda3std3__45__cpo7crbeginE
	.align		8
        /*0038*/ 	.dword	_ZN30_INTERNAL_30941bcc_4_k_cu_main4cuda3std3__45__cpo5crendE
	.align		8
        /*0040*/ 	.dword	_ZN30_INTERNAL_30941bcc_4_k_cu_main4cuda3std3__432_GLOBAL__N__30941bcc_4_k_cu_main6ignoreE
	.align		8
        /*0048*/ 	.dword	_ZN30_INTERNAL_30941bcc_4_k_cu_main4cuda3std3__419piecewise_constructE
	.align		8
        /*0050*/ 	.dword	_ZN30_INTERNAL_30941bcc_4_k_cu_main4cuda3std3__48in_placeE
	.align		8
        /*0058*/ 	.dword	_ZN30_INTERNAL_30941bcc_4_k_cu_main4cuda3std3__420unreachable_sentinelE
	.align		8
        /*0060*/ 	.dword	_ZN30_INTERNAL_30941bcc_4_k_cu_main4cuda3std3__47nulloptE
	.align		8
        /*0068*/ 	.dword	_ZN30_INTERNAL_30941bcc_4_k_cu_main4cuda3std3__48unexpectE
	.align		8
        /*0070*/ 	.dword	_ZN30_INTERNAL_30941bcc_4_k_cu_main4cuda3std6ranges3__45__cpo4swapE
	.align		8
        /*0078*/ 	.dword	_ZN30_INTERNAL_30941bcc_4_k_cu_main4cuda3std6ranges3__45__cpo9iter_moveE
	.align		8
        /*0080*/ 	.dword	_ZN30_INTERNAL_30941bcc_4_k_cu_main4cuda3std6ranges3__45__cpo5beginE
	.align		8
        /*0088*/ 	.dword	_ZN30_INTERNAL_30941bcc_4_k_cu_main4cuda3std6ranges3__45__cpo3endE
	.align		8
        /*0090*/ 	.dword	_ZN30_INTERNAL_30941bcc_4_k_cu_main4cuda3std6ranges3__45__cpo6cbeginE
	.align		8
        /*0098*/ 	.dword	_ZN30_INTERNAL_30941bcc_4_k_cu_main4cuda3std6ranges3__45__cpo4cendE
	.align		8
        /*00a0*/ 	.dword	_ZN30_INTERNAL_30941bcc_4_k_cu_main4cuda3std6ranges3__45__cpo7advanceE
	.align		8
        /*00a8*/ 	.dword	_ZN30_INTERNAL_30941bcc_4_k_cu_main4cuda3std6ranges3__45__cpo9iter_swapE
	.align		8
        /*00b0*/ 	.dword	_ZN30_INTERNAL_30941bcc_4_k_cu_main4cuda3std6ranges3__45__cpo4nextE
	.align		8
        /*00b8*/ 	.dword	_ZN30_INTERNAL_30941bcc_4_k_cu_main4cuda3std6ranges3__45__cpo4prevE
	.align		8
        /*00c0*/ 	.dword	_ZN30_INTERNAL_30941bcc_4_k_cu_main4cuda3std6ranges3__45__cpo4dataE
	.align		8
        /*00c8*/ 	.dword	_ZN30_INTERNAL_30941bcc_4_k_cu_main4cuda3std6ranges3__45__cpo5cdataE
	.align		8
        /*00d0*/ 	.dword	_ZN30_INTERNAL_30941bcc_4_k_cu_main4cuda3std6ranges3__45__cpo4sizeE
	.align		8
        /*00d8*/ 	.dword	_ZN30_INTERNAL_30941bcc_4_k_cu_main4cuda3std6ranges3__45__cpo5ssizeE
	.align		8
        /*00e0*/ 	.dword	_ZN30_INTERNAL_30941bcc_4_k_cu_main4cuda3std6ranges3__45__cpo8distanceE
	.align		8
        /*00e8*/ 	.dword	_ZN30_INTERNAL_30941bcc_4_k_cu_main6thrust24THRUST_300001_SM_1000_NS8cuda_cub3parE
	.align		8
        /*00f0*/ 	.dword	_ZN30_INTERNAL_30941bcc_4_k_cu_main6thrust24THRUST_300001_SM_1000_NS8cuda_cub10par_nosyncE
	.align		8
        /*00f8*/ 	.dword	_ZN30_INTERNAL_30941bcc_4_k_cu_main6thrust24THRUST_300001_SM_1000_NS6system6detail10sequential3seqE
	.align		8
        /*0100*/ 	.dword	_ZN30_INTERNAL_30941bcc_4_k_cu_main6thrust24THRUST_300001_SM_1000_NS6system3cpp3parE
	.align		8
        /*0108*/ 	.dword	_ZN30_INTERNAL_30941bcc_4_k_cu_main6thrust24THRUST_300001_SM_1000_NS12placeholders2_1E
	.align		8
        /*0110*/ 	.dword	_ZN30_INTERNAL_30941bcc_4_k_cu_main6thrust24THRUST_300001_SM_1000_NS12placeholders2_2E
	.align		8
        /*0118*/ 	.dword	_ZN30_INTERNAL_30941bcc_4_k_cu_main6thrust24THRUST_300001_SM_1000_NS12placeholders2_3E
	.align		8
        /*0120*/ 	.dword	_ZN30_INTERNAL_30941bcc_4_k_cu_main6thrust24THRUST_300001_SM_1000_NS12placeholders2_4E
	.align		8
        /*0128*/ 	.dword	_ZN30_INTERNAL_30941bcc_4_k_cu_main6thrust24THRUST_300001_SM_1000_NS12placeholders2_5E
	.align		8
        /*0130*/ 	.dword	_ZN30_INTERNAL_30941bcc_4_k_cu_main6thrust24THRUST_300001_SM_1000_NS12placeholders2_6E
	.align		8
        /*0138*/ 	.dword	_ZN30_INTERNAL_30941bcc_4_k_cu_main6thrust24THRUST_300001_SM_1000_NS12placeholders2_7E
	.align		8
        /*0140*/ 	.dword	_ZN30_INTERNAL_30941bcc_4_k_cu_main6thrust24THRUST_300001_SM_1000_NS12placeholders2_8E
	.align		8
        /*0148*/ 	.dword	_ZN30_INTERNAL_30941bcc_4_k_cu_main6thrust24THRUST_300001_SM_1000_NS12placeholders2_9E
	.align		8
        /*0150*/ 	.dword	_ZN30_INTERNAL_30941bcc_4_k_cu_main6thrust24THRUST_300001_SM_1000_NS12placeholders3_10E
	.align		8
        /*0158*/ 	.dword	_ZN30_INTERNAL_30941bcc_4_k_cu_main6thrust24THRUST_300001_SM_1000_NS3seqE
	.align		8
        /*0160*/ 	.dword	_ZN30_INTERNAL_30941bcc_4_k_cu_main6thrust24THRUST_300001_SM_1000_NS6deviceE


//--------------------- .text._ZN3cub18CUB_300001_SM_10006detail10merge_sort26DeviceMergeSortMergeKernelINS2_10policy_hubIN6thrust24THRUST_300001_SM_1000_NS6detail15normal_iteratorINS6_10device_ptrI4EdgeEEEEE9Policy600ESC_PNS0_8NullTypeESC_SG_mN4cuda3std3__44lessISA_EESA_SF_EEvbT2_T3_T4_PT6_PT7_T5_PSO_SO_NS1_7vsmem_tE --------------------------
	.section	.text._ZN3cub18CUB_300001_SM_10006detail10merge_sort26DeviceMergeSortMergeKernelINS2_10policy_hubIN6thrust24THRUST_300001_SM_1000_NS6detail15normal_iteratorINS6_10device_ptrI4EdgeEEEEE9Policy600ESC_PNS0_8NullTypeESC_SG_mN4cuda3std3__44lessISA_EESA_SF_EEvbT2_T3_T4_PT6_PT7_T5_PSO_SO_NS1_7vsmem_tE,"ax",@progbits
	.align	128
        .global         _ZN3cub18CUB_300001_SM_10006detail10merge_sort26DeviceMergeSortMergeKernelINS2_10policy_hubIN6thrust24THRUST_300001_SM_1000_NS6detail15normal_iteratorINS6_10device_ptrI4EdgeEEEEE9Policy600ESC_PNS0_8NullTypeESC_SG_mN4cuda3std3__44lessISA_EESA_SF_EEvbT2_T3_T4_PT6_PT7_T5_PSO_SO_NS1_7vsmem_tE
        .type           _ZN3cub18CUB_300001_SM_10006detail10merge_sort26DeviceMergeSortMergeKernelINS2_10policy_hubIN6thrust24THRUST_300001_SM_1000_NS6detail15normal_iteratorINS6_10device_ptrI4EdgeEEEEE9Policy600ESC_PNS0_8NullTypeESC_SG_mN4cuda3std3__44lessISA_EESA_SF_EEvbT2_T3_T4_PT6_PT7_T5_PSO_SO_NS1_7vsmem_tE,@function
        .size           _ZN3cub18CUB_300001_SM_10006detail10merge_sort26DeviceMergeSortMergeKernelINS2_10policy_hubIN6thrust24THRUST_300001_SM_1000_NS6detail15normal_iteratorINS6_10device_ptrI4EdgeEEEEE9Policy600ESC_PNS0_8NullTypeESC_SG_mN4cuda3std3__44lessISA_EESA_SF_EEvbT2_T3_T4_PT6_PT7_T5_PSO_SO_NS1_7vsmem_tE,(.L_x_91 - _ZN3cub18CUB_300001_SM_10006detail10merge_sort26DeviceMergeSortMergeKernelINS2_10policy_hubIN6thrust24THRUST_300001_SM_1000_NS6detail15normal_iteratorINS6_10device_ptrI4EdgeEEEEE9Policy600ESC_PNS0_8NullTypeESC_SG_mN4cuda3std3__44lessISA_EESA_SF_EEvbT2_T3_T4_PT6_PT7_T5_PSO_SO_NS1_7vsmem_tE)
        .other          _ZN3cub18CUB_300001_SM_10006detail10merge_sort26DeviceMergeSortMergeKernelINS2_10policy_hubIN6thrust24THRUST_300001_SM_1000_NS6detail15normal_iteratorINS6_10device_ptrI4EdgeEEEEE9Policy600ESC_PNS0_8NullTypeESC_SG_mN4cuda3std3__44lessISA_EESA_SF_EEvbT2_T3_T4_PT6_PT7_T5_PSO_SO_NS1_7vsmem_tE,@"STO_CUDA_ENTRY STV_DEFAULT"
_ZN3cub18CUB_300001_SM_10006detail10merge_sort26DeviceMergeSortMergeKernelINS2_10policy_hubIN6thrust24THRUST_300001_SM_1000_NS6detail15normal_iteratorINS6_10device_ptrI4EdgeEEEEE9Policy600ESC_PNS0_8NullTypeESC_SG_mN4cuda3std3__44lessISA_EESA_SF_EEvbT2_T3_T4_PT6_PT7_T5_PSO_SO_NS1_7vsmem_tE:
.text._ZN3cub18CUB_300001_SM_10006detail10merge_sort26DeviceMergeSortMergeKernelINS2_10policy_hubIN6thrust24THRUST_300001_SM_1000_NS6detail15normal_iteratorINS6_10device_ptrI4EdgeEEEEE9Policy600ESC_PNS0_8NullTypeESC_SG_mN4cuda3std3__44lessISA_EESA_SF_EEvbT2_T3_T4_PT6_PT7_T5_PSO_SO_NS1_7vsmem_tE:
[----:B------:R-:W-:Y:S01]  /*0000*/  LDC R1, c[0x0][0x37c] ;  /* 0x0000df00ff017b82 */ /* 0x000fe20000000800 */
[----:B------:R-:W0:Y:S01]  /*0010*/  S2R R0, SR_CTAID.X ;  /* 0x0000000000007919 */ /* 0x000e220000002500 */
[----:B------:R-:W1:Y:S06]  /*0020*/  LDCU UR4, c[0x0][0x370] ;  /* 0x00006e00ff0477ac */ /* 0x000e6c0008000800 */
[----:B------:R-:W2:Y:S01]  /*0030*/  LDC.64 R4, c[0x0][0x3c0] ;  /* 0x0000f000ff047b82 */ /* 0x000ea20000000a00 */
[----:B------:R-:W3:Y:S01]  /*0040*/  S2R R2, SR_TID.X ;  /* 0x0000000000027919 */ /* 0x000ee20000002100 */
[----:B------:R-:W4:Y:S01]  /*0050*/  LDCU.64 UR6, c[0x0][0x358] ;  /* 0x00006b00ff0677ac */ /* 0x000f220008000a00 */
[----:B-1----:R-:W-:-:S06]  /*0060*/  UIADD3 UR4, UPT, UPT, UR4, -0x1, URZ ;  /* 0xffffffff04047890 */ /* 0x002fcc000fffe0ff */
[----:B0-----:R-:W-:-:S13]  /*0070*/  ISETP.GE.U32.AND P0, PT, R0, UR4, PT ;  /* 0x0000000400007c0c */ /* 0x001fda000bf06070 */
[----:B---34-:R-:W-:Y:S05]  /*0080*/  @P0 BRA `(.L_x_0) ;  /* 0x0000001000500947 */ /* 0x018fea0003800000 */
[----:B------:R-:W0:Y:S01]  /*0090*/  LDC.64 R18, c[0x0][0x3b8] ;  /* 0x0000ee00ff127b82 */ /* 0x000e220000000a00 */
[----:B--2---:R-:W-:-:S07]  /*00a0*/  IADD3 R11, P3, PT, RZ, -R4, RZ ;  /* 0x80000004ff0b7210 */ /* 0x004fce0007f7e0ff */
[----:B------:R-:W1:Y:S01]  /*00b0*/  LDC.64 R8, c[0x0][0x398] ;  /* 0x0000e600ff087b82 */ /* 0x000e620000000a00 */
[----:B------:R-:W-:Y:S01]  /*00c0*/  IMAD.WIDE.U32 R16, R4, 0x100, RZ ;  /* 0x0000010004107825 */ /* 0x000fe200078e00ff */
[----:B------:R-:W2:Y:S01]  /*00d0*/  LDCU.U8 UR4, c[0x0][0x380] ;  /* 0x00007000ff0477ac */ /* 0x000ea20008000000 */
[----:B0-----:R-:W-:-:S04]  /*00e0*/  LEA R18, P0, R0, R18, 0x3 ;  /* 0x0000001200127211 */ /* 0x001fc800078018ff */
[----:B------:R-:W-:-:S05]  /*00f0*/  LEA.HI.X R19, R0, R19, RZ, 0x3, P0 ;  /* 0x0000001300137211 */ /* 0x000fca00000f1cff */
[----:B------:R-:W3:Y:S04]  /*0100*/  LDG.E.64 R14, desc[UR6][R18.64+0x8] ;  /* 0x00000806120e7981 */ /* 0x000ee8000c1e1b00 */
[----:B------:R-:W4:Y:S01]  /*0110*/  LDG.E.64 R6, desc[UR6][R18.64] ;  /* 0x0000000612067981 */ /* 0x000f22000c1e1b00 */
[-C--:B------:R-:W-:Y:S01]  /*0120*/  LOP3.LUT R21, R11, R0.reuse, RZ, 0xc0, !PT ;  /* 0x000000000b157212 */ /* 0x080fe200078ec0ff */
[----:B------:R-:W-:Y:S01]  /*0130*/  IMAD.SHL.U32 R3, R5, 0x100, RZ ;  /* 0x0000010005037824 */ /* 0x000fe200078e00ff */
[----:B------:R-:W-:Y:S01]  /*0140*/  LOP3.LUT R4, R11, R0, RZ, 0xfc, !PT ;  /* 0x000000000b047212 */ /* 0x000fe200078efcff */
[----:B------:R-:W-:Y:S01]  /*0150*/  IMAD.X R20, RZ, RZ, ~R5, P3 ;  /* 0x000000ffff147224 */ /* 0x000fe200018e0e05 */
[C---:B------:R-:W-:Y:S01]  /*0160*/  SHF.L.U64.HI R11, R21.reuse, 0x9, RZ ;  /* 0x00000009150b7819 */ /* 0x040fe200000102ff */
[----:B------:R-:W-:Y:S01]  /*0170*/  IMAD.SHL.U32 R13, R21, 0x200, RZ ;  /* 0x00000200150d7824 */ /* 0x000fe200078e00ff */
[----:B------:R-:W-:Y:S01]  /*0180*/  LOP3.LUT R12, R16, 0xfffffe00, RZ, 0xc0, !PT ;  /* 0xfffffe00100c7812 */ /* 0x000fe200078ec0ff */
[----:B------:R-:W-:Y:S01]  /*0190*/  IMAD.IADD R10, R17, 0x1, R3 ;  /* 0x00000001110a7824 */ /* 0x000fe200078e0203 */
[----:B------:R-:W-:Y:S01]  /*01a0*/  ISETP.NE.U32.AND P1, PT, R4, -0x1, PT ;  /* 0xffffffff0400780c */ /* 0x000fe20003f25070 */
[----:B--2---:R-:W-:Y:S01]  /*01b0*/  UPRMT UR4, UR4, 0x8880, URZ ;  /* 0x0000888004047896 */ /* 0x004fe200080000ff */
[----:B------:R-:W-:-:S02]  /*01c0*/  ACQBULK ;  /* 0x000000000000782e */ /* 0x000fc40000000000 */
[----:B------:R-:W-:Y:S01]  /*01d0*/  ISETP.NE.AND.EX P1, PT, R20, -0x1, PT, P1 ;  /* 0xffffffff1400780c */ /* 0x000fe20003f25310 */
[----:B------:R-:W-:Y:S01]  /*01e0*/  UISETP.NE.AND UP0, UPT, UR4, URZ, UPT ;  /* 0x000000ff0400728c */ /* 0x000fe2000bf05270 */
[----:B---3--:R-:W-:Y:S02]  /*01f0*/  IADD3 R3, P0, PT, R14, -R13, RZ ;  /* 0x8000000d0e037210 */ /* 0x008fe40007f1e0ff */
[----:B------:R-:W-:Y:S02]  /*0200*/  IADD3 R14, P2, PT, R0, -R21, RZ ;  /* 0x80000015000e7210 */ /* 0x000fe40007f5e0ff */
[----:B----4-:R-:W-:Y:S01]  /*0210*/  IADD3 R4, P3, PT, R6, -R13, RZ ;  /* 0x8000000d06047210 */ /* 0x010fe20007f7e0ff */
[--C-:B------:R-:W-:Y:S01]  /*0220*/  IMAD.X R17, R15, 0x1, ~R11.reuse, P0 ;  /* 0x000000010f117824 */ /* 0x100fe200000e0e0b */
[----:B-1----:R-:W-:Y:S01]  /*0230*/  IADD3 R15, P4, PT, -R13, R8, RZ ;  /* 0x000000080d0f7210 */ /* 0x002fe20007f9e1ff */
[----:B------:R-:W-:Y:S01]  /*0240*/  IMAD.X R19, RZ, RZ, -0x1, P2 ;  /* 0xffffffffff137424 */ /* 0x000fe200010e06ff */
[C---:B------:R-:W-:Y:S01]  /*0250*/  ISETP.NE.U32.AND P0, PT, R14.reuse, -0x1, PT ;  /* 0xffffffff0e00780c */ /* 0x040fe20003f05070 */
[----:B------:R-:W-:Y:S01]  /*0260*/  IMAD.MOV.U32 R8, RZ, RZ, 0x1ff ;  /* 0x000001ffff087424 */ /* 0x000fe200078e00ff */
[----:B------:R-:W-:Y:S01]  /*0270*/  ISETP.GT.U32.AND P2, PT, R15, R12, PT ;  /* 0x0000000c0f00720c */ /* 0x000fe20003f44070 */
[----:B------:R-:W-:Y:S01]  /*0280*/  IMAD.X R9, R9, 0x1, ~R11, P4 ;  /* 0x0000000109097824 */ /* 0x000fe200020e0e0b */
[----:B------:R-:W-:Y:S01]  /*0290*/  ISETP.NE.AND.EX P0, PT, R19, -0x1, PT, P0 ;  /* 0xffffffff1300780c */ /* 0x000fe20003f05300 */
[C---:B------:R-:W-:Y:S01]  /*02a0*/  IMAD.SHL.U32 R5, R14.reuse, 0x200, RZ ;  /* 0x000002000e057824 */ /* 0x040fe200078e00ff */
[----:B------:R-:W-:Y:S01]  /*02b0*/  SHF.L.U64.HI R18, R14, 0x9, R19 ;  /* 0x000000090e127819 */ /* 0x000fe20000010213 */
[----:B------:R-:W-:Y:S01]  /*02c0*/  IMAD.X R16, R7, 0x1, ~R11, P3 ;  /* 0x0000000107107824 */ /* 0x000fe200018e0e0b */
[----:B------:R-:W-:-:S02]  /*02d0*/  SEL R8, R8, 0x200, !P0 ;  /* 0x0000020008087807 */ /* 0x000fc40004000000 */
[----:B------:R-:W-:Y:S02]  /*02e0*/  ISETP.GT.U32.AND.EX P0, PT, R9, R10, PT, P2 ;  /* 0x0000000a0900720c */ /* 0x000fe40003f04120 */
[----:B------:R-:W-:Y:S02]  /*02f0*/  IADD3 R14, P2, PT, -R4, R5, RZ ;  /* 0x00000005040e7210 */ /* 0x000fe40007f5e1ff */
[----:B------:R-:W-:Y:S02]  /*0300*/  IADD3 R5, P3, P4, -R3, R8, R5 ;  /* 0x0000000803057210 */ /* 0x000fe40007c7e105 */
[----:B------:R-:W-:Y:S01]  /*0310*/  SEL R19, R15, R12, P0 ;  /* 0x0000000c0f137207 */ /* 0x000fe20000000000 */
[----:B------:R-:W-:Y:S01]  /*0320*/  IMAD.X R16, R18, 0x1, ~R16, P2 ;  /* 0x0000000112107824 */ /* 0x000fe200010e0e10 */
[----:B------:R-:W-:Y:S02]  /*0330*/  IADD3.X R17, PT, PT, ~R17, RZ, R18, P3, P4 ;  /* 0x000000ff11117210 */ /* 0x000fe40001fe8512 */
[----:B------:R-:W-:-:S02]  /*0340*/  SEL R21, R9, R10, P0 ;  /* 0x0000000a09157207 */ /* 0x000fc40000000000 */
[----:B------:R-:W-:Y:S02]  /*0350*/  IADD3 R18, P0, PT, R19, -R12, RZ ;  /* 0x8000000c13127210 */ /* 0x000fe40007f1e0ff */
[----:B------:R-:W-:Y:S02]  /*0360*/  SEL R5, R12, R5, !P1 ;  /* 0x000000050c057207 */ /* 0x000fe40004800000 */
[----:B------:R-:W-:Y:S01]  /*0370*/  SEL R8, R10, R17, !P1 ;  /* 0x000000110a087207 */ /* 0x000fe20004800000 */
[----:B------:R-:W-:Y:S01]  /*0380*/  IMAD.X R17, R21, 0x1, ~R10, P0 ;  /* 0x0000000115117824 */ /* 0x000fe200000e0e0a */
[----:B------:R-:W-:Y:S02]  /*0390*/  ISETP.LT.U32.AND P2, PT, R12, R15, PT ;  /* 0x0000000f0c00720c */ /* 0x000fe40003f41070 */
[-C--:B------:R-:W-:Y:S02]  /*03a0*/  ISETP.LT.U32.AND P3, PT, R14, R18.reuse, PT ;  /* 0x000000120e00720c */ /* 0x080fe40003f61070 */
[----:B------:R-:W-:-:S02]  /*03b0*/  ISETP.LT.U32.AND P0, PT, R5, R18, PT ;  /* 0x000000120500720c */ /* 0x000fc40003f01070 */
[----:B------:R-:W-:Y:S02]  /*03c0*/  ISETP.LT.U32.AND.EX P2, PT, R10, R9, PT, P2 ;  /* 0x000000090a00720c */ /* 0x000fe40003f41120 */
[-C--:B------:R-:W-:Y:S02]  /*03d0*/  ISETP.LT.U32.AND.EX P3, PT, R16, R17.reuse, PT, P3 ;  /* 0x000000111000720c */ /* 0x080fe40003f61130 */
[----:B------:R-:W-:Y:S02]  /*03e0*/  ISETP.LT.U32.AND.EX P0, PT, R8, R17, PT, P0 ;  /* 0x000000110800720c */ /* 0x000fe40003f01100 */
[----:B------:R-:W-:Y:S02]  /*03f0*/  @!P1 SEL R3, R12, R15, P2 ;  /* 0x0000000f0c039207 */ /* 0x000fe40001000000 */
[-C--:B------:R-:W-:Y:S02]  /*0400*/  SEL R14, R14, R18.reuse, P3 ;  /* 0x000000120e0e7207 */ /* 0x080fe40001800000 */
[----:B------:R-:W-:Y:S01]  /*0410*/  SEL R5, R5, R18, P0 ;  /* 0x0000001205057207 */ /* 0x000fe20000000000 */
[----:B------:R-:W-:Y:S01]  /*0420*/  IMAD.IADD R3, R3, 0x1, -R4 ;  /* 0x0000000103037824 */ /* 0x000fe200078e0a04 */
[----:B------:R-:W-:-:S03]  /*0430*/  SEL R15, R16, R17, P3 ;  /* 0x00000011100f7207 */ /* 0x000fc60001800000 */
[----:B------:R-:W-:Y:S01]  /*0440*/  IMAD.IADD R4, R5, 0x1, -R14 ;  /* 0x0000000105047824 */ /* 0x000fe200078e0a0e */
[----:B------:R-:W-:Y:S06]  /*0450*/  BRA.U !UP0, `(.L_x_1) ;  /* 0x00000001087c7547 */ /* 0x000fec000b800000 */
[----:B------:R-:W0:Y:S01]  /*0460*/  LDC.64 R8, c[0x0][0x388] ;  /* 0x0000e200ff087b82 */ /* 0x000e220000000a00 */
[----:B------:R-:W-:Y:S01]  /*0470*/  IADD3 R12, P0, P1, R14, R13, R12 ;  /* 0x0000000d0e0c7210 */ /* 0x000fe2000791e00c */
[----:B------:R-:W-:Y:S01]  /*0480*/  IMAD.IADD R5, R2, 0x1, -R3 ;  /* 0x0000000102057824 */ /* 0x000fe200078e0a03 */
[----:B------:R-:W-:Y:S02]  /*0490*/  IADD3 R13, P2, PT, R6, R2, RZ ;  /* 0x00000002060d7210 */ /* 0x000fe40007f5e0ff */
[----:B------:R-:W-:Y:S02]  /*04a0*/  IADD3.X R14, PT, PT, R15, R11, R10, P0, P1 ;  /* 0x0000000b0f0e7210 */ /* 0x000fe400007e240a */
[----:B------:R-:W-:Y:S01]  /*04b0*/  IADD3 R21, P0, PT, R5, R12, RZ ;  /* 0x0000000c05157210 */ /* 0x000fe20007f1e0ff */
[----:B------:R-:W-:-:S03]  /*04c0*/  IMAD.X R10, RZ, RZ, R7, P2 ;  /* 0x000000ffff0a7224 */ /* 0x000fc600010e0607 */
[----:B------:R-:W-:Y:S01]  /*04d0*/  LEA.HI.X.SX32 R5, R5, R14, 0x1, P0 ;  /* 0x0000000e05057211 */ /* 0x000fe200000f0eff */
[----:B------:R-:W-:Y:S01]  /*04e0*/  IMAD R19, R10, 0x18, RZ ;  /* 0x000000180a137824 */ /* 0x000fe200078e02ff */
[----:B------:R-:W-:-:S03]  /*04f0*/  ISETP.GE.AND P0, PT, R2, R3, PT ;  /* 0x000000030200720c */ /* 0x000fc60003f06270 */
[----:B------:R-:W-:Y:S02]  /*0500*/  IMAD R5, R5, 0x18, RZ ;  /* 0x0000001805057824 */ /* 0x000fe400078e02ff */
[----:B0-----:R-:W-:-:S04]  /*0510*/  IMAD.WIDE.U32 R6, R13, 0x18, R8 ;  /* 0x000000180d067825 */ /* 0x001fc800078e0008 */
[----:B------:R-:W-:-:S04]  /*0520*/  IMAD.WIDE.U32 R20, R21, 0x18, R8 ;  /* 0x0000001815147825 */ /* 0x000fc800078e0008 */
[----:B------:R-:W-:Y:S02]  /*0530*/  VIADD R8, R2, 0x100 ;  /* 0x0000010002087836 */ /* 0x000fe40000000000 */
[----:B------:R-:W-:Y:S02]  /*0540*/  IMAD.IADD R19, R7, 0x1, R19 ;  /* 0x0000000107137824 */ /* 0x000fe400078e0213 */
[----:B------:R-:W-:Y:S01]  /*0550*/  IMAD.IADD R21, R21, 0x1, R5 ;  /* 0x0000000115157824 */ /* 0x000fe200078e0205 */
[----:B------:R-:W-:Y:S01]  /*0560*/  ISETP.GE.AND P1, PT, R8, R3, PT ;  /* 0x000000030800720c */ /* 0x000fe20003f26270 */
[----:B------:R-:W-:-:S05]  /*0570*/  IMAD.MOV.U32 R18, RZ, RZ, R6 ;  /* 0x000000ffff127224 */ /* 0x000fca00078e0006 */
[----:B------:R0:W5:Y:S04]  /*0580*/  @!P0 LDG.E.64 R8, desc[UR6][R18.64] ;  /* 0x0000000612088981 */ /* 0x000168000c1e1b00 */
[----:B------:R0:W5:Y:S04]  /*0590*/  @!P0 LDG.E.64 R6, desc[UR6][R18.64+0x8] ;  /* 0x0000080612068981 */ /* 0x000168000c1e1b00 */
[----:B------:R0:W5:Y:S04]  /*05a0*/  @!P0 LDG.E.64 R16, desc[UR6][R18.64+0x10] ;  /* 0x0000100612108981 */ /* 0x000168000c1e1b00 */
[----:B------:R0:W5:Y:S04]  /*05b0*/  @P1 LDG.E.64 R14, desc[UR6][R20.64+0x1800] ;  /* 0x00180006140e1981 */ /* 0x000168000c1e1b00 */
[----:B------:R0:W5:Y:S04]  /*05c0*/  @P1 LDG.E.64 R12, desc[UR6][R20.64+0x1808] ;  /* 0x00180806140c1981 */ /* 0x000168000c1e1b00 */
[----:B------:R0:W5:Y:S04]  /*05d0*/  @P1 LDG.E.64 R10, desc[UR6][R20.64+0x1810] ;  /* 0x00181006140a1981 */ /* 0x000168000c1e1b00 */
[----:B------:R0:W5:Y:S04]  /*05e0*/  @P0 LDG.E.64 R8, desc[UR6][R20.64] ;  /* 0x0000000614080981 */ /* 0x000168000c1e1b00 */
[----:B------:R0:W5:Y:S04]  /*05f0*/  @P0 LDG.E.64 R6, desc[UR6][R20.64+0x8] ;  /* 0x0000080614060981 */ /* 0x000168000c1e1b00 */
[----:B------:R0:W5:Y:S04]  /*0600*/  @P0 LDG.E.64 R16, desc[UR6][R20.64+0x10] ;  /* 0x0000100614100981 */ /* 0x000168000c1e1b00 */
[----:B------:R0:W5:Y:S04]  /*0610*/  @!P1 LDG.E.64 R14, desc[UR6][R18.64+0x1800] ;  /* 0x00180006120e9981 */ /* 0x000168000c1e1b00 */
[----:B------:R0:W5:Y:S04]  /*0620*/  @!P1 LDG.E.64 R12, desc[UR6][R18.64+0x1808] ;  /* 0x00180806120c9981 */ /* 0x000168000c1e1b00 */
[----:B------:R0:W5:Y:S01]  /*0630*/  @!P1 LDG.E.64 R10, desc[UR6][R18.64+0x1810] ;  /* 0x00181006120a9981 */ /* 0x000162000c1e1b00 */
[----:B------:R-:W-:Y:S05]  /*0640*/  BRA `(.L_x_2) ;  /* 0x0000000000787947 */ /* 0x000fea0003800000 */
.L_x_1:
        /* <DEDUP_REMOVED lines=9> */
[----:B------:R-:W-:Y:S01]  /*06e0*/  ISETP.GE.AND P0, PT, R2, R3, PT ;  /* 0x000000030200720c */ /* 0x000fe20003f06270 */
[----:B0-----:R-:W-:-:S04]  /*06f0*/  IMAD.WIDE.U32 R6, R5, 0x18, R8 ;  /* 0x0000001805067825 */ /* 0x001fc800078e0008 */
[----:B------:R-:W-:-:S04]  /*0700*/  IMAD.WIDE.U32 R20, R21, 0x18, R8 ;  /* 0x0000001815147825 */ /* 0x000fc800078e0008 */
[----:B------:R-:W-:Y:S02]  /*0710*/  VIADD R8, R2, 0x100 ;  /* 0x0000010002087836 */ /* 0x000fe40000000000 */
[----:B------:R-:W-:Y:S02]  /*0720*/  IMAD R5, R10, 0x18, RZ ;  /* 0x000000180a057824 */ /* 0x000fe400078e02ff */
[----:B------:R-:W-:Y:S01]  /*0730*/  IMAD.IADD R19, R11, 0x1, R7 ;  /* 0x000000010b137824 */ /* 0x000fe200078e0207 */
[----:B------:R-:W-:Y:S01]  /*0740*/  ISETP.GE.AND P1, PT, R8, R3, PT ;  /* 0x000000030800720c */ /* 0x000fe20003f26270 */
[----:B------:R-:W-:Y:S02]  /*0750*/  IMAD.IADD R21, R5, 0x1, R21 ;  /* 0x0000000105157824 */ /* 0x000fe400078e0215 */
        /* <DEDUP_REMOVED lines=12> */
[----:B------:R1:W5:Y:S02]  /*0820*/  @!P1 LDG.E.64 R10, desc[UR6][R18.64+0x1810] ;  /* 0x00181006120a9981 */ /* 0x000364000c1e1b00 */
.L_x_2:
[----:B01----:R-:W0:Y:S01]  /*0830*/  S2R R18, SR_CgaCtaId ;  /* 0x0000000000127919 */ /* 0x003e220000008800 */
[----:B------:R-:W-:-:S04]  /*0840*/  MOV R5, 0x400 ;  /* 0x0000040000057802 */ /* 0x000fc80000000f00 */
[----:B0-----:R-:W-:-:S05]  /*0850*/  LEA R5, R18, R5, 0x18 ;  /* 0x0000000512057211 */ /* 0x001fca00078ec0ff */
[----:B------:R-:W-:-:S05]  /*0860*/  IMAD R19, R2, 0x18, R5 ;  /* 0x0000001802137824 */ /* 0x000fca00078e0205 */
[----:B-----5:R-:W-:Y:S04]  /*0870*/  STS.64 [R19], R8 ;  /* 0x0000000813007388 */ /* 0x020fe80000000a00 */
[----:B------:R0:W-:Y:S04]  /*0880*/  STS.64 [R19+0x8], R6 ;  /* 0x0000080613007388 */ /* 0x0001e80000000a00 */
[----:B------:R-:W-:Y:S04]  /*0890*/  STS.64 [R19+0x10], R16 ;  /* 0x0000101013007388 */ /* 0x000fe80000000a00 */
[----:B------:R-:W-:Y:S04]  /*08a0*/  STS.64 [R19+0x1800], R14 ;  /* 0x0018000e13007388 */ /* 0x000fe80000000a00 */
[----:B------:R-:W-:Y:S04]  /*08b0*/  STS.64 [R19+0x1808], R12 ;  /* 0x0018080c13007388 */ /* 0x000fe80000000a00 */
[----:B------:R1:W-:Y:S01]  /*08c0*/  STS.64 [R19+0x1810], R10 ;  /* 0x0018100a13007388 */ /* 0x0003e20000000a00 */
[----:B------:R-:W-:Y:S01]  /*08d0*/  BAR.SYNC.DEFER_BLOCKING 0x0 ;  /* 0x0000000000007b1d */ /* 0x000fe20000010000 */
[----:B------:R-:W-:-:S07]  /*08e0*/  IMAD.IADD R22, R3, 0x1, R4 ;  /* 0x0000000103167824 */ /* 0x000fce00078e0204 */
[----:B------:R-:W-:Y:S01]  /*08f0*/  PREEXIT ;  /* 0x000000000000782d */ /* 0x000fe20000000000 */
[----:B0-----:R-:W-:Y:S01]  /*0900*/  IMAD.SHL.U32 R7, R2, 0x2, RZ ;  /* 0x0000000202077824 */ /* 0x001fe200078e00ff */
[----:B------:R-:W-:Y:S04]  /*0910*/  BSSY.RECONVERGENT B0, `(.L_x_3) ;  /* 0x0000018000007945 */ /* 0x000fe80003800200 */
[----:B-1----:R-:W-:-:S04]  /*0920*/  VIMNMX R10, PT, PT, R22, R7, PT ;  /* 0x00000007160a7248 */ /* 0x002fc80003fe0100 */
[C---:B------:R-:W-:Y:S01]  /*0930*/  ISETP.GE.AND P0, PT, R10.reuse, R4, PT ;  /* 0x000000040a00720c */ /* 0x040fe20003f06270 */
[----:B------:R-:W-:Y:S01]  /*0940*/  IMAD.IADD R4, R10, 0x1, -R4 ;  /* 0x000000010a047824 */ /* 0x000fe200078e0a04 */
[----:B------:R-:W-:-:S04]  /*0950*/  VIMNMX R7, PT, PT, R3, R10, PT ;  /* 0x0000000a03077248 */ /* 0x000fc80003fe0100 */
[----:B------:R-:W-:-:S04]  /*0960*/  SEL R24, R4, RZ, P0 ;  /* 0x000000ff04187207 */ /* 0x000fc80000000000 */
[----:B------:R-:W-:-:S13]  /*0970*/  ISETP.GE.AND P0, PT, R24, R7, PT ;  /* 0x000000071800720c */ /* 0x000fda0003f06270 */
[----:B------:R-:W-:Y:S05]  /*0980*/  @P0 BRA `(.L_x_4) ;  /* 0x0000000000400947 */ /* 0x000fea0003800000 */
[----:B------:R-:W-:Y:S02]  /*0990*/  IMAD.MOV.U32 R11, RZ, RZ, R7 ;  /* 0x000000ffff0b7224 */ /* 0x000fe400078e0007 */
[----:B------:R-:W-:-:S07]  /*09a0*/  IMAD.IADD R4, R3, 0x1, R10 ;  /* 0x0000000103047824 */ /* 0x000fce00078e020a */
.L_x_5:
[----:B------:R-:W-:-:S05]  /*09b0*/  IMAD.IADD R6, R11, 0x1, -R24 ;  /* 0x000000010b067824 */ /* 0x000fca00078e0a18 */
[----:B------:R-:W-:-:S04]  /*09c0*/  LEA.HI R7, R6, R6, RZ, 0x1 ;  /* 0x0000000606077211 */ /* 0x000fc800078f08ff */
[----:B------:R-:W-:-:S04]  /*09d0*/  LEA.HI.SX32 R12, R7, R24, 0x1f ;  /* 0x00000018070c7211 */ /* 0x000fc800078ffaff */
[----:B------:R-:W-:Y:S01]  /*09e0*/  LOP3.LUT R7, RZ, R12, RZ, 0x33, !PT ;  /* 0x0000000cff077212 */ /* 0x000fe200078e33ff */
[----:B------:R-:W-:-:S04]  /*09f0*/  IMAD R6, R12, 0x18, R5 ;  /* 0x000000180c067824 */ /* 0x000fc800078e0205 */
[----:B------:R-:W-:Y:S02]  /*0a00*/  IMAD.IADD R8, R4, 0x1, R7 ;  /* 0x0000000104087824 */ /* 0x000fe400078e0207 */
[----:B------:R-:W-:Y:S02]  /*0a10*/  LDS.64 R6, [R6] ;  /* 0x0000000006067984 */ /* 0x000fe40000000a00 */
[----:B------:R-:W-:-:S06]  /*0a20*/  IMAD R8, R8, 0x18, R5 ;  /* 0x0000001808087824 */ /* 0x000fcc00078e0205 */
[----:B------:R-:W0:Y:S02]  /*0a30*/  LDS.64 R8, [R8] ;  /* 0x0000000008087984 */ /* 0x000e240000000a00 */
[----:B0-----:R-:W-:-:S06]  /*0a40*/  DSETP.GEU.AND P0, PT, R8, R6, PT ;  /* 0x000000060800722a */ /* 0x001fcc0003f0e000 */
[----:B------:R-:W-:-:S08]  /*0a50*/  SEL R11, R11, R12, P0 ;  /* 0x0000000c0b0b7207 */ /* 0x000fd00000000000 */
[----:B------:R-:W-:-:S05]  /*0a60*/  @P0 VIADD R24, R12, 0x1 ;  /* 0x000000010c180836 */ /* 0x000fca0000000000 */
[----:B------:R-:W-:-:S13]  /*0a70*/  ISETP.GE.AND P0, PT, R24, R11, PT ;  /* 0x0000000b1800720c */ /* 0x000fda0003f06270 */
[----:B------:R-:W-:Y:S05]  /*0a80*/  @!P0 BRA `(.L_x_5) ;  /* 0xfffffffc00c88947 */ /* 0x000fea000383ffff */
.L_x_4:
[----:B------:R-:W-:Y:S05]  /*0a90*/  BSYNC.RECONVERGENT B0 ;  /* 0x0000000000007941 */ /* 0x000fea0003800200 */
.L_x_3:
[----:B------:R-:W-:Y:S01]  /*0aa0*/  IADD3 R8, PT, PT, R3, R10, -R24 ;  /* 0x0000000a03087210 */ /* 0x000fe20007ffe818 */
[--C-:B------:R-:W-:Y:S01]  /*0ab0*/  IMAD R26, R24, 0x18, R5.reuse ;  /* 0x00000018181a7824 */ /* 0x100fe200078e0205 */
[----:B------:R-:W-:Y:S01]  /*0ac0*/  PLOP3.LUT P0, PT, PT, PT, PT, 0x8, 0x80 ;  /* 0x000000000080781c */ /* 0x000fe20003f0e170 */
[----:B------:R-:W0:Y:S01]  /*0ad0*/  S2R R28, SR_CgaCtaId ;  /* 0x00000000001c7919 */ /* 0x000e220000008800 */
[C---:B------:R-:W-:Y:S01]  /*0ae0*/  ISETP.GE.AND P1, PT, R8.reuse, R22, PT ;  /* 0x000000160800720c */ /* 0x040fe20003f26270 */
[C---:B------:R-:W-:Y:S01]  /*0af0*/  IMAD R25, R8.reuse, 0x18, R5 ;  /* 0x0000001808197824 */ /* 0x040fe200078e0205 */
[----:B------:R-:W-:Y:S01]  /*0b00*/  LDS.64 R10, [R26] ;  /* 0x000000001a0a7984 */ /* 0x000fe20000000a00 */
[----:B------:R-:W-:-:S03]  /*0b10*/  VIADD R23, R8, 0x1 ;  /* 0x0000000108177836 */ /* 0x000fc60000000000 */
[----:B------:R-:W1:Y:S04]  /*0b20*/  LDS.64 R16, [R25] ;  /* 0x0000000019107984 */ /* 0x000e680000000a00 */
[----:B------:R-:W-:Y:S04]  /*0b30*/  LDS.64 R12, [R26+0x8] ;  /* 0x000008001a0c7984 */ /* 0x000fe80000000a00 */
[----:B------:R-:W2:Y:S04]  /*0b40*/  LDS.64 R14, [R25+0x8] ;  /* 0x00000800190e7984 */ /* 0x000ea80000000a00 */
[----:B------:R-:W-:Y:S04]  /*0b50*/  LDS.64 R4, [R26+0x10] ;  /* 0x000010001a047984 */ /* 0x000fe80000000a00 */
[----:B------:R-:W3:Y:S01]  /*0b60*/  LDS.64 R6, [R25+0x10] ;  /* 0x0000100019067984 */ /* 0x000ee20000000a00 */
[----:B-1----:R-:W-:-:S06]  /*0b70*/  @!P1 DSETP.GEU.AND P2, PT, R16, R10, PT ;  /* 0x0000000a1000922a */ /* 0x002fcc0003f4e000 */
[----:B------:R-:W-:-:S04]  /*0b80*/  @!P1 ISETP.GE.OR P0, PT, R24, R3, !P2 ;  /* 0x000000031800920c */ /* 0x000fc80005706670 */
[----:B------:R-:W-:Y:S02]  /*0b90*/  FSEL R20, R16, R10, P0 ;  /* 0x0000000a10147208 */ /* 0x000fe40000000000 */
[----:B------:R-:W-:Y:S02]  /*0ba0*/  FSEL R21, R17, R11, P0 ;  /* 0x0000000b11157208 */ /* 0x000fe40000000000 */
[----:B--2---:R-:W-:Y:S02]  /*0bb0*/  FSEL R18, R14, R12, P0 ;  /* 0x0000000c0e127208 */ /* 0x004fe40000000000 */
[----:B------:R-:W-:Y:S02]  /*0bc0*/  FSEL R19, R15, R13, P0 ;  /* 0x0000000d0f137208 */ /* 0x000fe40000000000 */
[----:B---3--:R-:W-:Y:S01]  /*0bd0*/  SEL R9, R7, R5, P0 ;  /* 0x0000000507097207 */ /* 0x008fe20000000000 */
[----:B------:R-:W-:Y:S01]  /*0be0*/  @P0 LDS.64 R16, [R25+0x18] ;  /* 0x0000180019100984 */ /* 0x000fe20000000a00 */
[----:B------:R-:W-:Y:S01]  /*0bf0*/  @!P0 IMAD.MOV R23, RZ, RZ, R8 ;  /* 0x000000ffff178224 */ /* 0x000fe200078e0208 */
[----:B------:R-:W-:-:S02]  /*0c00*/  SEL R8, R6, R4, P0 ;  /* 0x0000000406087207 */ /* 0x000fc40000000000 */
[----:B------:R-:W1:Y:S02]  /*0c10*/  @!P0 LDS.64 R10, [R26+0x18] ;  /* 0x000018001a0a8984 */ /* 0x000e640000000a00 */
[----:B------:R-:W-:Y:S01]  /*0c20*/  ISETP.GE.AND P1, PT, R23, R22, PT ;  /* 0x000000161700720c */ /* 0x000fe20003f26270 */
[----:B------:R-:W-:Y:S01]  /*0c30*/  VIADD R22, R24, 0x1 ;  /* 0x0000000118167836 */ /* 0x000fe20000000000 */
[----:B------:R-:W-:Y:S01]  /*0c40*/  @P0 LDS.64 R14, [R25+0x20] ;  /* 0x00002000190e0984 */ /* 0x000fe20000000a00 */
[----:B------:R-:W-:Y:S01]  /*0c50*/  @P0 IMAD.MOV R22, RZ, RZ, R24 ;  /* 0x000000ffff160224 */ /* 0x000fe200078e0218 */
[----:B------:R-:W-:Y:S02]  /*0c60*/  MOV R23, 0x400 ;  /* 0x0000040000177802 */ /* 0x000fe40000000f00 */
[----:B------:R-:W2:Y:S04]  /*0c70*/  @!P0 LDS.64 R12, [R26+0x20] ;  /* 0x000020001a0c8984 */ /* 0x000ea80000000a00 */
[----:B------:R-:W-:Y:S04]  /*0c80*/  @P0 LDS.64 R6, [R25+0x28] ;  /* 0x0000280019060984 */ /* 0x000fe80000000a00 */
[----:B------:R-:W3:Y:S01]  /*0c90*/  @!P0 LDS.64 R4, [R26+0x28] ;  /* 0x000028001a048984 */ /* 0x000ee20000000a00 */
[----:B------:R-:W-:Y:S01]  /*0ca0*/  BAR.SYNC.DEFER_BLOCKING 0x0 ;  /* 0x0000000000007b1d */ /* 0x000fe20000010000 */
[----:B------:R-:W-:-:S05]  /*0cb0*/  PLOP3.LUT P0, PT, PT, PT, PT, 0x8, 0x80 ;  /* 0x000000000080781c */ /* 0x000fca0003f0e170 */
[----:B-1----:R-:W-:-:S06]  /*0cc0*/  @!P1 DSETP.GEU.AND P2, PT, R16, R10, PT ;  /* 0x0000000a1000922a */ /* 0x002fcc0003f4e000 */
[----:B------:R-:W-:Y:S02]  /*0cd0*/  @!P1 ISETP.GE.OR P0, PT, R22, R3, !P2 ;  /* 0x000000031600920c */ /* 0x000fe40005706670 */
[----:B0-----:R-:W-:Y:S02]  /*0ce0*/  LEA R3, R28, R23, 0x18 ;  /* 0x000000171c037211 */ /* 0x001fe400078ec0ff */
[----:B--2---:R-:W-:Y:S02]  /*0cf0*/  FSEL R12, R14, R12, P0 ;  /* 0x0000000c0e0c7208 */ /* 0x004fe40000000000 */
[----:B------:R-:W-:Y:S02]  /*0d00*/  FSEL R13, R15, R13, P0 ;  /* 0x0000000d0f0d7208 */ /* 0x000fe40000000000 */
[----:B------:R-:W-:Y:S01]  /*0d10*/  FSEL R10, R16, R10, P0 ;  /* 0x0000000a100a7208 */ /* 0x000fe20000000000 */
[----:B------:R-:W-:Y:S01]  /*0d20*/  IMAD.SHL.U32 R16, R2, 0x2, RZ ;  /* 0x0000000202107824 */ /* 0x000fe200078e00ff */
[----:B---3--:R-:W-:Y:S01]  /*0d30*/  SEL R15, R7, R5, P0 ;  /* 0x00000005070f7207 */ /* 0x008fe20000000000 */
[----:B------:R-:W-:Y:S01]  /*0d40*/  IMAD.MOV.U32 R5, RZ, RZ, R21 ;  /* 0x000000ffff057224 */ /* 0x000fe200078e0015 */
[----:B------:R-:W-:Y:S01]  /*0d50*/  SEL R14, R6, R4, P0 ;  /* 0x00000004060e7207 */ /* 0x000fe20000000000 */
[----:B------:R-:W-:Y:S01]  /*0d60*/  IMAD.MOV.U32 R4, RZ, RZ, R20 ;  /* 0x000000ffff047224 */ /* 0x000fe200078e0014 */
[----:B------:R-:W-:Y:S01]  /*0d70*/  FSEL R11, R17, R11, P0 ;  /* 0x0000000b110b7208 */ /* 0x000fe20000000000 */
[----:B------:R-:W-:-:S02]  /*0d80*/  IMAD.MOV.U32 R6, RZ, RZ, R18 ;  /* 0x000000ffff067224 */ /* 0x000fc400078e0012 */
[----:B------:R-:W-:Y:S01]  /*0d90*/  IMAD.MOV.U32 R7, RZ, RZ, R19 ;  /* 0x000000ffff077224 */ /* 0x000fe200078e0013 */
[----:B------:R-:W-:Y:S06]  /*0da0*/  BRA.U !UP0, `(.L_x_6) ;  /* 0x0000000108807547 */ /* 0x000fec000b800000 */
[----:B------:R-:W0:Y:S01]  /*0db0*/  S2R R18, SR_LANEID ;  /* 0x0000000000127919 */ /* 0x000e220000000000 */
[----:B------:R-:W-:Y:S01]  /*0dc0*/  LOP3.LUT R17, R16, 0x7c0, RZ, 0xc0, !PT ;  /* 0x000007c010117812 */ /* 0x000fe200078ec0ff */
[----:B------:R-:W1:Y:S03]  /*0dd0*/  LDC.64 R24, c[0x0][0x3a0] ;  /* 0x0000e800ff187b82 */ /* 0x000e660000000a00 */
[----:B------:R-:W-:Y:S01]  /*0de0*/  LOP3.LUT R2, R17, 0x1f, R2, 0xf8, !PT ;  /* 0x0000001f11027812 */ /* 0x000fe200078ef802 */
[----:B0-----:R-:W-:-:S04]  /*0df0*/  IMAD R16, R18, 0x2, R17 ;  /* 0x0000000212107824 */ /* 0x001fc800078e0211 */
[C---:B------:R-:W-:Y:S02]  /*0e00*/  IMAD R27, R16.reuse, 0x18, R3 ;  /* 0x00000018101b7824 */ /* 0x040fe400078e0203 */
[----:B------:R-:W-:-:S03]  /*0e10*/  IMAD.IADD R16, R16, 0x1, -R18 ;  /* 0x0000000110107824 */ /* 0x000fc600078e0a12 */
[----:B------:R-:W-:Y:S01]  /*0e20*/  STS.128 [R27], R4 ;  /* 0x000000041b007388 */ /* 0x000fe20000000c00 */
[----:B------:R-:W-:Y:S02]  /*0e30*/  IMAD R16, R16, 0x18, R3 ;  /* 0x0000001810107824 */ /* 0x000fe400078e0203 */
[----:B------:R-:W-:Y:S01]  /*0e40*/  IMAD.MOV.U32 R3, RZ, RZ, RZ ;  /* 0x000000ffff037224 */ /* 0x000fe200078e00ff */
[----:B------:R-:W-:Y:S01]  /*0e50*/  STS.64 [R27+0x10], R8 ;  /* 0x000010081b007388 */ /* 0x000fe20000000a00 */
[----:B------:R-:W-:-:S03]  /*0e60*/  IMAD.WIDE.U32 R2, R0, 0x200, R2 ;  /* 0x0000020000027825 */ /* 0x000fc600078e0002 */
[----:B------:R0:W-:Y:S04]  /*0e70*/  STS.64 [R27+0x18], R10 ;  /* 0x0000180a1b007388 */ /* 0x0001e80000000a00 */
[----:B------:R-:W-:Y:S04]  /*0e80*/  STS.64 [R27+0x20], R12 ;  /* 0x0000200c1b007388 */ /* 0x000fe80000000a00 */
[----:B------:R-:W-:Y:S01]  /*0e90*/  STS.64 [R27+0x28], R14 ;  /* 0x0000280e1b007388 */ /* 0x000fe20000000a00 */
[----:B------:R-:W-:-:S03]  /*0ea0*/  NOP ;  /* 0x0000000000007918 */ /* 0x000fc60000000000 */
[----:B------:R-:W2:Y:S01]  /*0eb0*/  LDS.64 R18, [R16] ;  /* 0x0000000010127984 */ /* 0x000ea20000000a00 */
[----:B0-----:R-:W-:Y:S02]  /*0ec0*/  IMAD R11, R3, 0x18, RZ ;  /* 0x00000018030b7824 */ /* 0x001fe400078e02ff */
[----:B-1----:R-:W-:Y:S01]  /*0ed0*/  IMAD.WIDE.U32 R2, R2, 0x18, R24 ;  /* 0x0000001802027825 */ /* 0x002fe200078e0018 */
[----:B------:R-:W0:Y:S03]  /*0ee0*/  LDS.64 R20, [R16+0x8] ;  /* 0x0000080010147984 */ /* 0x000e260000000a00 */
[----:B------:R-:W-:Y:S01]  /*0ef0*/  IMAD.IADD R3, R3, 0x1, R11 ;  /* 0x0000000103037824 */ /* 0x000fe200078e020b */
[----:B------:R-:W1:Y:S04]  /*0f00*/  LDS.64 R22, [R16+0x10] ;  /* 0x0000100010167984 */ /* 0x000e680000000a00 */
[----:B------:R-:W3:Y:S04]  /*0f10*/  LDS.64 R4, [R16+0x300] ;  /* 0x0003000010047984 */ /* 0x000ee80000000a00 */
[----:B------:R-:W4:Y:S04]  /*0f20*/  LDS.64 R6, [R16+0x308] ;  /* 0x0003080010067984 */ /* 0x000f280000000a00 */
[----:B------:R-:W5:Y:S04]  /*0f30*/  LDS.64 R8, [R16+0x310] ;  /* 0x0003100010087984 */ /* 0x000f680000000a00 */
[----:B--2---:R-:W-:Y:S04]  /*0f40*/  STG.E.64 desc[UR6][R2.64], R18 ;  /* 0x0000001202007986 */ /* 0x004fe8000c101b06 */
[----:B0-----:R-:W-:Y:S04]  /*0f50*/  STG.E.64 desc[UR6][R2.64+0x8], R20 ;  /* 0x0000081402007986 */ /* 0x001fe8000c101b06 */
[----:B-1----:R-:W-:Y:S04]  /*0f60*/  STG.E.64 desc[UR6][R2.64+0x10], R22 ;  /* 0x0000101602007986 */ /* 0x002fe8000c101b06 */
[----:B---3--:R-:W-:Y:S04]  /*0f70*/  STG.E.64 desc[UR6][R2.64+0x300], R4 ;  /* 0x0003000402007986 */ /* 0x008fe8000c101b06 */
[----:B----4-:R-:W-:Y:S04]  /*0f80*/  STG.E.64 desc[UR6][R2.64+0x308], R6 ;  /* 0x0003080602007986 */ /* 0x010fe8000c101b06 */
[----:B-----5:R-:W-:Y:S01]  /*0f90*/  STG.E.64 desc[UR6][R2.64+0x310], R8 ;  /* 0x0003100802007986 */ /* 0x020fe2000c101b06 */
[----:B------:R-:W-:Y:S05]  /*0fa0*/  EXIT ;  /* 0x000000000000794d */ /* 0x000fea0003800000 */
.L_x_6:
[----:B------:R-:W0:Y:S01]  /*0fb0*/  S2R R17, SR_LANEID ;  /* 0x0000000000117919 */ /* 0x000e220000000000 */
[----:B------:R-:W-:Y:S01]  /*0fc0*/  LOP3.LUT R16, R16, 0x7c0, RZ, 0xc0, !PT ;  /* 0x000007c010107812 */ /* 0x000fe200078ec0ff */
[----:B------:R-:W1:Y:S01]  /*0fd0*/  LDC.64 R26, c[0x0][0x388] ;  /* 0x0000e200ff1a7b82 */ /* 0x000e620000000a00 */
[----:B------:R-:W-:-:S03]  /*0fe0*/  LOP3.LUT R2, R2, 0x1f, RZ, 0xc0, !PT ;  /* 0x0000001f02027812 */ /* 0x000fc600078ec0ff */
[----:B0-----:R-:W-:-:S04]  /*0ff0*/  IMAD R18, R17, 0x2, R16 ;  /* 0x0000000211127824 */ /* 0x001fc800078e0210 */
[C---:B------:R-:W-:Y:S02]  /*1000*/  IMAD R29, R18.reuse, 0x18, R3 ;  /* 0x00000018121d7824 */ /* 0x040fe400078e0203 */
[----:B------:R-:W-:-:S03]  /*1010*/  IMAD.IADD R18, R18, 0x1, -R17 ;  /* 0x0000000112127824 */ /* 0x000fc600078e0a11 */
[----:B------:R-:W-:Y:S01]  /*1020*/  STS.128 [R29], R4 ;  /* 0x000000041d007388 */ /* 0x000fe20000000c00 */
[----:B------:R-:W-:Y:S02]  /*1030*/  IMAD R17, R18, 0x18, R3 ;  /* 0x0000001812117824 */ /* 0x000fe400078e0203 */
[----:B------:R-:W-:Y:S01]  /*1040*/  IMAD.MOV.U32 R3, RZ, RZ, RZ ;  /* 0x000000ffff037224 */ /* 0x000fe200078e00ff */
[----:B------:R0:W-:Y:S01]  /*1050*/  STS.64 [R29+0x10], R8 ;  /* 0x000010081d007388 */ /* 0x0001e20000000a00 */
[----:B------:R-:W-:-:S03]  /*1060*/  IMAD.WIDE.U32 R2, R0, 0x200, R2 ;  /* 0x0000020000027825 */ /* 0x000fc600078e0002 */
[----:B------:R-:W-:Y:S04]  /*1070*/  STS.64 [R29+0x18], R10 ;  /* 0x0000180a1d007388 */ /* 0x000fe80000000a00 */
[----:B------:R-:W-:Y:S04]  /*1080*/  STS.64 [R29+0x20], R12 ;  /* 0x0000200c1d007388 */ /* 0x000fe80000000a00 */
[----:B------:R-:W-:Y:S01]  /*1090*/  STS.64 [R29+0x28], R14 ;  /* 0x0000280e1d007388 */ /* 0x000fe20000000a00 */
[----:B------:R-:W-:-:S03]  /*10a0*/  NOP ;  /* 0x0000000000007918 */ /* 0x000fc60000000000 */
[----:B------:R-:W2:Y:S01]  /*10b0*/  LDS.64 R18, [R17] ;  /* 0x0000000011127984 */ /* 0x000ea20000000a00 */
[----:B0-----:R-:W-:-:S03]  /*10c0*/  IADD3 R9, P0, PT, R16, R2, RZ ;  /* 0x0000000210097210 */ /* 0x001fc60007f1e0ff */
[----:B------:R-:W0:Y:S02]  /*10d0*/  LDS.64 R24, [R17+0x8] ;  /* 0x0000080011187984 */ /* 0x000e240000000a00 */
[----:B------:R-:W-:Y:S02]  /*10e0*/  IMAD.X R0, RZ, RZ, R3, P0 ;  /* 0x000000ffff007224 */ /* 0x000fe400000e0603 */
[----:B------:R-:W3:Y:S01]  /*10f0*/  LDS.64 R22, [R17+0x10] ;  /* 0x0000100011167984 */ /* 0x000ee20000000a00 */
[----:B-1----:R-:W-:-:S03]  /*1100*/  IMAD.WIDE.U32 R2, R9, 0x18, R26 ;  /* 0x0000001809027825 */ /* 0x002fc600078e001a */
[----:B------:R-:W1:Y:S01]  /*1110*/  LDS.64 R20, [R17+0x300] ;  /* 0x0003000011147984 */ /* 0x000e620000000a00 */
[----:B------:R-:W-:-:S03]  /*1120*/  IMAD R9, R0, 0x18, RZ ;  /* 0x0000001800097824 */ /* 0x000fc600078e02ff */
[----:B------:R-:W4:Y:S01]  /*1130*/  LDS.64 R6, [R17+0x308] ;  /* 0x0003080011067984 */ /* 0x000f220000000a00 */
[----:B------:R-:W-:-:S03]  /*1140*/  IMAD.IADD R3, R3, 0x1, R9 ;  /* 0x0000000103037824 */ /* 0x000fc600078e0209 */
[----:B------:R-:W5:Y:S04]  /*1150*/  LDS.64 R4, [R17+0x310] ;  /* 0x0003100011047984 */ /* 0x000f680000000a00 */
[----:B--2---:R-:W-:Y:S04]  /*1160*/  STG.E.64 desc[UR6][R2.64], R18 ;  /* 0x0000001202007986 */ /* 0x004fe8000c101b06 */
[----:B0-----:R-:W-:Y:S04]  /*1170*/  STG.E.64 desc[UR6][R2.64+0x8], R24 ;  /* 0x0000081802007986 */ /* 0x001fe8000c101b06 */
[----:B---3--:R-:W-:Y:S04]  /*1180*/  STG.E.64 desc[UR6][R2.64+0x10], R22 ;  /* 0x0000101602007986 */ /* 0x008fe8000c101b06 */
[----:B-1----:R-:W-:Y:S04]  /*1190*/  STG.E.64 desc[UR6][R2.64+0x300], R20 ;  /* 0x0003001402007986 */ /* 0x002fe8000c101b06 */
[----:B----4-:R-:W-:Y:S04]  /*11a0*/  STG.E.64 desc[UR6][R2.64+0x308], R6 ;  /* 0x0003080602007986 */ /* 0x010fe8000c101b06 */
[----:B-----5:R-:W-:Y:S01]  /*11b0*/  STG.E.64 desc[UR6][R2.64+0x310], R4 ;  /* 0x0003100402007986 */ /* 0x020fe2000c101b06 */
[----:B------:R-:W-:Y:S05]  /*11c0*/  EXIT ;  /* 0x000000000000794d */ /* 0x000fea0003800000 */
.L_x_0:
[----:B------:R-:W0:Y:S01]  /*11d0*/  LDC.64 R16, c[0x0][0x3b8] ;  /* 0x0000ee00ff107b82 */ /* 0x000e220000000a00 */
[----:B--2---:R-:W-:Y:S01]  /*11e0*/  IADD3 R3, P2, PT, RZ, -R4, RZ ;  /* 0x80000004ff037210 */ /* 0x004fe20007f5e0ff */
[----:B------:R-:W1:Y:S06]  /*11f0*/  LDCU.U8 UR4, c[0x0][0x380] ;  /* 0x00007000ff0477ac */ /* 0x000e6c0008000000 */
[----:B------:R-:W2:Y:S01]  /*1200*/  LDC.64 R8, c[0x0][0x398] ;  /* 0x0000e600ff087b82 */ /* 0x000ea20000000a00 */
[----:B0-----:R-:W-:-:S04]  /*1210*/  LEA R16, P0, R0, R16, 0x3 ;  /* 0x0000001000107211 */ /* 0x001fc800078018ff */
[----:B------:R-:W-:-:S05]  /*1220*/  LEA.HI.X R17, R0, R17, RZ, 0x3, P0 ;  /* 0x0000001100117211 */ /* 0x000fca00000f1cff */
[----:B------:R-:W3:Y:S04]  /*1230*/  LDG.E.64 R14, desc[UR6][R16.64+0x8] ;  /* 0x00000806100e7981 */ /* 0x000ee8000c1e1b00 */
[----:B------:R0:W4:Y:S01]  /*1240*/  LDG.E.64 R6, desc[UR6][R16.64] ;  /* 0x0000000610067981 */ /* 0x000122000c1e1b00 */
[CC--:B------:R-:W-:Y:S01]  /*1250*/  LOP3.LUT R19, R3.reuse, R0.reuse, RZ, 0xc0, !PT ;  /* 0x0000000003137212 */ /* 0x0c0fe200078ec0ff */
[----:B-1----:R-:W-:Y:S01]  /*1260*/  UPRMT UR4, UR4, 0x8880, URZ ;  /* 0x0000888004047896 */ /* 0x002fe200080000ff */
[----:B------:R-:W-:Y:S01]  /*1270*/  LOP3.LUT R12, R3, R0, RZ, 0xfc, !PT ;  /* 0x00000000030c7212 */ /* 0x000fe200078efcff */
[----:B------:R-:W-:Y:S01]  /*1280*/  BSSY.RECONVERGENT B0, `(.L_x_7) ;  /* 0x000007b000007945 */ /* 0x000fe20003800200 */
[C---:B------:R-:W-:Y:S01]  /*1290*/  SHF.L.U64.HI R10, R19.reuse, 0x9, RZ ;  /* 0x00000009130a7819 */ /* 0x040fe200000102ff */
[----:B------:R-:W-:Y:S01]  /*12a0*/  IMAD.SHL.U32 R11, R19, 0x200, RZ ;  /* 0x00000200130b7824 */ /* 0x000fe200078e00ff */
[----:B------:R-:W-:Y:S01]  /*12b0*/  IADD3 R19, P3, PT, R0, -R19, RZ ;  /* 0x8000001300137210 */ /* 0x000fe20007f7e0ff */
[----:B------:R-:W-:Y:S01]  /*12c0*/  UISETP.NE.AND UP0, UPT, UR4, URZ, UPT ;  /* 0x000000ff0400728c */ /* 0x000fe2000bf05270 */
[----:B------:R-:W-:Y:S01]  /*12d0*/  ISETP.NE.U32.AND P1, PT, R12, -0x1, PT ;  /* 0xffffffff0c00780c */ /* 0x000fe20003f25070 */
[C---:B------:R-:W-:Y:S01]  /*12e0*/  IMAD.SHL.U32 R12, R4.reuse, 0x100, RZ ;  /* 0x00000100040c7824 */ /* 0x040fe200078e00ff */
[--C-:B------:R-:W-:Y:S01]  /*12f0*/  SHF.L.U64.HI R13, R4, 0x8, R5.reuse ;  /* 0x00000008040d7819 */ /* 0x100fe20000010205 */
[----:B0-----:R-:W-:Y:S01]  /*1300*/  IMAD.X R17, RZ, RZ, ~R5, P2 ;  /* 0x000000ffff117224 */ /* 0x001fe200010e0e05 */
[----:B--2---:R-:W-:Y:S01]  /*1310*/  IADD3 R5, P2, PT, -R11, R8, RZ ;  /* 0x000000080b057210 */ /* 0x004fe20007f5e1ff */
[----:B------:R-:W-:Y:S01]  /*1320*/  IMAD.X R8, RZ, RZ, -0x1, P3 ;  /* 0xffffffffff087424 */ /* 0x000fe200018e06ff */
[----:B------:R-:W-:Y:S01]  /*1330*/  LOP3.LUT R12, R12, 0xfffffe00, RZ, 0xc0, !PT ;  /* 0xfffffe000c0c7812 */ /* 0x000fe200078ec0ff */
[----:B------:R-:W-:Y:S01]  /*1340*/  ACQBULK ;  /* 0x000000000000782e */ /* 0x000fe20000000000 */
[----:B------:R-:W-:Y:S01]  /*1350*/  ISETP.NE.AND.EX P1, PT, R17, -0x1, PT, P1 ;  /* 0xffffffff1100780c */ /* 0x000fe20003f25310 */
[----:B------:R-:W-:Y:S01]  /*1360*/  IMAD.X R4, R9, 0x1, ~R10, P2 ;  /* 0x0000000109047824 */ /* 0x000fe200010e0e0a */
[C---:B------:R-:W-:Y:S01]  /*1370*/  SHF.L.U64.HI R21, R19.reuse, 0x9, R8 ;  /* 0x0000000913157819 */ /* 0x040fe20000010208 */
[----:B------:R-:W-:Y:S01]  /*1380*/  IMAD.SHL.U32 R9, R19, 0x200, RZ ;  /* 0x0000020013097824 */ /* 0x000fe200078e00ff */
[----:B---3--:R-:W-:-:S05]  /*1390*/  IADD3 R3, P0, PT, R14, -R11, RZ ;  /* 0x8000000b0e037210 */ /* 0x008fca0007f1e0ff */
[----:B------:R-:W-:Y:S01]  /*13a0*/  IMAD.X R14, R15, 0x1, ~R10, P0 ;  /* 0x000000010f0e7824 */ /* 0x000fe200000e0e0a */
[----:B------:R-:W-:Y:S01]  /*13b0*/  ISETP.NE.U32.AND P0, PT, R19, -0x1, PT ;  /* 0xffffffff1300780c */ /* 0x000fe20003f05070 */
[----:B------:R-:W-:-:S03]  /*13c0*/  IMAD.MOV.U32 R15, RZ, RZ, 0x1ff ;  /* 0x000001ffff0f7424 */ /* 0x000fc600078e00ff */
[----:B------:R-:W-:Y:S02]  /*13d0*/  ISETP.NE.AND.EX P2, PT, R8, -0x1, PT, P0 ;  /* 0xffffffff0800780c */ /* 0x000fe40003f45300 */
[-C--:B------:R-:W-:Y:S02]  /*13e0*/  ISETP.GT.U32.AND P0, PT, R5, R12.reuse, PT ;  /* 0x0000000c0500720c */ /* 0x080fe40003f04070 */
[----:B----4-:R-:W-:Y:S02]  /*13f0*/  IADD3 R8, P3, PT, R6, -R11, RZ ;  /* 0x8000000b06087210 */ /* 0x010fe40007f7e0ff */
[----:B------:R-:W-:Y:S02]  /*1400*/  ISETP.GT.U32.AND.EX P0, PT, R4, R13, PT, P0 ;  /* 0x0000000d0400720c */ /* 0x000fe40003f04100 */
[----:B------:R-:W-:Y:S01]  /*1410*/  SEL R18, R15, 0x200, !P2 ;  /* 0x000002000f127807 */ /* 0x000fe20005000000 */
[----:B------:R-:W-:Y:S01]  /*1420*/  IMAD.X R16, R7, 0x1, ~R10, P3 ;  /* 0x0000000107107824 */ /* 0x000fe200018e0e0a */
[----:B------:R-:W-:-:S02]  /*1430*/  SEL R17, R5, R12, P0 ;  /* 0x0000000c05117207 */ /* 0x000fc40000000000 */
[----:B------:R-:W-:Y:S02]  /*1440*/  IADD3 R15, P2, PT, -R8, R9, RZ ;  /* 0x00000009080f7210 */ /* 0x000fe40007f5e1ff */
[----:B------:R-:W-:Y:S02]  /*1450*/  IADD3 R9, P3, P4, -R3, R18, R9 ;  /* 0x0000001203097210 */ /* 0x000fe40007c7e109 */
[----:B------:R-:W-:Y:S01]  /*1460*/  SEL R20, R4, R13, P0 ;  /* 0x0000000d04147207 */ /* 0x000fe20000000000 */
[----:B------:R-:W-:Y:S01]  /*1470*/  IMAD.X R16, R21, 0x1, ~R16, P2 ;  /* 0x0000000115107824 */ /* 0x000fe200010e0e10 */
[----:B------:R-:W-:Y:S02]  /*1480*/  IADD3 R18, P0, PT, R17, -R12, RZ ;  /* 0x8000000c11127210 */ /* 0x000fe40007f1e0ff */
[----:B------:R-:W-:Y:S02]  /*1490*/  IADD3.X R14, PT, PT, ~R14, RZ, R21, P3, P4 ;  /* 0x000000ff0e0e7210 */ /* 0x000fe40001fe8515 */
[----:B------:R-:W-:Y:S01]  /*14a0*/  SEL R9, R12, R9, !P1 ;  /* 0x000000090c097207 */ /* 0x000fe20004800000 */
[----:B------:R-:W-:Y:S01]  /*14b0*/  IMAD.X R17, R20, 0x1, ~R13, P0 ;  /* 0x0000000114117824 */ /* 0x000fe200000e0e0d */
[----:B------:R-:W-:-:S02]  /*14c0*/  ISETP.LT.U32.AND P2, PT, R12, R5, PT ;  /* 0x000000050c00720c */ /* 0x000fc40003f41070 */
[----:B------:R-:W-:Y:S02]  /*14d0*/  SEL R14, R13, R14, !P1 ;  /* 0x0000000e0d0e7207 */ /* 0x000fe40004800000 */
[-C--:B------:R-:W-:Y:S02]  /*14e0*/  ISETP.LT.U32.AND P3, PT, R15, R18.reuse, PT ;  /* 0x000000120f00720c */ /* 0x080fe40003f61070 */
[----:B------:R-:W-:Y:S02]  /*14f0*/  ISETP.LT.U32.AND P0, PT, R9, R18, PT ;  /* 0x000000120900720c */ /* 0x000fe40003f01070 */
[----:B------:R-:W-:Y:S02]  /*1500*/  ISETP.LT.U32.AND.EX P2, PT, R13, R4, PT, P2 ;  /* 0x000000040d00720c */ /* 0x000fe40003f41120 */
[-C--:B------:R-:W-:Y:S02]  /*1510*/  ISETP.LT.U32.AND.EX P3, PT, R16, R17.reuse, PT, P3 ;  /* 0x000000111000720c */ /* 0x080fe40003f61130 */
[----:B------:R-:W-:-:S02]  /*1520*/  ISETP.LT.U32.AND.EX P0, PT, R14, R17, PT, P0 ;  /* 0x000000110e00720c */ /* 0x000fc40003f01100 */
        /* <DEDUP_REMOVED lines=10> */
[----:B------:R-:W-:Y:S02]  /*15d0*/  BSSY.RECONVERGENT B1, `(.L_x_9) ;  /* 0x0000016000017945 */ /* 0x000fe40003800200 */
[----:B------:R-:W-:Y:S02]  /*15e0*/  IADD3.X R10, PT, PT, R14, R10, R13, P0, P1 ;  /* 0x0000000a0e0a7210 */ /* 0x000fe400007e240d */
[----:B------:R-:W-:Y:S02]  /*15f0*/  IADD3 R19, P0, PT, R6, R2, RZ ;  /* 0x0000000206137210 */ /* 0x000fe40007f1e0ff */
[----:B------:R-:W-:Y:S01]  /*1600*/  IADD3 R23, P1, PT, R5, R12, RZ ;  /* 0x0000000c05177210 */ /* 0x000fe20007f3e0ff */
[----:B------:R-:W-:-:S02]  /*1610*/  IMAD.IADD R12, R3, 0x1, R4 ;  /* 0x00000001030c7824 */ /* 0x000fc400078e0204 */
[----:B------:R-:W-:Y:S01]  /*1620*/  IMAD.X R6, RZ, RZ, R7, P0 ;  /* 0x000000ffff067224 */ /* 0x000fe200000e0607 */
[----:B------:R-:W-:Y:S02]  /*1630*/  LEA.HI.X.SX32 R5, R5, R10, 0x1, P1 ;  /* 0x0000000a05057211 */ /* 0x000fe400008f0eff */
[----:B------:R-:W-:Y:S01]  /*1640*/  ISETP.GE.AND P0, PT, R2, R12, PT ;  /* 0x0000000c0200720c */ /* 0x000fe20003f06270 */
[----:B------:R-:W-:Y:S02]  /*1650*/  IMAD R7, R6, 0x18, RZ ;  /* 0x0000001806077824 */ /* 0x000fe400078e02ff */
[----:B------:R-:W-:Y:S02]  /*1660*/  IMAD R5, R5, 0x18, RZ ;  /* 0x0000001805057824 */ /* 0x000fe400078e02ff */
[----:B0-----:R-:W-:-:S04]  /*1670*/  IMAD.WIDE.U32 R18, R19, 0x18, R8 ;  /* 0x0000001813127825 */ /* 0x001fc800078e0008 */
[----:B------:R-:W-:-:S04]  /*1680*/  IMAD.WIDE.U32 R22, R23, 0x18, R8 ;  /* 0x0000001817167825 */ /* 0x000fc800078e0008 */
[----:B------:R-:W-:Y:S02]  /*1690*/  IMAD.IADD R19, R19, 0x1, R7 ;  /* 0x0000000113137824 */ /* 0x000fe400078e0207 */
[----:B------:R-:W-:Y:S01]  /*16a0*/  IMAD.IADD R23, R23, 0x1, R5 ;  /* 0x0000000117177824 */ /* 0x000fe200078e0205 */
[----:B------:R-:W-:Y:S06]  /*16b0*/  @P0 BRA `(.L_x_10) ;  /* 0x00000000001c0947 */ /* 0x000fec0003800000 */
[----:B------:R-:W-:-:S13]  /*16c0*/  ISETP.GE.AND P0, PT, R2, R3, PT ;  /* 0x000000030200720c */ /* 0x000fda0003f06270 */
[----:B------:R0:W5:Y:S04]  /*16d0*/  @!P0 LDG.E.64 R6, desc[UR6][R18.64] ;  /* 0x0000000612068981 */ /* 0x000168000c1e1b00 */
[----:B------:R0:W5:Y:S04]  /*16e0*/  @!P0 LDG.E.64 R8, desc[UR6][R18.64+0x8] ;  /* 0x0000080612088981 */ /* 0x000168000c1e1b00 */
[----:B------:R0:W5:Y:S04]  /*16f0*/  @!P0 LDG.E.64 R10, desc[UR6][R18.64+0x10] ;  /* 0x00001006120a8981 */ /* 0x000168000c1e1b00 */
[----:B------:R0:W5:Y:S04]  /*1700*/  @P0 LDG.E.64 R6, desc[UR6][R22.64] ;  /* 0x0000000616060981 */ /* 0x000168000c1e1b00 */
[----:B------:R0:W5:Y:S04]  /*1710*/  @P0 LDG.E.64 R8, desc[UR6][R22.64+0x8] ;  /* 0x0000080616080981 */ /* 0x000168000c1e1b00 */
[----:B------:R0:W5:Y:S02]  /*1720*/  @P0 LDG.E.64 R10, desc[UR6][R22.64+0x10] ;  /* 0x00001006160a0981 */ /* 0x000164000c1e1b00 */
.L_x_10:
[----:B------:R-:W-:Y:S05]  /*1730*/  BSYNC.RECONVERGENT B1 ;  /* 0x0000000000017941 */ /* 0x000fea0003800200 */
.L_x_9:
[----:B------:R-:W-:-:S05]  /*1740*/  VIADD R5, R2, 0x100 ;  /* 0x0000010002057836 */ /* 0x000fca0000000000 */
[----:B------:R-:W-:-:S13]  /*1750*/  ISETP.GE.AND P0, PT, R5, R12, PT ;  /* 0x0000000c0500720c */ /* 0x000fda0003f06270 */
[----:B------:R-:W-:Y:S05]  /*1760*/  @P0 BRA `(.L_x_11) ;  /* 0x0000000000b00947 */ /* 0x000fea0003800000 */
[----:B------:R-:W-:-:S13]  /*1770*/  ISETP.GE.AND P0, PT, R5, R3, PT ;  /* 0x000000030500720c */ /* 0x000fda0003f06270 */
[----:B------:R2:W5:Y:S04]  /*1780*/  @P0 LDG.E.64 R14, desc[UR6][R22.64+0x1800] ;  /* 0x00180006160e0981 */ /* 0x000568000c1e1b00 */
[----:B------:R2:W5:Y:S04]  /*1790*/  @P0 LDG.E.64 R16, desc[UR6][R22.64+0x1808] ;  /* 0x0018080616100981 */ /* 0x000568000c1e1b00 */
[----:B------:R2:W5:Y:S04]  /*17a0*/  @P0 LDG.E.64 R20, desc[UR6][R22.64+0x1810] ;  /* 0x0018100616140981 */ /* 0x000568000c1e1b00 */
[----:B------:R2:W5:Y:S04]  /*17b0*/  @!P0 LDG.E.64 R14, desc[UR6][R18.64+0x1800] ;  /* 0x00180006120e8981 */ /* 0x000568000c1e1b00 */
[----:B------:R2:W5:Y:S04]  /*17c0*/  @!P0 LDG.E.64 R16, desc[UR6][R18.64+0x1808] ;  /* 0x0018080612108981 */ /* 0x000568000c1e1b00 */
[----:B------:R2:W5:Y:S01]  /*17d0*/  @!P0 LDG.E.64 R20, desc[UR6][R18.64+0x1810] ;  /* 0x0018100612148981 */ /* 0x000562000c1e1b00 */
[----:B------:R-:W-:Y:S05]  /*17e0*/  BRA `(.L_x_11) ;  /* 0x0000000000907947 */ /* 0x000fea0003800000 */
.L_x_8:
[----:B------:R-:W0:Y:S01]  /*17f0*/  LDC.64 R8, c[0x0][0x3a0] ;  /* 0x0000e800ff087b82 */ /* 0x000e220000000a00 */
[----:B------:R-:W-:Y:S01]  /*1800*/  IADD3 R5, P0, P1, R5, R11, R12 ;  /* 0x0000000b05057210 */ /* 0x000fe2000791e00c */
[----:B------:R-:W-:Y:S01]  /*1810*/  IMAD.IADD R12, R3, 0x1, R4 ;  /* 0x00000001030c7824 */ /* 0x000fe200078e0204 */
[----:B------:R-:W-:Y:S01]  /*1820*/  BSSY.RECONVERGENT B1, `(.L_x_12) ;  /* 0x0000016000017945 */ /* 0x000fe20003800200 */
[----:B------:R-:W-:Y:S01]  /*1830*/  IMAD.IADD R11, R2, 0x1, -R3 ;  /* 0x00000001020b7824 */ /* 0x000fe200078e0a03 */
[----:B------:R-:W-:Y:S02]  /*1840*/  IADD3.X R10, PT, PT, R14, R10, R13, P0, P1 ;  /* 0x0000000a0e0a7210 */ /* 0x000fe400007e240d */
[----:B------:R-:W-:Y:S02]  /*1850*/  IADD3 R19, P0, PT, R6, R2, RZ ;  /* 0x0000000206137210 */ /* 0x000fe40007f1e0ff */
[----:B------:R-:W-:-:S03]  /*1860*/  IADD3 R5, P1, PT, R11, R5, RZ ;  /* 0x000000050b057210 */ /* 0x000fc60007f3e0ff */
[----:B------:R-:W-:Y:S01]  /*1870*/  IMAD.X R6, RZ, RZ, R7, P0 ;  /* 0x000000ffff067224 */ /* 0x000fe200000e0607 */
[----:B------:R-:W-:Y:S02]  /*1880*/  ISETP.GE.AND P0, PT, R2, R12, PT ;  /* 0x0000000c0200720c */ /* 0x000fe40003f06270 */
[----:B------:R-:W-:-:S05]  /*1890*/  LEA.HI.X.SX32 R10, R11, R10, 0x1, P1 ;  /* 0x0000000a0b0a7211 */ /* 0x000fca00008f0eff */
[----:B------:R-:W-:Y:S02]  /*18a0*/  IMAD R7, R10, 0x18, RZ ;  /* 0x000000180a077824 */ /* 0x000fe400078e02ff */
[----:B0-----:R-:W-:-:S04]  /*18b0*/  IMAD.WIDE.U32 R22, R5, 0x18, R8 ;  /* 0x0000001805167825 */ /* 0x001fc800078e0008 */
[----:B------:R-:W-:-:S04]  /*18c0*/  IMAD.WIDE.U32 R18, R19, 0x18, R8 ;  /* 0x0000001813127825 */ /* 0x000fc800078e0008 */
[----:B------:R-:W-:Y:S02]  /*18d0*/  IMAD R5, R6, 0x18, RZ ;  /* 0x0000001806057824 */ /* 0x000fe400078e02ff */
        /* <DEDUP_REMOVED lines=10> */
.L_x_13:
[----:B------:R-:W-:Y:S05]  /*1980*/  BSYNC.RECONVERGENT B1 ;  /* 0x0000000000017941 */ /* 0x000fea0003800200 */
.L_x_12:
        /* <DEDUP_REMOVED lines=9> */
[----:B------:R1:W5:Y:S02]  /*1a20*/  @!P0 LDG.E.64 R20, desc[UR6][R18.64+0x1810] ;  /* 0x0018100612148981 */ /* 0x000364000c1e1b00 */
.L_x_11:
[----:B------:R-:W-:Y:S05]  /*1a30*/  BSYNC.RECONVERGENT B0 ;  /* 0x0000000000007941 */ /* 0x000fea0003800200 */
.L_x_7:
[----:B012---:R-:W0:Y:S01]  /*1a40*/  S2R R18, SR_CgaCtaId ;  /* 0x0000000000127919 */ /* 0x007e220000008800 */
[----:B------:R-:W-:-:S04]  /*1a50*/  MOV R5, 0x400 ;  /* 0x0000040000057802 */ /* 0x000fc80000000f00 */
[----:B0-----:R-:W-:-:S05]  /*1a60*/  LEA R5, R18, R5, 0x18 ;  /* 0x0000000512057211 */ /* 0x001fca00078ec0ff */
[----:B------:R-:W-:-:S05]  /*1a70*/  IMAD R13, R2, 0x18, R5 ;  /* 0x00000018020d7824 */ /* 0x000fca00078e0205 */
[----:B-----5:R0:W-:Y:S04]  /*1a80*/  STS.64 [R13], R6 ;  /* 0x000000060d007388 */ /* 0x0201e80000000a00 */
[----:B------:R-:W-:Y:S04]  /*1a90*/  STS.64 [R13+0x8], R8 ;  /* 0x000008080d007388 */ /* 0x000fe80000000a00 */
[----:B------:R1:W-:Y:S04]  /*1aa0*/  STS.64 [R13+0x10], R10 ;  /* 0x0000100a0d007388 */ /* 0x0003e80000000a00 */
[----:B------:R2:W-:Y:S04]  /*1ab0*/  STS.64 [R13+0x1800], R14 ;  /* 0x0018000e0d007388 */ /* 0x0005e80000000a00 */
[----:B------:R2:W-:Y:S04]  /*1ac0*/  STS.64 [R13+0x1808], R16 ;  /* 0x001808100d007388 */ /* 0x0005e80000000a00 */
[----:B------:R2:W-:Y:S01]  /*1ad0*/  STS.64 [R13+0x1810], R20 ;  /* 0x001810140d007388 */ /* 0x0005e20000000a00 */
[----:B------:R-:W-:Y:S01]  /*1ae0*/  BAR.SYNC.DEFER_BLOCKING 0x0 ;  /* 0x0000000000007b1d */ /* 0x000fe20000010000 */
[----:B0-----:R-:W-:-:S07]  /*1af0*/  IMAD.SHL.U32 R7, R2, 0x2, RZ ;  /* 0x0000000202077824 */ /* 0x001fce00078e00ff */
[----:B------:R-:W-:Y:S01]  /*1b00*/  PREEXIT ;  /* 0x000000000000782d */ /* 0x000fe20000000000 */
[----:B------:R-:W-:Y:S01]  /*1b10*/  BSSY.RECONVERGENT B0, `(.L_x_14) ;  /* 0x0000018000007945 */ /* 0x000fe20003800200 */
[----:B-1----:R-:W-:-:S04]  /*1b20*/  VIMNMX R10, PT, PT, R7, R12, PT ;  /* 0x0000000c070a7248 */ /* 0x002fc80003fe0100 */
[C---:B------:R-:W-:Y:S01]  /*1b30*/  ISETP.GE.AND P0, PT, R10.reuse, R4, PT ;  /* 0x000000040a00720c */ /* 0x040fe20003f06270 */
[----:B------:R-:W-:Y:S01]  /*1b40*/  IMAD.IADD R4, R10, 0x1, -R4 ;  /* 0x000000010a047824 */ /* 0x000fe200078e0a04 */
[----:B------:R-:W-:-:S04]  /*1b50*/  VIMNMX R7, PT, PT, R3, R10, PT ;  /* 0x0000000a03077248 */ /* 0x000fc80003fe0100 */
[----:B------:R-:W-:-:S04]  /*1b60*/  SEL R24, R4, RZ, P0 ;  /* 0x000000ff04187207 */ /* 0x000fc80000000000 */
[----:B------:R-:W-:-:S13]  /*1b70*/  ISETP.GE.AND P0, PT, R24, R7, PT ;  /* 0x000000071800720c */ /* 0x000fda0003f06270 */
[----:B--2---:R-:W-:Y:S05]  /*1b80*/  @P0 BRA `(.L_x_15) ;  /* 0x0000000000400947 */ /* 0x004fea0003800000 */
[----:B------:R-:W-:Y:S02]  /*1b90*/  IMAD.MOV.U32 R11, RZ, RZ, R7 ;  /* 0x000000ffff0b7224 */ /* 0x000fe400078e0007 */
[----:B------:R-:W-:-:S07]  /*1ba0*/  IMAD.IADD R4, R3, 0x1, R10 ;  /* 0x0000000103047824 */ /* 0x000fce00078e020a */
.L_x_16:
        /* <DEDUP_REMOVED lines=14> */
.L_x_15:
[----:B------:R-:W-:Y:S05]  /*1c90*/  BSYNC.RECONVERGENT B0 ;  /* 0x0000000000007941 */ /* 0x000fea0003800200 */
.L_x_14:
[----:B------:R-:W-:Y:S01]  /*1ca0*/  IADD3 R8, PT, PT, R3, R10, -R24 ;  /* 0x0000000a03087210 */ /* 0x000fe20007ffe818 */
[--C-:B------:R-:W-:Y:S01]  /*1cb0*/  IMAD R27, R24, 0x18, R5.reuse ;  /* 0x00000018181b7824 */ /* 0x100fe200078e0205 */
[----:B------:R-:W-:Y:S01]  /*1cc0*/  PLOP3.LUT P0, PT, PT, PT, PT, 0x8, 0x80 ;  /* 0x000000000080781c */ /* 0x000fe20003f0e170 */
[----:B------:R-:W0:Y:S01]  /*1cd0*/  S2R R28, SR_CgaCtaId ;  /* 0x00000000001c7919 */ /* 0x000e220000008800 */
[C---:B------:R-:W-:Y:S01]  /*1ce0*/  ISETP.GE.AND P1, PT, R8.reuse, R12, PT ;  /* 0x0000000c0800720c */ /* 0x040fe20003f26270 */
[C---:B------:R-:W-:Y:S01]  /*1cf0*/  IMAD R25, R8.reuse, 0x18, R5 ;  /* 0x0000001808197824 */ /* 0x040fe200078e0205 */
[----:B------:R-:W-:Y:S01]  /*1d00*/  LDS.64 R10, [R27] ;  /* 0x000000001b0a7984 */ /* 0x000fe20000000a00 */
[----:B------:R-:W-:Y:S02]  /*1d10*/  VIADD R23, R8, 0x1 ;  /* 0x0000000108177836 */ /* 0x000fe40000000000 */
[----:B------:R-:W-:Y:S01]  /*1d20*/  VIADD R26, R24, 0x1 ;  /* 0x00000001181a7836 */ /* 0x000fe20000000000 */
        /* <DEDUP_REMOVED lines=14> */
[----:B------:R-:W-:Y:S01]  /*1e10*/  SEL R8, R6, R4, P0 ;  /* 0x0000000406087207 */ /* 0x000fe20000000000 */
[----:B------:R-:W-:Y:S01]  /*1e20*/  @P0 IMAD.MOV R26, RZ, RZ, R24 ;  /* 0x000000ffff1a0224 */ /* 0x000fe200078e0218 */
[----:B------:R-:W1:Y:S02]  /*1e30*/  @!P0 LDS.64 R10, [R27+0x18] ;  /* 0x000018001b0a8984 */ /* 0x000e640000000a00 */
[----:B------:R-:W-:-:S02]  /*1e40*/  ISETP.GE.AND P1, PT, R23, R12, PT ;  /* 0x0000000c1700720c */ /* 0x000fc40003f26270 */
[----:B------:R-:W-:Y:S04]  /*1e50*/  @P0 LDS.64 R16, [R25+0x20] ;  /* 0x0000200019100984 */ /* 0x000fe80000000a00 */
[----:B------:R-:W2:Y:S04]  /*1e60*/  @!P0 LDS.64 R14, [R27+0x20] ;  /* 0x000020001b0e8984 */ /* 0x000ea80000000a00 */
[----:B------:R-:W-:Y:S04]  /*1e70*/  @P0 LDS.64 R6, [R25+0x28] ;  /* 0x0000280019060984 */ /* 0x000fe80000000a00 */
[----:B------:R-:W3:Y:S01]  /*1e80*/  @!P0 LDS.64 R4, [R27+0x28] ;  /* 0x000028001b048984 */ /* 0x000ee20000000a00 */
[----:B------:R-:W-:Y:S01]  /*1e90*/  BAR.SYNC.DEFER_BLOCKING 0x0 ;  /* 0x0000000000007b1d */ /* 0x000fe20000010000 */
[----:B------:R-:W-:-:S05]  /*1ea0*/  PLOP3.LUT P0, PT, PT, PT, PT, 0x8, 0x80 ;  /* 0x000000000080781c */ /* 0x000fca0003f0e170 */
[----:B-1----:R-:W-:-:S06]  /*1eb0*/  @!P1 DSETP.GEU.AND P2, PT, R18, R10, PT ;  /* 0x0000000a1200922a */ /* 0x002fcc0003f4e000 */
[----:B------:R-:W-:Y:S02]  /*1ec0*/  @!P1 ISETP.GE.OR P0, PT, R26, R3, !P2 ;  /* 0x000000031a00920c */ /* 0x000fe40005706670 */
[----:B------:R-:W-:Y:S02]  /*1ed0*/  MOV R3, 0x400 ;  /* 0x0000040000037802 */ /* 0x000fe40000000f00 */
        /* <DEDUP_REMOVED lines=8> */
[----:B0-----:R-:W-:Y:S01]  /*1f60*/  LEA R3, R28, R3, 0x18 ;  /* 0x000000031c037211 */ /* 0x001fe200078ec0ff */
[----:B------:R-:W-:Y:S01]  /*1f70*/  IMAD.MOV.U32 R6, RZ, RZ, R13 ;  /* 0x000000ffff067224 */ /* 0x000fe200078e000d */
[----:B------:R-:W-:Y:S01]  /*1f80*/  FSEL R10, R18, R10, P0 ;  /* 0x0000000a120a7208 */ /* 0x000fe20000000000 */
[----:B------:R-:W-:Y:S01]  /*1f90*/  IMAD.MOV.U32 R7, RZ, RZ, R20 ;  /* 0x000000ffff077224 */ /* 0x000fe200078e0014 */
[----:B------:R-:W-:Y:S06]  /*1fa0*/  BRA.U !UP0, `(.L_x_17) ;  /* 0x0000000108a47547 */ /* 0x000fec000b800000 */
[----:B------:R-:W0:Y:S01]  /*1fb0*/  S2R R18, SR_LANEID ;  /* 0x0000000000127919 */ /* 0x000e220000000000 */
[----:B------:R-:W-:Y:S02]  /*1fc0*/  LOP3.LUT R13, R19, 0x7c0, RZ, 0xc0, !PT ;  /* 0x000007c0130d7812 */ /* 0x000fe400078ec0ff */
[C---:B------:R-:W-:Y:S02]  /*1fd0*/  ISETP.NE.AND P0, PT, R2.reuse, RZ, PT ;  /* 0x000000ff0200720c */ /* 0x040fe40003f05270 */
[----:B------:R-:W-:Y:S01]  /*1fe0*/  LOP3.LUT R2, R2, 0x1f, RZ, 0xc0, !PT ;  /* 0x0000001f02027812 */ /* 0x000fe200078ec0ff */
[----:B0-----:R-:W-:-:S04]  /*1ff0*/  IMAD R19, R18, 0x2, R13 ;  /* 0x0000000212137824 */ /* 0x001fc800078e020d */
[C---:B------:R-:W-:Y:S02]  /*2000*/  IMAD.IADD R18, R19.reuse, 0x1, -R18 ;  /* 0x0000000113127824 */ /* 0x040fe400078e0a12 */
[--C-:B------:R-:W-:Y:S02]  /*2010*/  IMAD R25, R19, 0x18, R3.reuse ;  /* 0x0000001813197824 */ /* 0x100fe400078e0203 */
[----:B------:R-:W-:-:S03]  /*2020*/  IMAD R24, R18, 0x18, R3 ;  /* 0x0000001812187824 */ /* 0x000fc600078e0203 */
[----:B------:R-:W-:Y:S04]  /*2030*/  STS.128 [R25], R4 ;  /* 0x0000000419007388 */ /* 0x000fe80000000c00 */
[----:B------:R-:W-:Y:S04]  /*2040*/  STS.64 [R25+0x10], R8 ;  /* 0x0000100819007388 */ /* 0x000fe80000000a00 */
[----:B------:R0:W-:Y:S04]  /*2050*/  STS.64 [R25+0x18], R10 ;  /* 0x0000180a19007388 */ /* 0x0001e80000000a00 */
[----:B------:R1:W-:Y:S04]  /*2060*/  STS.64 [R25+0x20], R14 ;  /* 0x0000200e19007388 */ /* 0x0003e80000000a00 */
[----:B------:R2:W-:Y:S01]  /*2070*/  STS.64 [R25+0x28], R16 ;  /* 0x0000281019007388 */ /* 0x0005e20000000a00 */
[----:B------:R-:W-:-:S03]  /*2080*/  NOP ;  /* 0x0000000000007918 */ /* 0x000fc60000000000 */
[----:B------:R-:W-:Y:S01]  /*2090*/  LDS.64 R20, [R24] ;  /* 0x0000000018147984 */ /* 0x000fe20000000a00 */
[----:B0-----:R-:W0:Y:S01]  /*20a0*/  LDC.64 R10, c[0x0][0x3a0] ;  /* 0x0000e800ff0a7b82 */ /* 0x001e220000000a00 */
[----:B-1----:R-:W-:Y:S02]  /*20b0*/  IMAD.IADD R14, R13, 0x1, R2 ;  /* 0x000000010d0e7824 */ /* 0x002fe400078e0202 */
[----:B------:R-:W-:Y:S01]  /*20c0*/  LDS.64 R22, [R24+0x8] ;  /* 0x0000080018167984 */ /* 0x000fe20000000a00 */
[----:B------:R-:W-:-:S03]  /*20d0*/  IMAD.MOV.U32 R15, RZ, RZ, RZ ;  /* 0x000000ffff0f7224 */ /* 0x000fc600078e00ff */
[----:B------:R-:W-:Y:S01]  /*20e0*/  LDS.64 R18, [R24+0x300] ;  /* 0x0003000018127984 */ /* 0x000fe20000000a00 */
[----:B--2---:R-:W-:-:S03]  /*20f0*/  IMAD.WIDE.U32 R16, R0, 0x200, R14 ;  /* 0x0000020000107825 */ /* 0x004fc600078e000e */
[----:B------:R-:W-:Y:S01]  /*2100*/  LDS.64 R6, [R24+0x308] ;  /* 0x0003080018067984 */ /* 0x000fe20000000a00 */
[----:B------:R-:W-:-:S03]  /*2110*/  IMAD R13, R17, 0x18, RZ ;  /* 0x00000018110d7824 */ /* 0x000fc600078e02ff */
[----:B------:R-:W-:Y:S04]  /*2120*/  LDS.64 R8, [R24+0x10] ;  /* 0x0000100018087984 */ /* 0x000fe80000000a00 */
[----:B------:R-:W-:Y:S04]  /*2130*/  LDS.64 R4, [R24+0x310] ;  /* 0x0003100018047984 */ /* 0x000fe80000000a00 */
[----:B------:R-:W-:Y:S01]  /*2140*/  @!P0 STS [R3+0x3000], R12 ;  /* 0x0030000c03008388 */ /* 0x000fe20000000800 */
[----:B0-----:R-:W-:Y:S01]  /*2150*/  IMAD.WIDE.U32 R10, R16, 0x18, R10 ;  /* 0x00000018100a7825 */ /* 0x001fe200078e000a */
[----:B------:R-:W-:Y:S03]  /*2160*/  BAR.SYNC.DEFER_BLOCKING 0x0 ;  /* 0x0000000000007b1d */ /* 0x000fe60000010000 */
[----:B------:R-:W-:-:S03]  /*2170*/  IMAD.IADD R11, R11, 0x1, R13 ;  /* 0x000000010b0b7824 */ /* 0x000fc600078e020d */
[----:B------:R-:W0:Y:S02]  /*2180*/  LDS R25, [R3+0x3000] ;  /* 0x0030000003197984 */ /* 0x000e240000000800 */
[C---:B0-----:R-:W-:Y:S01]  /*2190*/  ISETP.GE.AND P0, PT, R14.reuse, R25, PT ;  /* 0x000000190e00720c */ /* 0x041fe20003f06270 */
[----:B------:R-:W-:-:S12]  /*21a0*/  VIADD R14, R14, 0x20 ;  /* 0x000000200e0e7836 */ /* 0x000fd80000000000 */
[----:B------:R0:W-:Y:S04]  /*21b0*/  @!P0 STG.E.64 desc[UR6][R10.64], R20 ;  /* 0x000000140a008986 */ /* 0x0001e8000c101b06 */
[----:B------:R0:W-:Y:S04]  /*21c0*/  @!P0 STG.E.64 desc[UR6][R10.64+0x8], R22 ;  /* 0x000008160a008986 */ /* 0x0001e8000c101b06 */
[----:B------:R0:W-:Y:S01]  /*21d0*/  @!P0 STG.E.64 desc[UR6][R10.64+0x10], R8 ;  /* 0x000010080a008986 */ /* 0x0001e2000c101b06 */
[----:B------:R-:W-:-:S13]  /*21e0*/  ISETP.GE.AND P0, PT, R14, R25, PT ;  /* 0x000000190e00720c */ /* 0x000fda0003f06270 */
[----:B0-----:R-:W-:Y:S05]  /*21f0*/  @P0 EXIT ;  /* 0x000000000000094d */ /* 0x001fea0003800000 */
[----:B------:R-:W-:Y:S04]  /*2200*/  STG.E.64 desc[UR6][R10.64+0x300], R18 ;  /* 0x000300120a007986 */ /* 0x000fe8000c101b06 */
[----:B------:R-:W-:Y:S04]  /*2210*/  STG.E.64 desc[UR6][R10.64+0x308], R6 ;  /* 0x000308060a007986 */ /* 0x000fe8000c101b06 */
[----:B------:R-:W-:Y:S01]  /*2220*/  STG.E.64 desc[UR6][R10.64+0x310], R4 ;  /* 0x000310040a007986 */ /* 0x000fe2000c101b06 */
[----:B------:R-:W-:Y:S05]  /*2230*/  EXIT ;  /* 0x000000000000794d */ /* 0x000fea0003800000 */
.L_x_17:
[----:B------:R-:W0:Y:S01]  /*2240*/  S2R R18, SR_LANEID ;  /* 0x0000000000127919 */ /* 0x000e220000000000 */
[----:B------:R-:W-:Y:S02]  /*2250*/  LOP3.LUT R13, R19, 0x7c0, RZ, 0xc0, !PT ;  /* 0x000007c0130d7812 */ /* 0x000fe400078ec0ff */
[----:B------:R-:W-:-:S03]  /*2260*/  ISETP.NE.AND P0, PT, R2, RZ, PT ;  /* 0x000000ff0200720c */ /* 0x000fc60003f05270 */
[----:B0-----:R-:W-:-:S04]  /*2270*/  IMAD R19, R18, 0x2, R13 ;  /* 0x0000000212137824 */ /* 0x001fc800078e020d */
[C---:B------:R-:W-:Y:S02]  /*2280*/  IMAD.IADD R18, R19.reuse, 0x1, -R18 ;  /* 0x0000000113127824 */ /* 0x040fe400078e0a12 */
[--C-:B------:R-:W-:Y:S02]  /*2290*/  IMAD R25, R19, 0x18, R3.reuse ;  /* 0x0000001813197824 */ /* 0x100fe400078e0203 */
[----:B------:R-:W-:-:S03]  /*22a0*/  IMAD R26, R18, 0x18, R3 ;  /* 0x00000018121a7824 */ /* 0x000fc600078e0203 */
[----:B------:R-:W-:Y:S04]  /*22b0*/  STS.128 [R25], R4 ;  /* 0x0000000419007388 */ /* 0x000fe80000000c00 */
[----:B------:R-:W-:Y:S04]  /*22c0*/  STS.64 [R25+0x10], R8 ;  /* 0x0000100819007388 */ /* 0x000fe80000000a00 */
[----:B------:R0:W-:Y:S04]  /*22d0*/  STS.64 [R25+0x18], R10 ;  /* 0x0000180a19007388 */ /* 0x0001e80000000a00 */
[----:B------:R-:W-:Y:S04]  /*22e0*/  STS.64 [R25+0x20], R14 ;  /* 0x0000200e19007388 */ /* 0x000fe80000000a00 */
[----:B------:R1:W-:Y:S01]  /*22f0*/  STS.64 [R25+0x28], R16 ;  /* 0x0000281019007388 */ /* 0x0003e20000000a00 */
[----:B------:R-:W-:-:S03]  /*2300*/  NOP ;  /* 0x0000000000007918 */ /* 0x000fc60000000000 */
[----:B------:R-:W-:Y:S01]  /*2310*/  LDS.64 R20, [R26] ;  /* 0x000000001a147984 */ /* 0x000fe20000000a00 */
[----:B0-----:R-:W0:Y:S03]  /*2320*/  LDC.64 R10, c[0x0][0x388] ;  /* 0x0000e200ff0a7b82 */ /* 0x001e260000000a00 */
[----:B------:R-:W-:Y:S01]  /*2330*/  LDS.64 R22, [R26+0x8] ;  /* 0x000008001a167984 */ /* 0x000fe20000000a00 */
[----:B-1----:R-:W-:Y:S01]  /*2340*/  LOP3.LUT R16, R2, 0x1f, RZ, 0xc0, !PT ;  /* 0x0000001f02107812 */ /* 0x002fe200078ec0ff */
[----:B------:R-:W-:Y:S02]  /*2350*/  IMAD.MOV.U32 R17, RZ, RZ, RZ ;  /* 0x000000ffff117224 */ /* 0x000fe400078e00ff */
[----:B------:R-:W-:Y:S02]  /*2360*/  LDS.64 R18, [R26+0x300] ;  /* 0x000300001a127984 */ /* 0x000fe40000000a00 */
[----:B------:R-:W-:-:S02]  /*2370*/  IMAD.WIDE.U32 R24, R0, 0x200, R16 ;  /* 0x0000020000187825 */ /* 0x000fc400078e0010 */
[----:B------:R-:W-:Y:S04]  /*2380*/  LDS.64 R4, [R26+0x308] ;  /* 0x000308001a047984 */ /* 0x000fe80000000a00 */
[----:B------:R-:W-:Y:S04]  /*2390*/  LDS.64 R8, [R26+0x10] ;  /* 0x000010001a087984 */ /* 0x000fe80000000a00 */
[----:B------:R-:W-:Y:S04]  /*23a0*/  LDS.64 R6, [R26+0x310] ;  /* 0x000310001a067984 */ /* 0x000fe80000000a00 */
[----:B------:R-:W-:Y:S01]  /*23b0*/  @!P0 STS [R3+0x3000], R12 ;  /* 0x0030000c03008388 */ /* 0x000fe20000000800 */
[----:B------:R-:W-:Y:S01]  /*23c0*/  BAR.SYNC.DEFER_BLOCKING 0x0 ;  /* 0x0000000000007b1d */ /* 0x000fe20000010000 */
[C---:B------:R-:W-:Y:S01]  /*23d0*/  IADD3 R15, P0, PT, R13.reuse, R24, RZ ;  /* 0x000000180d0f7210 */ /* 0x040fe20007f1e0ff */
[----:B------:R-:W-:-:S04]  /*23e0*/  IMAD.IADD R13, R13, 0x1, R16 ;  /* 0x000000010d0d7824 */ /* 0x000fc800078e0210 */
[----:B------:R-:W-:Y:S02]  /*23f0*/  IMAD.X R24, RZ, RZ, R25, P0 ;  /* 0x000000ffff187224 */ /* 0x000fe400000e0619 */
[----:B0-----:R-:W-:-:S04]  /*2400*/  IMAD.WIDE.U32 R10, R15, 0x18, R10 ;  /* 0x000000180f0a7825 */ /* 0x001fc800078e000a */
[----:B------:R-:W-:-:S04]  /*2410*/  IMAD R15, R24, 0x18, RZ ;  /* 0x00000018180f7824 */ /* 0x000fc800078e02ff */
[----:B------:R-:W-:Y:S01]  /*2420*/  IMAD.IADD R11, R11, 0x1, R15 ;  /* 0x000000010b0b7824 */ /* 0x000fe200078e020f */
[----:B------:R-:W0:Y:S02]  /*2430*/  LDS R14, [R3+0x3000] ;  /* 0x00300000030e7984 */ /* 0x000e240000000800 */
[C---:B0-----:R-:W-:Y:S01]  /*2440*/  ISETP.GE.AND P0, PT, R13.reuse, R14, PT ;  /* 0x0000000e0d00720c */ /* 0x041fe20003f06270 */
[----:B------:R-:W-:-:S05]  /*2450*/  VIADD R13, R13, 0x20 ;  /* 0x000000200d0d7836 */ /* 0x000fca0000000000 */
[----:B------:R-:W-:-:S07]  /*2460*/  ISETP.GE.AND P1, PT, R13, R14, PT ;  /* 0x0000000e0d00720c */ /* 0x000fce0003f26270 */
[----:B------:R0:W-:Y:S04]  /*2470*/  @!P0 STG.E.64 desc[UR6][R10.64], R20 ;  /* 0x000000140a008986 */ /* 0x0001e8000c101b06 */
[----:B------:R0:W-:Y:S04]  /*2480*/  @!P0 STG.E.64 desc[UR6][R10.64+0x8], R22 ;  /* 0x000008160a008986 */ /* 0x0001e8000c101b06 */
[----:B------:R0:W-:Y:S01]  /*2490*/  @!P0 STG.E.64 desc[UR6][R10.64+0x10], R8 ;  /* 0x000010080a008986 */ /* 0x0001e2000c101b06 */
[----:B------:R-:W-:Y:S05]  /*24a0*/  @P1 EXIT ;  /* 0x000000000000194d */ /* 0x000fea0003800000 */
[----:B------:R-:W-:Y:S04]  /*24b0*/  STG.E.64 desc[UR6][R10.64+0x300], R18 ;  /* 0x000300120a007986 */ /* 0x000fe8000c101b06 */
[----:B------:R-:W-:Y:S04]  /*24c0*/  STG.E.64 desc[UR6][R10.64+0x308], R4 ;  /* 0x000308040a007986 */ /* 0x000fe8000c101b06 */
[----:B------:R-:W-:Y:S01]  /*24d0*/  STG.E.64 desc[UR6][R10.64+0x310], R6 ;  /* 0x000310060a007986 */ /* 0x000fe2000c101b06 */
[----:B------:R-:W-:Y:S05]  /*24e0*/  EXIT ;  /* 0x000000000000794d */ /* 0x000fea0003800000 */
.L_x_18:
[----:B------:R-:W-:-:S00]  /*24f0*/  BRA `(.L_x_18) ;  /* 0xfffffffc00fc7947 */ /* 0x000fc0000383ffff */
[----:B------:R-:W-:-:S00]  /*2500*/  NOP ;  /* 0x0000000000007918 */ /* 0x000fc00000000000 */
[----:B------:R-:W-:-:S00]  /*2510*/  NOP ;  /* 0x0000000000007918 */ /* 0x000fc00000000000 */
[----:B------:R-:W-:-:S00]  /*2520*/  NOP ;  /* 0x0000000000007918 */ /* 0x000fc00000000000 */
[----:B------:R-:W-:-:S00]  /*2530*/  NOP ;  /* 0x0000000000007918 */ /* 0x000fc00000000000 */
[----:B------:R-:W-:-:S00]  /*2540*/  NOP ;  /* 0x0000000000007918 */ /* 0x000fc00000000000 */
[----:B------:R-:W-:-:S00]  /*2550*/  NOP ;  /* 0x0000000000007918 */ /* 0x000fc00000000000 */
[----:B------:R-:W-:-:S00]  /*2560*/  NOP ;  /* 0x0000000000007918 */ /* 0x000fc00000000000 */
[----:B------:R-:W-:-:S00]  /*2570*/  NOP ;  /* 0x0000000000007918 */ /* 0x000fc00000000000 */
.L_x_91:


//--------------------- .text._ZN3cub18CUB_300001_SM_10006detail10merge_sort30DeviceMergeSortPartitionKernelIN6thrust24THRUST_300001_SM_1000_NS6detail15normal_iteratorINS5_10device_ptrI4EdgeEEEEmN4cuda3std3__44lessIS9_EES9_EEvbT_PT2_T0_SK_PSK_T1_SK_i --------------------------
	.section	.text._ZN3cub18CUB_300001_SM_10006detail10merge_sort30DeviceMergeSortPartitionKernelIN6thrust24THRUST_300001_SM_1000_NS6detail15normal_iteratorINS5_10device_ptrI4EdgeEEEEmN4cuda3std3__44lessIS9_EES9_EEvbT_PT2_T0_SK_PSK_T1_SK_i,"ax",@progbits
	.align	128
        .global         _ZN3cub18CUB_300001_SM_10006detail10merge_sort30DeviceMergeSortPartitionKernelIN6thrust24THRUST_300001_SM_1000_NS6detail15normal_iteratorINS5_10device_ptrI4EdgeEEEEmN4cuda3std3__44lessIS9_EES9_EEvbT_PT2_T0_SK_PSK_T1_SK_i
        .type           _ZN3cub18CUB_300001_SM_10006detail10merge_sort30DeviceMergeSortPartitionKernelIN6thrust24THRUST_300001_SM_1000_NS6detail15normal_iteratorINS5_10device_ptrI4EdgeEEEEmN4cuda3std3__44lessIS9_EES9_EEvbT_PT2_T0_SK_PSK_T1_SK_i,@function
        .size           _ZN3cub18CUB_300001_SM_10006detail10merge_sort30DeviceMergeSortPartitionKernelIN6thrust24THRUST_300001_SM_1000_NS6detail15normal_iteratorINS5_10device_ptrI4EdgeEEEEmN4cuda3std3__44lessIS9_EES9_EEvbT_PT2_T0_SK_PSK_T1_SK_i,(.L_x_92 - _ZN3cub18CUB_300001_SM_10006detail10merge_sort30DeviceMergeSortPartitionKernelIN6thrust24THRUST_300001_SM_1000_NS6detail15normal_iteratorINS5_10device_ptrI4EdgeEEEEmN4cuda3std3__44lessIS9_EES9_EEvbT_PT2_T0_SK_PSK_T1_SK_i)
        .other          _ZN3cub18CUB_300001_SM_10006detail10merge_sort30DeviceMergeSortPartitionKernelIN6thrust24THRUST_300001_SM_1000_NS6detail15normal_iteratorINS5_10device_ptrI4EdgeEEEEmN4cuda3std3__44lessIS9_EES9_EEvbT_PT2_T0_SK_PSK_T1_SK_i,@"STO_CUDA_ENTRY STV_DEFAULT"
_ZN3cub18CUB_300001_SM_10006detail10merge_sort30DeviceMergeSortPartitionKernelIN6thrust24THRUST_300001_SM_1000_NS6detail15normal_iteratorINS5_10device_ptrI4EdgeEEEEmN4cuda3std3__44lessIS9_EES9_EEvbT_PT2_T0_SK_PSK_T1_SK_i:
.text._ZN3cub18CUB_300001_SM_10006detail10merge_sort30DeviceMergeSortPartitionKernelIN6thrust24THRUST_300001_SM_1000_NS6detail15normal_iteratorINS5_10device_ptrI4EdgeEEEEmN4cuda3std3__44lessIS9_EES9_EEvbT_PT2_T0_SK_PSK_T1_SK_i:
[----:B------:R-:W-:Y:S01]  /*0000*/  LDC R1, c[0x0][0x37c] ;  /* 0x0000df00ff017b82 */ /* 0x000fe20000000800 */
[----:B------:R-:W0:Y:S01]  /*0010*/  S2R R0, SR_CTAID.X ;  /* 0x0000000000007919 */ /* 0x000e220000002500 */
[----:B------:R-:W0:Y:S01]  /*0020*/  LDCU UR4, c[0x0][0x360] ;  /* 0x00006c00ff0477ac */ /* 0x000e220008000800 */
[----:B------:R-:W0:Y:S01]  /*0030*/  S2R R3, SR_TID.X ;  /* 0x0000000000037919 */ /* 0x000e220000002100 */
[----:B------:R-:W1:Y:S01]  /*0040*/  LDCU.64 UR10, c[0x0][0x3a0] ;  /* 0x00007400ff0a77ac */ /* 0x000e620008000a00 */
[----:B0-----:R-:W-:-:S05]  /*0050*/  IMAD R0, R0, UR4, R3 ;  /* 0x0000000400007c24 */ /* 0x001fca000f8e0203 */
[----:B-1----:R-:W-:-:S04]  /*0060*/  ISETP.GE.U32.AND P0, PT, R0, UR10, PT ;  /* 0x0000000a00007c0c */ /* 0x002fc8000bf06070 */
[----:B------:R-:W-:-:S13]  /*0070*/  ISETP.GE.U32.AND.EX P0, PT, RZ, UR11, PT, P0 ;  /* 0x0000000bff007c0c */ /* 0x000fda000bf06100 */
[----:B------:R-:W-:Y:S05]  /*0080*/  @P0 EXIT ;  /* 0x000000000000094d */ /* 0x000fea0003800000 */
[----:B------:R-:W0:Y:S01]  /*0090*/  LDCU.64 UR6, c[0x0][0x3b8] ;  /* 0x00007700ff0677ac */ /* 0x000e220008000a00 */
[----:B------:R-:W1:Y:S01]  /*00a0*/  LDC R4, c[0x0][0x3c0] ;  /* 0x0000f000ff047b82 */ /* 0x000e620000000800 */
[----:B------:R-:W-:Y:S01]  /*00b0*/  IADD3 R8, P2, PT, R0, 0x1, RZ ;  /* 0x0000000100087810 */ /* 0x000fe20007f5e0ff */
[----:B------:R-:W-:Y:S01]  /*00c0*/  ACQBULK ;  /* 0x000000000000782e */ /* 0x000fe20000000000 */
[----:B------:R-:W2:Y:S02]  /*00d0*/  LDCU.64 UR8, c[0x0][0x358] ;  /* 0x00006b00ff0877ac */ /* 0x000ea40008000a00 */
[----:B------:R-:W-:Y:S01]  /*00e0*/  ISETP.NE.U32.AND P0, PT, R8, UR10, PT ;  /* 0x0000000a08007c0c */ /* 0x000fe2000bf05070 */
[----:B------:R-:W-:-:S05]  /*00f0*/  IMAD.X R8, RZ, RZ, RZ, P2 ;  /* 0x000000ffff087224 */ /* 0x000fca00010e06ff */
[----:B------:R-:W-:Y:S01]  /*0100*/  ISETP.NE.AND.EX P0, PT, R8, UR11, PT, P0 ;  /* 0x0000000b08007c0c */ /* 0x000fe2000bf05300 */
[----:B0-----:R-:W-:Y:S02]  /*0110*/  UIADD3 UR4, UPT, UPT, -UR6, URZ, URZ ;  /* 0x000000ff06047290 */ /* 0x001fe4000fffe1ff */
[----:B------:R-:W-:-:S04]  /*0120*/  USHF.R.U32.HI UR5, URZ, 0x1, UR7 ;  /* 0x00000001ff057899 */ /* 0x000fc80008011607 */
[----:B------:R-:W-:Y:S01]  /*0130*/  LOP3.LUT R7, R0, UR4, RZ, 0xc0, !PT ;  /* 0x0000000400077c12 */ /* 0x000fe2000f8ec0ff */
[----:B------:R-:W-:Y:S01]  /*0140*/  USHF.R.U64 UR4, UR6, 0x1, UR7 ;  /* 0x0000000106047899 */ /* 0x000fe20008001207 */
[----:B-1----:R-:W-:Y:S01]  /*0150*/  SHF.R.S32.HI R5, RZ, 0x1f, R4 ;  /* 0x0000001fff057819 */ /* 0x002fe20000011404 */
[----:B------:R-:W-:Y:S02]  /*0160*/  IMAD R6, R4, UR5, RZ ;  /* 0x0000000504067c24 */ /* 0x000fe4000f8e02ff */
[----:B------:R-:W-:-:S04]  /*0170*/  IMAD.WIDE.U32 R2, R7, R4, RZ ;  /* 0x0000000407027225 */ /* 0x000fc800078e00ff */
[----:B------:R-:W-:-:S04]  /*0180*/  IMAD.WIDE.U32 R10, R4, UR4, RZ ;  /* 0x00000004040a7c25 */ /* 0x000fc8000f8e00ff */
[C---:B------:R-:W-:Y:S01]  /*0190*/  IMAD R9, R5.reuse, UR4, R6 ;  /* 0x0000000405097c24 */ /* 0x040fe2000f8e0206 */
[----:B------:R-:W0:Y:S01]  /*01a0*/  LDCU.64 UR4, c[0x0][0x398] ;  /* 0x00007300ff0477ac */ /* 0x000e220008000a00 */
[----:B------:R-:W-:Y:S01]  /*01b0*/  IMAD R3, R5, R7, R3 ;  /* 0x0000000705037224 */ /* 0x000fe200078e0203 */
[----:B------:R-:W-:Y:S01]  /*01c0*/  LOP3.LUT R7, RZ, R2, RZ, 0x33, !PT ;  /* 0x00000002ff077212 */ /* 0x000fe200078e33ff */
[----:B------:R-:W-:-:S03]  /*01d0*/  IMAD.IADD R11, R11, 0x1, R9 ;  /* 0x000000010b0b7824 */ /* 0x000fc600078e0209 */
[----:B------:R-:W-:Y:S02]  /*01e0*/  ISETP.LT.U32.AND P1, PT, R10, R7, PT ;  /* 0x000000070a00720c */ /* 0x000fe40003f21070 */
[----:B------:R-:W-:-:S04]  /*01f0*/  LOP3.LUT R6, RZ, R3, RZ, 0x33, !PT ;  /* 0x00000003ff067212 */ /* 0x000fc800078e33ff */
[----:B------:R-:W-:-:S04]  /*0200*/  ISETP.LT.U32.AND.EX P1, PT, R11, R6, PT, P1 ;  /* 0x000000060b00720c */ /* 0x000fc80003f21110 */
[----:B------:R-:W-:Y:S02]  /*0210*/  SEL R7, R10, R7, P1 ;  /* 0x000000070a077207 */ /* 0x000fe40000800000 */
[----:B------:R-:W-:Y:S02]  /*0220*/  SEL R6, R11, R6, P1 ;  /* 0x000000060b067207 */ /* 0x000fe40000800000 */
[----:B------:R-:W-:-:S05]  /*0230*/  IADD3 R8, P1, PT, R7, R2, RZ ;  /* 0x0000000207087210 */ /* 0x000fca0007f3e0ff */
[----:B------:R-:W-:Y:S01]  /*0240*/  IMAD.X R9, R6, 0x1, R3, P1 ;  /* 0x0000000106097824 */ /* 0x000fe200008e0603 */
[----:B0-----:R-:W-:Y:S01]  /*0250*/  ISETP.LT.U32.AND P1, PT, R8, UR4, PT ;  /* 0x0000000408007c0c */ /* 0x001fe2000bf21070 */
[----:B------:R-:W0:Y:S03]  /*0260*/  @!P0 LDC.64 R6, c[0x0][0x3a8] ;  /* 0x0000ea00ff068b82 */ /* 0x000e260000000a00 */
[----:B------:R-:W-:-:S04]  /*0270*/  ISETP.LT.U32.AND.EX P1, PT, R9, UR5, PT, P1 ;  /* 0x0000000509007c0c */ /* 0x000fc8000bf21110 */
[----:B------:R-:W-:Y:S02]  /*0280*/  SEL R8, R8, UR4, P1 ;  /* 0x0000000408087c07 */ /* 0x000fe40008800000 */
[----:B------:R-:W-:Y:S02]  /*0290*/  SEL R9, R9, UR5, P1 ;  /* 0x0000000509097c07 */ /* 0x000fe40008800000 */
[----:B------:R-:W-:Y:S02]  /*02a0*/  LOP3.LUT R15, RZ, R8, RZ, 0x33, !PT ;  /* 0x00000008ff0f7212 */ /* 0x000fe400078e33ff */
[----:B------:R-:W-:Y:S02]  /*02b0*/  LOP3.LUT R17, RZ, R9, RZ, 0x33, !PT ;  /* 0x00000009ff117212 */ /* 0x000fe400078e33ff */
[----:B------:R-:W-:-:S04]  /*02c0*/  ISETP.LT.U32.AND P1, PT, R10, R15, PT ;  /* 0x0000000f0a00720c */ /* 0x000fc80003f21070 */
[----:B------:R-:W-:-:S04]  /*02d0*/  ISETP.LT.U32.AND.EX P1, PT, R11, R17, PT, P1 ;  /* 0x000000110b00720c */ /* 0x000fc80003f21110 */
[----:B------:R-:W-:Y:S02]  /*02e0*/  SEL R15, R10, R15, P1 ;  /* 0x0000000f0a0f7207 */ /* 0x000fe40000800000 */
[----:B------:R-:W-:Y:S02]  /*02f0*/  SEL R17, R11, R17, P1 ;  /* 0x000000110b117207 */ /* 0x000fe40000800000 */
[----:B------:R-:W-:Y:S02]  /*0300*/  IADD3 R15, P3, PT, R15, R8, RZ ;  /* 0x000000080f0f7210 */ /* 0x000fe40007f7e0ff */
[----:B0-----:R-:W-:Y:S02]  /*0310*/  @!P0 LEA R6, P2, R0, R6, 0x3 ;  /* 0x0000000600068211 */ /* 0x001fe400078418ff */
[----:B------:R-:W-:Y:S01]  /*0320*/  ISETP.LT.U32.AND P1, PT, R2, UR4, PT ;  /* 0x0000000402007c0c */ /* 0x000fe2000bf21070 */
[----:B------:R-:W-:Y:S01]  /*0330*/  IMAD.X R17, R17, 0x1, R9, P3 ;  /* 0x0000000111117824 */ /* 0x000fe200018e0609 */
[----:B------:R-:W-:-:S02]  /*0340*/  @!P0 LEA.HI.X R7, R0, R7, RZ, 0x3, P2 ;  /* 0x0000000700078211 */ /* 0x000fc400010f1cff */
[----:B------:R-:W-:Y:S02]  /*0350*/  ISETP.LT.U32.AND P2, PT, R15, UR4, PT ;  /* 0x000000040f007c0c */ /* 0x000fe4000bf41070 */
[----:B------:R-:W-:Y:S01]  /*0360*/  ISETP.LT.U32.AND.EX P1, PT, R3, UR5, PT, P1 ;  /* 0x0000000503007c0c */ /* 0x000fe2000bf21110 */
[----:B--2---:R0:W-:Y:S01]  /*0370*/  @!P0 STG.E.64 desc[UR8][R6.64], R8 ;  /* 0x0000000806008986 */ /* 0x0041e2000c101b08 */
[----:B------:R-:W-:Y:S02]  /*0380*/  ISETP.LT.U32.AND.EX P2, PT, R17, UR5, PT, P2 ;  /* 0x0000000511007c0c */ /* 0x000fe4000bf41120 */
[----:B------:R-:W-:Y:S02]  /*0390*/  SEL R2, R2, UR4, P1 ;  /* 0x0000000402027c07 */ /* 0x000fe40008800000 */
[----:B------:R-:W-:Y:S02]  /*03a0*/  SEL R3, R3, UR5, P1 ;  /* 0x0000000503037c07 */ /* 0x000fe40008800000 */
[----:B------:R-:W-:-:S02]  /*03b0*/  SEL R15, R15, UR4, P2 ;  /* 0x000000040f0f7c07 */ /* 0x000fc40009000000 */
[----:B------:R-:W-:Y:S01]  /*03c0*/  SEL R17, R17, UR5, P2 ;  /* 0x0000000511117c07 */ /* 0x000fe20009000000 */
[----:B------:R-:W-:Y:S06]  /*03d0*/  @!P0 EXIT ;  /* 0x000000000000894d */ /* 0x000fec0003800000 */
[----:B------:R-:W1:Y:S01]  /*03e0*/  LDCU.U8 UR5, c[0x0][0x380] ;  /* 0x00007000ff0577ac */ /* 0x000e620008000000 */
[----:B------:R-:W-:Y:S01]  /*03f0*/  IADD3 R13, P0, PT, R15, -R2, RZ ;  /* 0x800000020f0d7210 */ /* 0x000fe20007f1e0ff */
[----:B------:R-:W-:Y:S01]  /*0400*/  BSSY.RECONVERGENT B0, `(.L_x_19) ;  /* 0x0000075000007945 */ /* 0x000fe20003800200 */
[----:B------:R-:W-:-:S06]  /*0410*/  UIADD3 UR4, UPT, UPT, UR6, -0x1, URZ ;  /* 0xffffffff06047890 */ /* 0x000fcc000fffe0ff */
[----:B------:R-:W-:-:S05]  /*0420*/  LOP3.LUT R11, R0, UR4, RZ, 0xc0, !PT ;  /* 0x00000004000b7c12 */ /* 0x000fca000f8ec0ff */
[----:B0-----:R-:W-:Y:S01]  /*0430*/  IMAD.WIDE.U32 R6, R11, R4, RZ ;  /* 0x000000040b067225 */ /* 0x001fe200078e00ff */
[----:B-1----:R-:W-:-:S03]  /*0440*/  UPRMT UR4, UR5, 0x8880, URZ ;  /* 0x0000888005047896 */ /* 0x002fc600080000ff */
[----:B------:R-:W-:Y:S01]  /*0450*/  IMAD.X R4, R17, 0x1, ~R3, P0 ;  /* 0x0000000111047824 */ /* 0x000fe200000e0e03 */
[----:B------:R-:W-:Y:S01]  /*0460*/  ISETP.LT.U32.AND P0, PT, R6, R13, PT ;  /* 0x0000000d0600720c */ /* 0x000fe20003f01070 */
[----:B------:R-:W-:Y:S01]  /*0470*/  IMAD R5, R5, R11, R7 ;  /* 0x0000000b05057224 */ /* 0x000fe200078e0207 */
[----:B------:R-:W-:-:S04]  /*0480*/  UISETP.NE.AND UP0, UPT, UR4, URZ, UPT ;  /* 0x000000ff0400728c */ /* 0x000fc8000bf05270 */
[----:B------:R-:W-:-:S04]  /*0490*/  ISETP.LT.U32.AND.EX P0, PT, R5, R4, PT, P0 ;  /* 0x000000040500720c */ /* 0x000fc80003f01100 */
[----:B------:R-:W-:Y:S02]  /*04a0*/  SEL R13, R6, R13, P0 ;  /* 0x0000000d060d7207 */ /* 0x000fe40000000000 */
[----:B------:R-:W-:Y:S01]  /*04b0*/  SEL R11, R5, R4, P0 ;  /* 0x00000004050b7207 */ /* 0x000fe20000000000 */
[----:B------:R-:W-:Y:S06]  /*04c0*/  BRA.U !UP0, `(.L_x_20) ;  /* 0x0000000108d47547 */ /* 0x000fec000b800000 */
[----:B------:R-:W-:Y:S01]  /*04d0*/  IADD3 R6, P0, PT, R15, -R8, RZ ;  /* 0x800000080f067210 */ /* 0x000fe20007f1e0ff */
[----:B------:R-:W-:Y:S01]  /*04e0*/  BSSY.RECONVERGENT B1, `(.L_x_21) ;  /* 0x0000032000017945 */ /* 0x000fe20003800200 */
[----:B------:R-:W-:-:S03]  /*04f0*/  IADD3 R12, P2, PT, R8, -R2, RZ ;  /* 0x80000002080c7210 */ /* 0x000fc60007f5e0ff */
[----:B------:R-:W-:Y:S01]  /*0500*/  IMAD.X R10, R17, 0x1, ~R9, P0 ;  /* 0x00000001110a7824 */ /* 0x000fe200000e0e09 */
[----:B------:R-:W-:Y:S01]  /*0510*/  ISETP.GT.U32.AND P0, PT, R13, R6, PT ;  /* 0x000000060d00720c */ /* 0x000fe20003f04070 */
[----:B------:R-:W-:Y:S01]  /*0520*/  IMAD.X R14, R9, 0x1, ~R3, P2 ;  /* 0x00000001090e7824 */ /* 0x000fe200010e0e03 */
[----:B------:R-:W-:Y:S02]  /*0530*/  ISETP.LT.U32.AND P1, PT, R12, R13, PT ;  /* 0x0000000d0c00720c */ /* 0x000fe40003f21070 */
[----:B------:R-:W-:Y:S02]  /*0540*/  ISETP.GT.U32.AND.EX P0, PT, R11, R10, PT, P0 ;  /* 0x0000000a0b00720c */ /* 0x000fe40003f04100 */
[----:B------:R-:W-:Y:S02]  /*0550*/  ISETP.LT.U32.AND.EX P1, PT, R14, R11, PT, P1 ;  /* 0x0000000b0e00720c */ /* 0x000fe40003f21110 */
[----:B------:R-:W-:Y:S02]  /*0560*/  SEL R5, R13, R6, P0 ;  /* 0x000000060d057207 */ /* 0x000fe40000000000 */
[----:B------:R-:W-:-:S02]  /*0570*/  SEL R4, R11, R10, P0 ;  /* 0x0000000a0b047207 */ /* 0x000fc40000000000 */
[----:B------:R-:W-:Y:S02]  /*0580*/  IADD3 R5, P0, PT, R5, -R6, RZ ;  /* 0x8000000605057210 */ /* 0x000fe40007f1e0ff */
[----:B------:R-:W-:Y:S02]  /*0590*/  SEL R12, R12, R13, P1 ;  /* 0x0000000d0c0c7207 */ /* 0x000fe40000800000 */
[----:B------:R-:W-:Y:S01]  /*05a0*/  SEL R17, R14, R11, P1 ;  /* 0x0000000b0e117207 */ /* 0x000fe20000800000 */
[----:B------:R-:W-:Y:S01]  /*05b0*/  IMAD.X R4, R4, 0x1, ~R10, P0 ;  /* 0x0000000104047824 */ /* 0x000fe200000e0e0a */
[----:B------:R-:W-:-:S04]  /*05c0*/  ISETP.GE.U32.AND P0, PT, R5, R12, PT ;  /* 0x0000000c0500720c */ /* 0x000fc80003f06070 */
[----:B------:R-:W-:-:S13]  /*05d0*/  ISETP.GE.U32.AND.EX P0, PT, R4, R17, PT, P0 ;  /* 0x000000110400720c */ /* 0x000fda0003f06100 */
[----:B------:R-:W-:Y:S05]  /*05e0*/  @P0 BRA `(.L_x_22) ;  /* 0x0000000000840947 */ /* 0x000fea0003800000 */
[----:B------:R-:W0:Y:S01]  /*05f0*/  LDC.64 R6, c[0x0][0x388] ;  /* 0x0000e200ff067b82 */ /* 0x000e220000000a00 */
[----:B------:R-:W-:-:S05]  /*0600*/  IADD3 R13, P0, PT, R13, R8, RZ ;  /* 0x000000080d0d7210 */ /* 0x000fca0007f1e0ff */
[----:B------:R-:W-:-:S08]  /*0610*/  IMAD.X R14, R11, 0x1, R9, P0 ;  /* 0x000000010b0e7824 */ /* 0x000fd000000e0609 */
.L_x_23:
[----:B------:R-:W-:-:S05]  /*0620*/  IADD3 R8, P0, PT, -R5, R12, RZ ;  /* 0x0000000c05087210 */ /* 0x000fca0007f1e1ff */
[----:B------:R-:W-:-:S05]  /*0630*/  IMAD.X R9, R17, 0x1, ~R4, P0 ;  /* 0x0000000111097824 */ /* 0x000fca00000e0e04 */
[--C-:B------:R-:W-:Y:S02]  /*0640*/  SHF.R.U64 R8, R8, 0x1, R9.reuse ;  /* 0x0000000108087819 */ /* 0x100fe40000001209 */
[----:B------:R-:W-:Y:S02]  /*0650*/  SHF.R.U32.HI R9, RZ, 0x1, R9 ;  /* 0x00000001ff097819 */ /* 0x000fe40000011609 */
[----:B------:R-:W-:-:S04]  /*0660*/  IADD3 R15, P0, PT, R5, R8, RZ ;  /* 0x00000008050f7210 */ /* 0x000fc80007f1e0ff */
[----:B------:R-:W-:Y:S01]  /*0670*/  LOP3.LUT R8, RZ, R15, RZ, 0x33, !PT ;  /* 0x0000000fff087212 */ /* 0x000fe200078e33ff */
[----:B------:R-:W-:Y:S01]  /*0680*/  IMAD.X R16, R4, 0x1, R9, P0 ;  /* 0x0000000104107824 */ /* 0x000fe200000e0609 */
[----:B------:R-:W-:Y:S02]  /*0690*/  IADD3 R19, P0, PT, R15, R2, RZ ;  /* 0x000000020f137210 */ /* 0x000fe40007f1e0ff */
[----:B------:R-:W-:Y:S02]  /*06a0*/  IADD3 R9, P1, PT, R8, R13, RZ ;  /* 0x0000000d08097210 */ /* 0x000fe40007f3e0ff */
[----:B------:R-:W-:Y:S01]  /*06b0*/  LOP3.LUT R11, RZ, R16, RZ, 0x33, !PT ;  /* 0x00000010ff0b7212 */ /* 0x000fe200078e33ff */
[----:B------:R-:W-:-:S04]  /*06c0*/  IMAD.X R8, R16, 0x1, R3, P0 ;  /* 0x0000000110087824 */ /* 0x000fc800000e0603 */
[----:B------:R-:W-:Y:S02]  /*06d0*/  IMAD.X R18, R11, 0x1, R14, P1 ;  /* 0x000000010b127824 */ /* 0x000fe400008e060e */
[----:B0-----:R-:W-:-:S04]  /*06e0*/  IMAD.WIDE.U32 R10, R19, 0x18, R6 ;  /* 0x00000018130a7825 */ /* 0x001fc800078e0006 */
[----:B------:R-:W-:Y:S02]  /*06f0*/  IMAD R19, R8, 0x18, RZ ;  /* 0x0000001808137824 */ /* 0x000fe400078e02ff */
[----:B------:R-:W-:-:S04]  /*0700*/  IMAD.WIDE.U32 R8, R9, 0x18, R6 ;  /* 0x0000001809087825 */ /* 0x000fc800078e0006 */
[----:B------:R-:W-:Y:S02]  /*0710*/  IMAD R21, R18, 0x18, RZ ;  /* 0x0000001812157824 */ /* 0x000fe400078e02ff */
[----:B------:R-:W-:Y:S02]  /*0720*/  IMAD.IADD R11, R11, 0x1, R19 ;  /* 0x000000010b0b7824 */ /* 0x000fe400078e0213 */
[----:B------:R-:W-:-:S04]  /*0730*/  IMAD.IADD R9, R9, 0x1, R21 ;  /* 0x0000000109097824 */ /* 0x000fc800078e0215 */
[----:B------:R-:W2:Y:S04]  /*0740*/  LDG.E.64 R10, desc[UR8][R10.64] ;  /* 0x000000080a0a7981 */ /* 0x000ea8000c1e1b00 */
[----:B------:R-:W2:Y:S01]  /*0750*/  LDG.E.64 R8, desc[UR8][R8.64] ;  /* 0x0000000808087981 */ /* 0x000ea2000c1e1b00 */
[----:B------:R-:W-:-:S05]  /*0760*/  IADD3 R18, P1, PT, R15, 0x1, RZ ;  /* 0x000000010f127810 */ /* 0x000fca0007f3e0ff */
[----:B------:R-:W-:Y:S01]  /*0770*/  IMAD.X R19, RZ, RZ, R16, P1 ;  /* 0x000000ffff137224 */ /* 0x000fe200008e0610 */
[----:B--2---:R-:W-:-:S06]  /*0780*/  DSETP.GEU.AND P0, PT, R8, R10, PT ;  /* 0x0000000a0800722a */ /* 0x004fcc0003f0e000 */
[----:B------:R-:W-:Y:S02]  /*0790*/  SEL R5, R18, R5, P0 ;  /* 0x0000000512057207 */ /* 0x000fe40000000000 */
[----:B------:R-:W-:Y:S02]  /*07a0*/  SEL R12, R12, R15, P0 ;  /* 0x0000000f0c0c7207 */ /* 0x000fe40000000000 */
[----:B------:R-:W-:Y:S02]  /*07b0*/  SEL R4, R19, R4, P0 ;  /* 0x0000000413047207 */ /* 0x000fe40000000000 */
[----:B------:R-:W-:Y:S02]  /*07c0*/  SEL R17, R17, R16, P0 ;  /* 0x0000001011117207 */ /* 0x000fe40000000000 */
[----:B------:R-:W-:-:S04]  /*07d0*/  ISETP.GE.U32.AND P0, PT, R5, R12, PT ;  /* 0x0000000c0500720c */ /* 0x000fc80003f06070 */
[----:B------:R-:W-:-:S13]  /*07e0*/  ISETP.GE.U32.AND.EX P0, PT, R4, R17, PT, P0 ;  /* 0x000000110400720c */ /* 0x000fda0003f06100 */
[----:B------:R-:W-:Y:S05]  /*07f0*/  @!P0 BRA `(.L_x_23) ;  /* 0xfffffffc00888947 */ /* 0x000fea000383ffff */
.L_x_22:
[----:B------:R-:W-:Y:S05]  /*0800*/  BSYNC.RECONVERGENT B1 ;  /* 0x0000000000017941 */ /* 0x000fea0003800200 */
.L_x_21:
[----:B------:R-:W-:Y:S05]  /*0810*/  BRA `(.L_x_24) ;  /* 0x0000000000cc7947 */ /* 0x000fea0003800000 */
.L_x_20:
[----:B------:R-:W-:Y:S02]  /*0820*/  IADD3 R10, P0, PT, R15, -R8, RZ ;  /* 0x800000080f0a7210 */ /* 0x000fe40007f1e0ff */
        /* <DEDUP_REMOVED lines=17> */
[----:B------:R-:W-:Y:S01]  /*0940*/  IADD3 R13, P0, PT, R13, R8, RZ ;  /* 0x000000080d0d7210 */ /* 0x000fe20007f1e0ff */
[----:B------:R-:W-:-:S04]  /*0950*/  IMAD.MOV.U32 R12, RZ, RZ, R10 ;  /* 0x000000ffff0c7224 */ /* 0x000fc800078e000a */
[----:B------:R-:W-:-:S08]  /*0960*/  IMAD.X R14, R11, 0x1, R9, P0 ;  /* 0x000000010b0e7824 */ /* 0x000fd000000e0609 */
.L_x_25:
        /* <DEDUP_REMOVED lines=30> */
.L_x_24:
[----:B------:R-:W-:Y:S05]  /*0b50*/  BSYNC.RECONVERGENT B0 ;  /* 0x0000000000007941 */ /* 0x000fea0003800200 */
.L_x_19:
[----:B------:R-:W0:Y:S01]  /*0b60*/  LDCU.64 UR4, c[0x0][0x3a8] ;  /* 0x00007500ff0477ac */ /* 0x000e220008000a00 */
[----:B------:R-:W-:-:S05]  /*0b70*/  IADD3 R2, P0, PT, R5, R2, RZ ;  /* 0x0000000205027210 */ /* 0x000fca0007f1e0ff */
[----:B------:R-:W-:Y:S01]  /*0b80*/  IMAD.X R3, R4, 0x1, R3, P0 ;  /* 0x0000000104037824 */ /* 0x000fe200000e0603 */
[----:B0-----:R-:W-:-:S04]  /*0b90*/  LEA R6, P1, R0, UR4, 0x3 ;  /* 0x0000000400067c11 */ /* 0x001fc8000f8218ff */
[----:B------:R-:W-:-:S05]  /*0ba0*/  LEA.HI.X R7, R0, UR5, RZ, 0x3, P1 ;  /* 0x0000000500077c11 */ /* 0x000fca00088f1cff */
[----:B------:R-:W-:Y:S01]  /*0bb0*/  STG.E.64 desc[UR8][R6.64], R2 ;  /* 0x0000000206007986 */ /* 0x000fe2000c101b08 */
[----:B------:R-:W-:Y:S05]  /*0bc0*/  EXIT ;  /* 0x000000000000794d */ /* 0x000fea0003800000 */
.L_x_26:
        /* <DEDUP_REMOVED lines=11> */
.L_x_92:


//--------------------- .text._ZN3cub18CUB_300001_SM_10006detail10merge_sort30DeviceMergeSortBlockSortKernelINS2_10policy_hubIN6thrust24THRUST_300001_SM_1000_NS6detail15normal_iteratorINS6_10device_ptrI4EdgeEEEEE9Policy600ESC_PNS0_8NullTypeESC_SG_mN4cuda3std3__44lessISA_EESA_SF_EEvbT0_T1_T2_T3_T4_PT6_PT7_T5_NS1_7vsmem_tE --------------------------
	.section	.text._ZN3cub18CUB_300001_SM_10006detail10merge_sort30DeviceMergeSortBlockSortKernelINS2_10policy_hubIN6thrust24THRUST_300001_SM_1000_NS6detail15normal_iteratorINS6_10device_ptrI4EdgeEEEEE9Policy600ESC_PNS0_8NullTypeESC_SG_mN4cuda3std3__44lessISA_EESA_SF_EEvbT0_T1_T2_T3_T4_PT6_PT7_T5_NS1_7vsmem_tE,"ax",@progbits
	.align	128
        .global         _ZN3cub18CUB_300001_SM_10006detail10merge_sort30DeviceMergeSortBlockSortKernelINS2_10policy_hubIN6thrust24THRUST_300001_SM_1000_NS6detail15normal_iteratorINS6_10device_ptrI4EdgeEEEEE9Policy600ESC_PNS0_8NullTypeESC_SG_mN4cuda3std3__44lessISA_EESA_SF_EEvbT0_T1_T2_T3_T4_PT6_PT7_T5_NS1_7vsmem_tE
        .type           _ZN3cub18CUB_300001_SM_10006detail10merge_sort30DeviceMergeSortBlockSortKernelINS2_10policy_hubIN6thrust24THRUST_300001_SM_1000_NS6detail15normal_iteratorINS6_10device_ptrI4EdgeEEEEE9Policy600ESC_PNS0_8NullTypeESC_SG_mN4cuda3std3__44lessISA_EESA_SF_EEvbT0_T1_T2_T3_T4_PT6_PT7_T5_NS1_7vsmem_tE,@function
        .size           _ZN3cub18CUB_300001_SM_10006detail10merge_sort30DeviceMergeSortBlockSortKernelINS2_10policy_hubIN6thrust24THRUST_300001_SM_1000_NS6detail15normal_iteratorINS6_10device_ptrI4EdgeEEEEE9Policy600ESC_PNS0_8NullTypeESC_SG_mN4cuda3std3__44lessISA_EESA_SF_EEvbT0_T1_T2_T3_T4_PT6_PT7_T5_NS1_7vsmem_tE,(.L_x_93 - _ZN3cub18CUB_300001_SM_10006detail10merge_sort30DeviceMergeSortBlockSortKernelINS2_10policy_hubIN6thrust24THRUST_300001_SM_1000_NS6detail15normal_iteratorINS6_10device_ptrI4EdgeEEEEE9Policy600ESC_PNS0_8NullTypeESC_SG_mN4cuda3std3__44lessISA_EESA_SF_EEvbT0_T1_T2_T3_T4_PT6_PT7_T5_NS1_7vsmem_tE)
        .other          _ZN3cub18CUB_300001_SM_10006detail10merge_sort30DeviceMergeSortBlockSortKernelINS2_10policy_hubIN6thrust24THRUST_300001_SM_1000_NS6detail15normal_iteratorINS6_10device_ptrI4EdgeEEEEE9Policy600ESC_PNS0_8NullTypeESC_SG_mN4cuda3std3__44lessISA_EESA_SF_EEvbT0_T1_T2_T3_T4_PT6_PT7_T5_NS1_7vsmem_tE,@"STO_CUDA_ENTRY STV_DEFAULT"
_ZN3cub18CUB_300001_SM_10006detail10merge_sort30DeviceMergeSortBlockSortKernelINS2_10policy_hubIN6thrust24THRUST_300001_SM_1000_NS6detail15normal_iteratorINS6_10device_ptrI4EdgeEEEEE9Policy600ESC_PNS0_8NullTypeESC_SG_mN4cuda3std3__44lessISA_EESA_SF_EEvbT0_T1_T2_T3_T4_PT6_PT7_T5_NS1_7vsmem_tE:
.text._ZN3cub18CUB_300001_SM_10006detail10merge_sort30DeviceMergeSortBlockSortKernelINS2_10policy_hubIN6thrust24THRUST_300001_SM_1000_NS6detail15normal_iteratorINS6_10device_ptrI4EdgeEEEEE9Policy600ESC_PNS0_8NullTypeESC_SG_mN4cuda3std3__44lessISA_EESA_SF_EEvbT0_T1_T2_T3_T4_PT6_PT7_T5_NS1_7vsmem_tE:
[----:B------:R-:W-:Y:S01]  /*0000*/  LDC R1, c[0x0][0x37c] ;  /* 0x0000df00ff017b82 */ /* 0x000fe20000000800 */
[----:B------:R-:W0:Y:S01]  /*0010*/  S2R R7, SR_CTAID.X ;  /* 0x0000000000077919 */ /* 0x000e220000002500 */
[----:B------:R-:W1:Y:S01]  /*0020*/  LDCU UR4, c[0x0][0x370] ;  /* 0x00006e00ff0477ac */ /* 0x000e620008000800 */
[----:B------:R-:W2:Y:S01]  /*0030*/  LDCU.64 UR8, c[0x0][0x358] ;  /* 0x00006b00ff0877ac */ /* 0x000ea20008000a00 */
[----:B-1----:R-:W-:-:S04]  /*0040*/  UIADD3 UR4, UP0, UPT, UR4, -0x1, URZ ;  /* 0xffffffff04047890 */ /* 0x002fc8000ff1e0ff */
[----:B------:R-:W-:-:S06]  /*0050*/  UIADD3.X UR5, UPT, UPT, URZ, -0x1, URZ, UP0, !UPT ;  /* 0xffffffffff057890 */ /* 0x000fcc00087fe4ff */
[----:B------:R-:W-:Y:S01]  /*0060*/  IMAD.U32 R0, RZ, RZ, UR5 ;  /* 0x00000005ff007e24 */ /* 0x000fe2000f8e00ff */
[C---:B0-----:R-:W-:Y:S01]  /*0070*/  ISETP.LT.U32.AND P0, PT, R7.reuse, UR4, PT ;  /* 0x0000000407007c0c */ /* 0x041fe2000bf01070 */
[----:B------:R-:W-:-:S03]  /*0080*/  IMAD.WIDE.U32 R4, R7, 0x200, RZ ;  /* 0x0000020007047825 */ /* 0x000fc600078e00ff */
[----:B------:R-:W-:-:S13]  /*0090*/  ISETP.GT.U32.AND.EX P0, PT, R0, RZ, PT, P0 ;  /* 0x000000ff0000720c */ /* 0x000fda0003f04100 */
[----:B--2---:R-:W-:Y:S05]  /*00a0*/  @!P0 BRA `(.L_x_27) ;  /* 0x0000000c00548947 */ /* 0x004fea0003800000 */
[----:B------:R-:W0:Y:S01]  /*00b0*/  S2R R0, SR_TID.X ;  /* 0x0000000000007919 */ /* 0x000e220000002100 */
[----:B------:R-:W1:Y:S01]  /*00c0*/  LDC.64 R14, c[0x0][0x388] ;  /* 0x0000e200ff0e7b82 */ /* 0x000e620000000a00 */
[----:B------:R-:W-:Y:S01]  /*00d0*/  ACQBULK ;  /* 0x000000000000782e */ /* 0x000fe20000000000 */
[----:B0-----:R-:W-:-:S05]  /*00e0*/  IMAD.SHL.U32 R3, R0, 0x2, RZ ;  /* 0x0000000200037824 */ /* 0x001fca00078e00ff */
[----:B------:R-:W-:-:S04]  /*00f0*/  LOP3.LUT R3, R3, 0x7c0, RZ, 0xc0, !PT ;  /* 0x000007c003037812 */ /* 0x000fc800078ec0ff */
[----:B------:R-:W-:-:S04]  /*0100*/  LOP3.LUT R9, R3, 0x1f, R0, 0xf8, !PT ;  /* 0x0000001f03097812 */ /* 0x000fc800078ef800 */
[----:B------:R-:W-:-:S05]  /*0110*/  IADD3 R2, P0, PT, R4, R9, RZ ;  /* 0x0000000904027210 */ /* 0x000fca0007f1e0ff */
[----:B------:R-:W-:Y:S02]  /*0120*/  IMAD.X R4, RZ, RZ, R5, P0 ;  /* 0x000000ffff047224 */ /* 0x000fe400000e0605 */
[----:B-1----:R-:W-:-:S04]  /*0130*/  IMAD.WIDE.U32 R14, R2, 0x18, R14 ;  /* 0x00000018020e7825 */ /* 0x002fc800078e000e */
[----:B------:R-:W-:-:S04]  /*0140*/  IMAD R5, R4, 0x18, RZ ;  /* 0x0000001804057824 */ /* 0x000fc800078e02ff */
[----:B------:R-:W-:-:S05]  /*0150*/  IMAD.IADD R15, R15, 0x1, R5 ;  /* 0x000000010f0f7824 */ /* 0x000fca00078e0205 */
[----:B------:R-:W2:Y:S04]  /*0160*/  LDG.E.64 R8, desc[UR8][R14.64] ;  /* 0x000000080e087981 */ /* 0x000ea8000c1e1b00 */
[----:B------:R-:W3:Y:S04]  /*0170*/  LDG.E.64 R20, desc[UR8][R14.64+0x8] ;  /* 0x000008080e147981 */ /* 0x000ee8000c1e1b00 */
[----:B------:R-:W4:Y:S04]  /*0180*/  LDG.E.64 R28, desc[UR8][R14.64+0x10] ;  /* 0x000010080e1c7981 */ /* 0x000f28000c1e1b00 */
[----:B------:R-:W5:Y:S04]  /*0190*/  LDG.E.64 R10, desc[UR8][R14.64+0x300] ;  /* 0x000300080e0a7981 */ /* 0x000f68000c1e1b00 */
[----:B------:R-:W5:Y:S04]  /*01a0*/  LDG.E.64 R26, desc[UR8][R14.64+0x308] ;  /* 0x000308080e1a7981 */ /* 0x000f68000c1e1b00 */
[----:B------:R-:W5:Y:S01]  /*01b0*/  LDG.E.64 R12, desc[UR8][R14.64+0x310] ;  /* 0x000310080e0c7981 */ /* 0x000f62000c1e1b00 */
[----:B------:R-:W-:Y:S01]  /*01c0*/  MOV R25, 0x400 ;  /* 0x0000040000197802 */ /* 0x000fe20000000f00 */
[----:B------:R-:W0:Y:S01]  /*01d0*/  S2R R6, SR_CgaCtaId ;  /* 0x0000000000067919 */ /* 0x000e220000008800 */
[----:B------:R-:W1:Y:S02]  /*01e0*/  S2R R16, SR_LANEID ;  /* 0x0000000000107919 */ /* 0x000e640000000000 */
[----:B0-----:R-:W-:Y:S01]  /*01f0*/  LEA R25, R6, R25, 0x18 ;  /* 0x0000001906197211 */ /* 0x001fe200078ec0ff */
[----:B-1----:R-:W-:-:S04]  /*0200*/  IMAD.IADD R6, R3, 0x1, R16 ;  /* 0x0000000103067824 */ /* 0x002fc800078e0210 */
[----:B------:R-:W-:-:S04]  /*0210*/  IMAD R5, R6, 0x18, R25 ;  /* 0x0000001806057824 */ /* 0x000fc800078e0219 */
[----:B------:R-:W-:Y:S01]  /*0220*/  IMAD R6, R16, 0x18, R5 ;  /* 0x0000001810067824 */ /* 0x000fe200078e0205 */
[----:B--2---:R-:W-:Y:S04]  /*0230*/  STS.64 [R5], R8 ;  /* 0x0000000805007388 */ /* 0x004fe80000000a00 */
[----:B---3--:R-:W-:Y:S04]  /*0240*/  STS.64 [R5+0x8], R20 ;  /* 0x0000081405007388 */ /* 0x008fe80000000a00 */
[----:B----4-:R-:W-:Y:S04]  /*0250*/  STS.64 [R5+0x10], R28 ;  /* 0x0000101c05007388 */ /* 0x010fe80000000a00 */
[----:B-----5:R-:W-:Y:S04]  /*0260*/  STS.64 [R5+0x300], R10 ;  /* 0x0003000a05007388 */ /* 0x020fe80000000a00 */
[----:B------:R-:W-:Y:S04]  /*0270*/  STS.64 [R5+0x308], R26 ;  /* 0x0003081a05007388 */ /* 0x000fe80000000a00 */
[----:B------:R-:W-:Y:S01]  /*0280*/  STS.64 [R5+0x310], R12 ;  /* 0x0003100c05007388 */ /* 0x000fe20000000a00 */
[----:B------:R-:W-:-:S03]  /*0290*/  NOP ;  /* 0x0000000000007918 */ /* 0x000fc60000000000 */
[----:B------:R-:W0:Y:S04]  /*02a0*/  LDS.128 R12, [R6] ;  /* 0x00000000060c7984 */ /* 0x000e280000000c00 */
[----:B------:R-:W1:Y:S04]  /*02b0*/  LDS.64 R18, [R6+0x18] ;  /* 0x0000180006127984 */ /* 0x000e680000000a00 */
[----:B------:R-:W2:Y:S04]  /*02c0*/  LDS.64 R22, [R6+0x20] ;  /* 0x0000200006167984 */ /* 0x000ea80000000a00 */
[----:B------:R-:W-:Y:S04]  /*02d0*/  LDS.64 R16, [R6+0x10] ;  /* 0x0000100006107984 */ /* 0x000fe80000000a00 */
[----:B------:R3:W4:Y:S01]  /*02e0*/  LDS.64 R20, [R6+0x28] ;  /* 0x0000280006147984 */ /* 0x0007220000000a00 */
[----:B0-----:R-:W-:-:S02]  /*02f0*/  IMAD.MOV.U32 R10, RZ, RZ, R14 ;  /* 0x000000ffff0a7224 */ /* 0x001fc400078e000e */
[----:B------:R-:W-:Y:S01]  /*0300*/  IMAD.MOV.U32 R11, RZ, RZ, R15 ;  /* 0x000000ffff0b7224 */ /* 0x000fe200078e000f */
[----:B------:R-:W-:Y:S08]  /*0310*/  BAR.SYNC.DEFER_BLOCKING 0x0 ;  /* 0x0000000000007b1d */ /* 0x000ff00000010000 */
[----:B------:R-:W-:Y:S01]  /*0320*/  PREEXIT ;  /* 0x000000000000782d */ /* 0x000fe20000000000 */
[----:B-1----:R-:W-:Y:S01]  /*0330*/  DSETP.GEU.AND P0, PT, R18, R12, PT ;  /* 0x0000000c1200722a */ /* 0x002fe20003f0e000 */
[----:B------:R-:W-:Y:S01]  /*0340*/  IMAD.MOV.U32 R9, RZ, RZ, R13 ;  /* 0x000000ffff097224 */ /* 0x000fe200078e000d */
[----:B--2---:R-:W-:Y:S01]  /*0350*/  MOV R14, R22 ;  /* 0x00000016000e7202 */ /* 0x004fe20000000f00 */
[----:B------:R-:W-:-:S02]  /*0360*/  IMAD.MOV.U32 R8, RZ, RZ, R12 ;  /* 0x000000ffff087224 */ /* 0x000fc400078e000c */
[----:B------:R-:W-:Y:S02]  /*0370*/  IMAD.MOV.U32 R15, RZ, RZ, R23 ;  /* 0x000000ffff0f7224 */ /* 0x000fe400078e0017 */
[----:B---3--:R-:W-:-:S07]  /*0380*/  IMAD.MOV.U32 R6, RZ, RZ, 0x2 ;  /* 0x00000002ff067424 */ /* 0x008fce00078e00ff */
[----:B------:R-:W-:Y:S01]  /*0390*/  @!P0 IMAD.MOV.U32 R9, RZ, RZ, R19 ;  /* 0x000000ffff098224 */ /* 0x000fe200078e0013 */
[----:B------:R-:W-:Y:S01]  /*03a0*/  @!P0 MOV R15, R11 ;  /* 0x0000000b000f8202 */ /* 0x000fe20000000f00 */
[----:B------:R-:W-:Y:S02]  /*03b0*/  @!P0 IMAD.MOV.U32 R8, RZ, RZ, R18 ;  /* 0x000000ffff088224 */ /* 0x000fe400078e0012 */
[----:B------:R-:W-:Y:S02]  /*03c0*/  @!P0 IMAD.MOV.U32 R19, RZ, RZ, R13 ;  /* 0x000000ffff138224 */ /* 0x000fe400078e000d */
[----:B------:R-:W-:Y:S02]  /*03d0*/  @!P0 IMAD.MOV.U32 R18, RZ, RZ, R12 ;  /* 0x000000ffff128224 */ /* 0x000fe400078e000c */
[----:B----4-:R-:W-:Y:S02]  /*03e0*/  IMAD.MOV.U32 R13, RZ, RZ, R21 ;  /* 0x000000ffff0d7224 */ /* 0x010fe400078e0015 */
[----:B------:R-:W-:-:S02]  /*03f0*/  IMAD.MOV.U32 R12, RZ, RZ, R20 ;  /* 0x000000ffff0c7224 */ /* 0x000fc400078e0014 */
[----:B------:R-:W-:Y:S02]  /*0400*/  @!P0 IMAD.MOV.U32 R13, RZ, RZ, R17 ;  /* 0x000000ffff0d8224 */ /* 0x000fe400078e0011 */
[----:B------:R-:W-:Y:S02]  /*0410*/  @!P0 IMAD.MOV.U32 R14, RZ, RZ, R10 ;  /* 0x000000ffff0e8224 */ /* 0x000fe400078e000a */
[----:B------:R-:W-:Y:S02]  /*0420*/  @!P0 IMAD.MOV.U32 R17, RZ, RZ, R21 ;  /* 0x000000ffff118224 */ /* 0x000fe400078e0015 */
[----:B------:R-:W-:Y:S02]  /*0430*/  @!P0 IMAD.MOV.U32 R12, RZ, RZ, R16 ;  /* 0x000000ffff0c8224 */ /* 0x000fe400078e0010 */
[----:B------:R-:W-:Y:S02]  /*0440*/  @!P0 IMAD.MOV.U32 R10, RZ, RZ, R22 ;  /* 0x000000ffff0a8224 */ /* 0x000fe400078e0016 */
[----:B------:R-:W-:-:S02]  /*0450*/  @!P0 IMAD.MOV.U32 R11, RZ, RZ, R23 ;  /* 0x000000ffff0b8224 */ /* 0x000fc400078e0017 */
[----:B------:R-:W-:Y:S02]  /*0460*/  @!P0 IMAD.MOV.U32 R16, RZ, RZ, R20 ;  /* 0x000000ffff108224 */ /* 0x000fe400078e0014 */
[----:B------:R-:W-:-:S07]  /*0470*/  IMAD R21, R0, 0x30, R25 ;  /* 0x0000003000157824 */ /* 0x000fce00078e0219 */
.L_x_31:
[----:B------:R-:W-:Y:S01]  /*0480*/  IMAD.MOV R23, RZ, RZ, -R6 ;  /* 0x000000ffff177224 */ /* 0x000fe200078e0a06 */
[----:B------:R-:W0:Y:S01]  /*0490*/  S2R R25, SR_CgaCtaId ;  /* 0x0000000000197919 */ /* 0x000e220000008800 */
[----:B------:R-:W-:Y:S01]  /*04a0*/  MOV R28, 0x400 ;  /* 0x00000400001c7802 */ /* 0x000fe20000000f00 */
[----:B------:R-:W-:Y:S02]  /*04b0*/  BSSY.RECONVERGENT B0, `(.L_x_28) ;  /* 0x000002d000007945 */ /* 0x000fe40003800200 */
[----:B------:R-:W-:Y:S01]  /*04c0*/  LOP3.LUT R20, R0, R23, RZ, 0xc0, !PT ;  /* 0x0000001700147212 */ /* 0x000fe200078ec0ff */
[----:B------:R-:W-:Y:S01]  /*04d0*/  VIADD R23, R6, 0xffffffff ;  /* 0xffffffff06177836 */ /* 0x000fe20000000000 */
[----:B------:R-:W-:Y:S02]  /*04e0*/  BAR.SYNC.DEFER_BLOCKING 0x0 ;  /* 0x0000000000007b1d */ /* 0x000fe40000010000 */
[----:B------:R-:W-:-:S04]  /*04f0*/  SHF.L.U32 R20, R20, 0x1, RZ ;  /* 0x0000000114147819 */ /* 0x000fc800000006ff */
[----:B------:R-:W-:Y:S02]  /*0500*/  VIMNMX.U32 R22, PT, PT, R20, 0x200, PT ;  /* 0x0000020014167848 */ /* 0x000fe40003fe0000 */
[----:B------:R-:W-:Y:S02]  /*0510*/  LOP3.LUT R20, R23, R0, RZ, 0xc0, !PT ;  /* 0x0000000017147212 */ /* 0x000fe400078ec0ff */
[----:B------:R-:W-:-:S03]  /*0520*/  VIADDMNMX R23, R22, R6, 0x200, PT ;  /* 0x0000020016177446 */ /* 0x000fc60003800106 */
[----:B------:R-:W-:Y:S01]  /*0530*/  IMAD.SHL.U32 R26, R20, 0x2, RZ ;  /* 0x00000002141a7824 */ /* 0x000fe200078e00ff */
[----:B------:R-:W-:-:S04]  /*0540*/  VIADDMNMX R20, R23, R6, 0x200, PT ;  /* 0x0000020017147446 */ /* 0x000fc80003800106 */
[----:B------:R-:W-:Y:S01]  /*0550*/  VIMNMX.U32 R26, PT, PT, R26, 0x200, PT ;  /* 0x000002001a1a7848 */ /* 0x000fe20003fe0000 */
[----:B------:R-:W-:-:S04]  /*0560*/  IMAD.IADD R27, R20, 0x1, -R23 ;  /* 0x00000001141b7824 */ /* 0x000fc800078e0a17 */
[C---:B------:R-:W-:Y:S01]  /*0570*/  IMAD.IADD R24, R26.reuse, 0x1, -R27 ;  /* 0x000000011a187824 */ /* 0x040fe200078e0a1b */
[----:B------:R-:W-:Y:S01]  /*0580*/  ISETP.GE.AND P0, PT, R26, R27, PT ;  /* 0x0000001b1a00720c */ /* 0x000fe20003f06270 */
[----:B------:R1:W-:Y:S01]  /*0590*/  STS.128 [R21], R8 ;  /* 0x0000000815007388 */ /* 0x0003e20000000c00 */
[----:B------:R-:W-:Y:S02]  /*05a0*/  VIADDMNMX R27, R23, -R22, R26, PT ;  /* 0x80000016171b7246 */ /* 0x000fe4000380011a */
[----:B------:R-:W-:Y:S01]  /*05b0*/  SEL R24, R24, RZ, P0 ;  /* 0x000000ff18187207 */ /* 0x000fe20000000000 */
[----:B------:R1:W-:Y:S01]  /*05c0*/  STS.64 [R21+0x10], R16 ;  /* 0x0000101015007388 */ /* 0x0003e20000000a00 */
[----:B0-----:R-:W-:Y:S02]  /*05d0*/  LEA R25, R25, R28, 0x18 ;  /* 0x0000001c19197211 */ /* 0x001fe400078ec0ff */
[----:B------:R-:W-:Y:S01]  /*05e0*/  ISETP.GE.AND P0, PT, R24, R27, PT ;  /* 0x0000001b1800720c */ /* 0x000fe20003f06270 */
[----:B------:R1:W-:Y:S04]  /*05f0*/  STS.64 [R21+0x18], R18 ;  /* 0x0000181215007388 */ /* 0x0003e80000000a00 */
[----:B------:R1:W-:Y:S04]  /*0600*/  STS.64 [R21+0x20], R14 ;  /* 0x0000200e15007388 */ /* 0x0003e80000000a00 */
[----:B------:R1:W-:Y:S01]  /*0610*/  STS.64 [R21+0x28], R12 ;  /* 0x0000280c15007388 */ /* 0x0003e20000000a00 */
[----:B------:R-:W-:Y:S06]  /*0620*/  BAR.SYNC.DEFER_BLOCKING 0x0 ;  /* 0x0000000000007b1d */ /* 0x000fec0000010000 */
[----:B------:R-:W-:Y:S05]  /*0630*/  @P0 BRA `(.L_x_29) ;  /* 0x0000000000500947 */ /* 0x000fea0003800000 */
[----:B-1----:R-:W0:Y:S01]  /*0640*/  S2R R9, SR_CgaCtaId ;  /* 0x0000000000097919 */ /* 0x002e220000008800 */
[----:B------:R-:W-:Y:S01]  /*0650*/  MOV R8, 0x400 ;  /* 0x0000040000087802 */ /* 0x000fe20000000f00 */
[----:B------:R-:W-:Y:S02]  /*0660*/  IMAD.MOV.U32 R13, RZ, RZ, R27 ;  /* 0x000000ffff0d7224 */ /* 0x000fe400078e001b */
[----:B------:R-:W-:Y:S01]  /*0670*/  IMAD.IADD R12, R26, 0x1, R23 ;  /* 0x000000011a0c7824 */ /* 0x000fe200078e0217 */
[----:B0-----:R-:W-:-:S07]  /*0680*/  LEA R15, R9, R8, 0x18 ;  /* 0x00000008090f7211 */ /* 0x001fce00078ec0ff */
.L_x_30:
[----:B------:R-:W-:-:S05]  /*0690*/  IMAD.IADD R8, R13, 0x1, -R24 ;  /* 0x000000010d087824 */ /* 0x000fca00078e0a18 */
[----:B------:R-:W-:-:S04]  /*06a0*/  LEA.HI R9, R8, R8, RZ, 0x1 ;  /* 0x0000000808097211 */ /* 0x000fc800078f08ff */
[----:B------:R-:W-:-:S04]  /*06b0*/  LEA.HI.SX32 R14, R9, R24, 0x1f ;  /* 0x00000018090e7211 */ /* 0x000fc800078ffaff */
[----:B------:R-:W-:Y:S01]  /*06c0*/  LOP3.LUT R9, RZ, R14, RZ, 0x33, !PT ;  /* 0x0000000eff097212 */ /* 0x000fe200078e33ff */
[----:B------:R-:W-:-:S03]  /*06d0*/  IMAD.IADD R8, R22, 0x1, R14 ;  /* 0x0000000116087824 */ /* 0x000fc600078e020e */
[----:B------:R-:W-:Y:S01]  /*06e0*/  IADD3 R9, PT, PT, R12, R9, RZ ;  /* 0x000000090c097210 */ /* 0x000fe20007ffe0ff */
[----:B------:R-:W-:-:S04]  /*06f0*/  IMAD R8, R8, 0x18, R15 ;  /* 0x0000001808087824 */ /* 0x000fc800078e020f */
[----:B------:R-:W-:Y:S02]  /*0700*/  IMAD R10, R9, 0x18, R15 ;  /* 0x00000018090a7824 */ /* 0x000fe400078e020f */
[----:B------:R-:W-:Y:S04]  /*0710*/  LDS.64 R8, [R8] ;  /* 0x0000000008087984 */ /* 0x000fe80000000a00 */
[----:B------:R-:W0:Y:S02]  /*0720*/  LDS.64 R10, [R10] ;  /* 0x000000000a0a7984 */ /* 0x000e240000000a00 */
[----:B0-----:R-:W-:-:S06]  /*0730*/  DSETP.GEU.AND P0, PT, R10, R8, PT ;  /* 0x000000080a00722a */ /* 0x001fcc0003f0e000 */
[----:B------:R-:W-:-:S08]  /*0740*/  SEL R13, R13, R14, P0 ;  /* 0x0000000e0d0d7207 */ /* 0x000fd00000000000 */
[----:B------:R-:W-:-:S05]  /*0750*/  @P0 VIADD R24, R14, 0x1 ;  /* 0x000000010e180836 */ /* 0x000fca0000000000 */
[----:B------:R-:W-:-:S13]  /*0760*/  ISETP.GE.AND P0, PT, R24, R13, PT ;  /* 0x0000000d1800720c */ /* 0x000fda0003f06270 */
[----:B------:R-:W-:Y:S05]  /*0770*/  @!P0 BRA `(.L_x_30) ;  /* 0xfffffffc00c48947 */ /* 0x000fea000383ffff */
.L_x_29:
[----:B------:R-:W-:Y:S05]  /*0780*/  BSYNC.RECONVERGENT B0 ;  /* 0x0000000000007941 */ /* 0x000fea0003800200 */
.L_x_28:
[----:B-1----:R-:W-:Y:S01]  /*0790*/  IADD3 R10, PT, PT, -R24, R23, R26 ;  /* 0x00000017180a7210 */ /* 0x002fe20007ffe11a */
[----:B------:R-:W-:Y:S01]  /*07a0*/  IMAD.IADD R14, R22, 0x1, R24 ;  /* 0x00000001160e7824 */ /* 0x000fe200078e0218 */
[----:B------:R-:W-:Y:S02]  /*07b0*/  PLOP3.LUT P0, PT, PT, PT, PT, 0x8, 0x80 ;  /* 0x000000000080781c */ /* 0x000fe40003f0e170 */
[----:B------:R-:W-:Y:S01]  /*07c0*/  ISETP.GE.AND P1, PT, R10, R20, PT ;  /* 0x000000140a00720c */ /* 0x000fe20003f26270 */
[--C-:B------:R-:W-:Y:S02]  /*07d0*/  IMAD R28, R14, 0x18, R25.reuse ;  /* 0x000000180e1c7824 */ /* 0x100fe400078e0219 */
[C---:B------:R-:W-:Y:S02]  /*07e0*/  IMAD R24, R10.reuse, 0x18, R25 ;  /* 0x000000180a187824 */ /* 0x040fe400078e0219 */
[----:B------:R-:W-:Y:S01]  /*07f0*/  VIADD R15, R10, 0x1 ;  /* 0x000000010a0f7836 */ /* 0x000fe20000000000 */
[----:B------:R-:W-:Y:S01]  /*0800*/  LDS.64 R26, [R28] ;  /* 0x000000001c1a7984 */ /* 0x000fe20000000a00 */
[----:B------:R-:W-:-:S03]  /*0810*/  VIADD R16, R14, 0x1 ;  /* 0x000000010e107836 */ /* 0x000fc60000000000 */
[----:B------:R-:W0:Y:S04]  /*0820*/  LDS.64 R18, [R24] ;  /* 0x0000000018127984 */ /* 0x000e280000000a00 */
[----:B------:R-:W-:Y:S04]  /*0830*/  LDS.64 R12, [R28+0x8] ;  /* 0x000008001c0c7984 */ /* 0x000fe80000000a00 */
[----:B------:R-:W1:Y:S01]  /*0840*/  LDS.64 R8, [R24+0x8] ;  /* 0x0000080018087984 */ /* 0x000e620000000a00 */
[----:B0-----:R-:W-:-:S06]  /*0850*/  @!P1 DSETP.GEU.AND P2, PT, R18, R26, PT ;  /* 0x0000001a1200922a */ /* 0x001fcc0003f4e000 */
[----:B------:R-:W-:Y:S02]  /*0860*/  @!P1 ISETP.GE.OR P0, PT, R14, R23, !P2 ;  /* 0x000000170e00920c */ /* 0x000fe40005706670 */
[----:B------:R-:W-:Y:S02]  /*0870*/  PLOP3.LUT P1, PT, PT, PT, PT, 0x8, 0x80 ;  /* 0x000000000080781c */ /* 0x000fe40003f2e170 */
[----:B------:R-:W-:Y:S02]  /*0880*/  FSEL R22, R18, R26, P0 ;  /* 0x0000001a12167208 */ /* 0x000fe40000000000 */
[----:B------:R-:W-:Y:S02]  /*0890*/  FSEL R25, R19, R27, P0 ;  /* 0x0000001b13197208 */ /* 0x000fe40000000000 */
[----:B-1----:R-:W-:-:S05]  /*08a0*/  FSEL R11, R9, R13, P0 ;  /* 0x0000000d090b7208 */ /* 0x002fca0000000000 */
[----:B------:R-:W-:Y:S01]  /*08b0*/  @P0 LDS.64 R18, [R24+0x18] ;  /* 0x0000180018120984 */ /* 0x000fe20000000a00 */
[----:B------:R-:W-:Y:S01]  /*08c0*/  @!P0 IMAD.MOV R15, RZ, RZ, R10 ;  /* 0x000000ffff0f8224 */ /* 0x000fe200078e020a */
[----:B------:R-:W-:Y:S01]  /*08d0*/  FSEL R10, R8, R12, P0 ;  /* 0x0000000c080a7208 */ /* 0x000fe20000000000 */
[----:B------:R-:W-:Y:S01]  /*08e0*/  @P0 IMAD.MOV R16, RZ, RZ, R14 ;  /* 0x000000ffff100224 */ /* 0x000fe200078e020e */
[----:B------:R-:W0:Y:S02]  /*08f0*/  @!P0 LDS.64 R26, [R28+0x18] ;  /* 0x000018001c1a8984 */ /* 0x000e240000000a00 */
[----:B------:R-:W-:Y:S02]  /*0900*/  ISETP.GE.AND P2, PT, R15, R20, PT ;  /* 0x000000140f00720c */ /* 0x000fe40003f46270 */
[----:B------:R-:W-:Y:S04]  /*0910*/  @P0 LDS.64 R8, [R24+0x20] ;  /* 0x0000200018080984 */ /* 0x000fe80000000a00 */
[----:B------:R-:W1:Y:S07]  /*0920*/  @!P0 LDS.64 R12, [R28+0x20] ;  /* 0x000020001c0c8984 */ /* 0x000e6e0000000a00 */
[----:B0-----:R-:W-:-:S06]  /*0930*/  @!P2 DSETP.GEU.AND P3, PT, R18, R26, PT ;  /* 0x0000001a1200a22a */ /* 0x001fcc0003f6e000 */
[----:B------:R-:W-:-:S04]  /*0940*/  @!P2 ISETP.GE.OR P1, PT, R16, R23, !P3 ;  /* 0x000000171000a20c */ /* 0x000fc80005f26670 */
[----:B-1----:R-:W-:Y:S02]  /*0950*/  FSEL R14, R8, R12, P1 ;  /* 0x0000000c080e7208 */ /* 0x002fe40000800000 */
[----:B------:R-:W-:Y:S02]  /*0960*/  FSEL R15, R9, R13, P1 ;  /* 0x0000000d090f7208 */ /* 0x000fe40000800000 */
[----:B------:R-:W-:Y:S01]  /*0970*/  LDS.64 R12, [R28+0x10] ;  /* 0x000010001c0c7984 */ /* 0x000fe20000000a00 */
[----:B------:R-:W-:Y:S02]  /*0980*/  FSEL R18, R18, R26, P1 ;  /* 0x0000001a12127208 */ /* 0x000fe40000800000 */
[----:B------:R-:W-:Y:S01]  /*0990*/  FSEL R19, R19, R27, P1 ;  /* 0x0000001b13137208 */ /* 0x000fe20000800000 */
[----:B------:R-:W0:Y:S02]  /*09a0*/  LDS.64 R8, [R24+0x10] ;  /* 0x0000100018087984 */ /* 0x000e240000000a00 */
[----:B0-----:R-:W-:-:S02]  /*09b0*/  SEL R17, R9, R13, P0 ;  /* 0x0000000d09117207 */ /* 0x001fc40000000000 */
[----:B------:R-:W-:Y:S02]  /*09c0*/  SEL R16, R8, R12, P0 ;  /* 0x0000000c08107207 */ /* 0x000fe40000000000 */
[----:B------:R-:W-:Y:S04]  /*09d0*/  @P0 LDS.64 R8, [R24+0x28] ;  /* 0x0000280018080984 */ /* 0x000fe80000000a00 */
[----:B------:R-:W0:Y:S01]  /*09e0*/  @!P0 LDS.64 R12, [R28+0x28] ;  /* 0x000028001c0c8984 */ /* 0x000e220000000a00 */
[C---:B------:R-:W-:Y:S01]  /*09f0*/  ISETP.GE.U32.AND P0, PT, R6.reuse, 0x81, PT ;  /* 0x000000810600780c */ /* 0x040fe20003f06070 */
[----:B------:R-:W-:Y:S01]  /*0a00*/  IMAD.SHL.U32 R6, R6, 0x2, RZ ;  /* 0x0000000206067824 */ /* 0x000fe200078e00ff */
[----:B0-----:R-:W-:Y:S02]  /*0a10*/  SEL R13, R9, R13, P1 ;  /* 0x0000000d090d7207 */ /* 0x001fe40000800000 */
[----:B------:R-:W-:Y:S01]  /*0a20*/  SEL R12, R8, R12, P1 ;  /* 0x0000000c080c7207 */ /* 0x000fe20000800000 */
[----:B------:R-:W-:Y:S01]  /*0a30*/  IMAD.MOV.U32 R8, RZ, RZ, R22 ;  /* 0x000000ffff087224 */ /* 0x000fe200078e0016 */
[----:B------:R-:W-:-:S07]  /*0a40*/  MOV R9, R25 ;  /* 0x0000001900097202 */ /* 0x000fce0000000f00 */
[----:B------:R-:W-:Y:S05]  /*0a50*/  @!P0 BRA `(.L_x_31) ;  /* 0xfffffff800888947 */ /* 0x000fea000383ffff */
[----:B------:R-:W0:Y:S01]  /*0a60*/  LDCU.U8 UR4, c[0x0][0x380] ;  /* 0x00007000ff0477ac */ /* 0x000e220008000000 */
[----:B------:R-:W1:Y:S01]  /*0a70*/  S2R R0, SR_LANEID ;  /* 0x0000000000007919 */ /* 0x000e620000000000 */
[----:B0-----:R-:W-:-:S04]  /*0a80*/  UPRMT UR4, UR4, 0x8880, URZ ;  /* 0x0000888004047896 */ /* 0x001fc800080000ff */
[----:B------:R-:W-:Y:S01]  /*0a90*/  UISETP.NE.AND UP0, UPT, UR4, URZ, UPT ;  /* 0x000000ff0400728c */ /* 0x000fe2000bf05270 */
[----:B-1----:R-:W-:Y:S01]  /*0aa0*/  IMAD R29, R0, 0x18, R5 ;  /* 0x00000018001d7824 */ /* 0x002fe200078e0205 */
[----:B------:R-:W-:Y:S07]  /*0ab0*/  BAR.SYNC.DEFER_BLOCKING 0x0 ;  /* 0x0000000000007b1d */ /* 0x000fee0000010000 */
[----:B------:R-:W-:Y:S05]  /*0ac0*/  BRA.U !UP0, `(.L_x_32) ;  /* 0x0000000108707547 */ /* 0x000fea000b800000 */
[----:B------:R-:W0:Y:S01]  /*0ad0*/  S2R R0, SR_TID.X ;  /* 0x0000000000007919 */ /* 0x000e220000002100 */
[----:B------:R-:W-:Y:S01]  /*0ae0*/  IMAD.WIDE.U32 R6, R7, 0x200, RZ ;  /* 0x0000020007067825 */ /* 0x000fe200078e00ff */
[----:B------:R-:W-:Y:S04]  /*0af0*/  STS.128 [R29], R8 ;  /* 0x000000081d007388 */ /* 0x000fe80000000c00 */
[----:B------:R-:W-:Y:S04]  /*0b00*/  STS.64 [R29+0x10], R16 ;  /* 0x000010101d007388 */ /* 0x000fe80000000a00 */
[----:B------:R-:W-:Y:S04]  /*0b10*/  STS.64 [R29+0x18], R18 ;  /* 0x000018121d007388 */ /* 0x000fe80000000a00 */
[----:B------:R-:W-:Y:S04]  /*0b20*/  STS.64 [R29+0x20], R14 ;  /* 0x0000200e1d007388 */ /* 0x000fe80000000a00 */
[----:B------:R1:W-:Y:S01]  /*0b30*/  STS.64 [R29+0x28], R12 ;  /* 0x0000280c1d007388 */ /* 0x0003e20000000a00 */
[----:B------:R-:W-:-:S03]  /*0b40*/  NOP ;  /* 0x0000000000007918 */ /* 0x000fc60000000000 */
[----:B------:R-:W2:Y:S04]  /*0b50*/  LDS.64 R20, [R5] ;  /* 0x0000000005147984 */ /* 0x000ea80000000a00 */
[----:B------:R-:W3:Y:S01]  /*0b60*/  LDS.64 R26, [R5+0x8] ;  /* 0x00000800051a7984 */ /* 0x000ee20000000a00 */
[----:B-1----:R-:W1:Y:S01]  /*0b70*/  LDC.64 R28, c[0x0][0x398] ;  /* 0x0000e600ff1c7b82 */ /* 0x002e620000000a00 */
[----:B0-----:R-:W-:Y:S02]  /*0b80*/  LOP3.LUT R0, R0, 0x1f, RZ, 0xc0, !PT ;  /* 0x0000001f00007812 */ /* 0x001fe400078ec0ff */
[----:B------:R-:W0:Y:S02]  /*0b90*/  LDS.64 R24, [R5+0x10] ;  /* 0x0000100005187984 */ /* 0x000e240000000a00 */
[----:B------:R-:W-:-:S02]  /*0ba0*/  IADD3 R3, P0, P1, R3, R6, R0 ;  /* 0x0000000603037210 */ /* 0x000fc4000791e000 */
[----:B------:R-:W4:Y:S02]  /*0bb0*/  LDS.64 R22, [R5+0x300] ;  /* 0x0003000005167984 */ /* 0x000f240000000a00 */
[----:B------:R-:W-:Y:S02]  /*0bc0*/  IADD3.X R6, PT, PT, RZ, R7, RZ, P0, P1 ;  /* 0x00000007ff067210 */ /* 0x000fe400007e24ff */
[----:B------:R-:W5:Y:S03]  /*0bd0*/  LDS.64 R8, [R5+0x308] ;  /* 0x0003080005087984 */ /* 0x000f660000000a00 */
[----:B------:R-:W-:Y:S01]  /*0be0*/  IMAD R7, R6, 0x18, RZ ;  /* 0x0000001806077824 */ /* 0x000fe200078e02ff */
[----:B------:R-:W5:Y:S01]  /*0bf0*/  LDS.64 R10, [R5+0x310] ;  /* 0x00031000050a7984 */ /* 0x000f620000000a00 */
[----:B-1----:R-:W-:-:S04]  /*0c00*/  IMAD.WIDE.U32 R2, R3, 0x18, R28 ;  /* 0x0000001803027825 */ /* 0x002fc800078e001c */
[----:B------:R-:W-:-:S05]  /*0c10*/  IMAD.IADD R3, R3, 0x1, R7 ;  /* 0x0000000103037824 */ /* 0x000fca00078e0207 */
[----:B--2---:R-:W-:Y:S04]  /*0c20*/  STG.E.64 desc[UR8][R2.64], R20 ;  /* 0x0000001402007986 */ /* 0x004fe8000c101b08 */
[----:B---3--:R-:W-:Y:S04]  /*0c30*/  STG.E.64 desc[UR8][R2.64+0x8], R26 ;  /* 0x0000081a02007986 */ /* 0x008fe8000c101b08 */
[----:B0-----:R-:W-:Y:S04]  /*0c40*/  STG.E.64 desc[UR8][R2.64+0x10], R24 ;  /* 0x0000101802007986 */ /* 0x001fe8000c101b08 */
[----:B----4-:R-:W-:Y:S04]  /*0c50*/  STG.E.64 desc[UR8][R2.64+0x300], R22 ;  /* 0x0003001602007986 */ /* 0x010fe8000c101b08 */
[----:B-----5:R-:W-:Y:S04]  /*0c60*/  STG.E.64 desc[UR8][R2.64+0x308], R8 ;  /* 0x0003080802007986 */ /* 0x020fe8000c101b08 */
[----:B------:R-:W-:Y:S01]  /*0c70*/  STG.E.64 desc[UR8][R2.64+0x310], R10 ;  /* 0x0003100a02007986 */ /* 0x000fe2000c101b08 */
[----:B------:R-:W-:Y:S05]  /*0c80*/  EXIT ;  /* 0x000000000000794d */ /* 0x000fea0003800000 */
.L_x_32:
[----:B------:R-:W-:Y:S01]  /*0c90*/  STS.128 [R29], R8 ;  /* 0x000000081d007388 */ /* 0x000fe20000000c00 */
[----:B------:R-:W0:Y:S03]  /*0ca0*/  LDC.64 R24, c[0x0][0x3b0] ;  /* 0x0000ec00ff187b82 */ /* 0x000e260000000a00 */
[----:B------:R-:W-:Y:S04]  /*0cb0*/  STS.64 [R29+0x10], R16 ;  /* 0x000010101d007388 */ /* 0x000fe80000000a00 */
[----:B------:R-:W-:Y:S04]  /*0cc0*/  STS.64 [R29+0x18], R18 ;  /* 0x000018121d007388 */ /* 0x000fe80000000a00 */
[----:B------:R1:W-:Y:S04]  /*0cd0*/  STS.64 [R29+0x20], R14 ;  /* 0x0000200e1d007388 */ /* 0x0003e80000000a00 */
[----:B------:R-:W-:Y:S01]  /*0ce0*/  STS.64 [R29+0x28], R12 ;  /* 0x0000280c1d007388 */ /* 0x000fe20000000a00 */
[----:B------:R-:W-:-:S03]  /*0cf0*/  NOP ;  /* 0x0000000000007918 */ /* 0x000fc60000000000 */
[----:B------:R-:W2:Y:S01]  /*0d00*/  LDS.64 R6, [R5] ;  /* 0x0000000005067984 */ /* 0x000ea20000000a00 */
[----:B-1----:R-:W-:Y:S02]  /*0d10*/  IMAD R15, R4, 0x18, RZ ;  /* 0x00000018040f7824 */ /* 0x002fe400078e02ff */
[----:B0-----:R-:W-:Y:S01]  /*0d20*/  IMAD.WIDE.U32 R2, R2, 0x18, R24 ;  /* 0x0000001802027825 */ /* 0x001fe200078e0018 */
        /* <DEDUP_REMOVED lines=13> */
.L_x_27:
[----:B------:R-:W0:Y:S01]  /*0e00*/  LDC.64 R2, c[0x0][0x388] ;  /* 0x0000e200ff027b82 */ /* 0x000e220000000a00 */
[----:B------:R-:W-:Y:S01]  /*0e10*/  IMAD.WIDE.U32 R4, R7, 0x200, RZ ;  /* 0x0000020007047825 */ /* 0x000fe200078e00ff */
[----:B------:R-:W-:-:S03]  /*0e20*/  ACQBULK ;  /* 0x000000000000782e */ /* 0x000fc60000000000 */
[----:B------:R-:W-:Y:S02]  /*0e30*/  IMAD R11, R5, 0x18, RZ ;  /* 0x00000018050b7824 */ /* 0x000fe400078e02ff */
[----:B0-----:R-:W-:-:S04]  /*0e40*/  IMAD.WIDE.U32 R2, R4, 0x18, R2 ;  /* 0x0000001804027825 */ /* 0x001fc800078e0002 */
[----:B------:R-:W-:Y:S02]  /*0e50*/  IMAD.IADD R11, R3, 0x1, R11 ;  /* 0x00000001030b7824 */ /* 0x000fe400078e020b */
[----:B------:R-:W-:Y:S01]  /*0e60*/  IMAD.MOV.U32 R10, RZ, RZ, R2 ;  /* 0x000000ffff0a7224 */ /* 0x000fe200078e0002 */
[----:B------:R-:W0:Y:S01]  /*0e70*/  S2R R6, SR_TID.X ;  /* 0x0000000000067919 */ /* 0x000e220000002100 */
[----:B------:R-:W1:Y:S03]  /*0e80*/  LDC R3, c[0x0][0x3a8] ;  /* 0x0000ea00ff037b82 */ /* 0x000e660000000800 */
[----:B------:R-:W2:Y:S04]  /*0e90*/  LDG.E.64 R20, desc[UR8][R10.64+0x8] ;  /* 0x000008080a147981 */ /* 0x000ea8000c1e1b00 */
[----:B------:R-:W3:Y:S04]  /*0ea0*/  LDG.E.64 R8, desc[UR8][R10.64] ;  /* 0x000000080a087981 */ /* 0x000ee8000c1e1b00 */
[----:B------:R3:W4:Y:S01]  /*0eb0*/  LDG.E.64 R24, desc[UR8][R10.64+0x10] ;  /* 0x000010080a187981 */ /* 0x000722000c1e1b00 */
[----:B------:R-:W-:-:S05]  /*0ec0*/  IMAD.MOV R4, RZ, RZ, -R4 ;  /* 0x000000ffff047224 */ /* 0x000fca00078e0a04 */
[----:B-1----:R-:W-:Y:S01]  /*0ed0*/  VIADDMNMX R4, R4, R3, 0x200, PT ;  /* 0x0000020004047446 */ /* 0x002fe20003800103 */
[----:B0-----:R-:W-:-:S05]  /*0ee0*/  IMAD.SHL.U32 R15, R6, 0x2, RZ ;  /* 0x00000002060f7824 */ /* 0x001fca00078e00ff */
[----:B------:R-:W-:-:S04]  /*0ef0*/  LOP3.LUT R13, R15, 0x7c0, RZ, 0xc0, !PT ;  /* 0x000007c00f0d7812 */ /* 0x000fc800078ec0ff */
[----:B------:R-:W-:-:S04]  /*0f00*/  LOP3.LUT R5, R13, 0x1f, R6, 0xf8, !PT ;  /* 0x0000001f0d057812 */ /* 0x000fc800078ef806 */
[C---:B------:R-:W-:Y:S01]  /*0f10*/  ISETP.GE.AND P0, PT, R5.reuse, R4, PT ;  /* 0x000000040500720c */ /* 0x040fe20003f06270 */
[C---:B------:R-:W-:Y:S02]  /*0f20*/  VIADD R3, R5.reuse, 0x20 ;  /* 0x0000002005037836 */ /* 0x040fe40000000000 */
[----:B------:R-:W-:-:S03]  /*0f30*/  IMAD R17, R5, 0x18, RZ ;  /* 0x0000001805117824 */ /* 0x000fc600078e02ff */
[----:B------:R-:W-:Y:S02]  /*0f40*/  ISETP.GE.AND P1, PT, R3, R4, PT ;  /* 0x000000040300720c */ /* 0x000fe40003f26270 */
[----:B------:R-:W-:-:S05]  /*0f50*/  IADD3 R16, P2, PT, R17, R2, RZ ;  /* 0x0000000211107210 */ /* 0x000fca0007f5e0ff */
[----:B------:R-:W-:Y:S01]  /*0f60*/  IMAD.X R17, RZ, RZ, R11, P2 ;  /* 0x000000ffff117224 */ /* 0x000fe200010e060b */
[----:B--2---:R-:W-:Y:S01]  /*0f70*/  MOV R26, R20 ;  /* 0x00000014001a7202 */ /* 0x004fe20000000f00 */
[----:B------:R-:W-:-:S03]  /*0f80*/  IMAD.MOV.U32 R27, RZ, RZ, R21 ;  /* 0x000000ffff1b7224 */ /* 0x000fc600078e0015 */
[----:B------:R-:W2:Y:S01]  /*0f90*/  @!P0 LDG.E.64 R20, desc[UR8][R16.64+0x8] ;  /* 0x0000080810148981 */ /* 0x000ea2000c1e1b00 */
[----:B---3--:R-:W-:Y:S02]  /*0fa0*/  IMAD.MOV.U32 R10, RZ, RZ, R8 ;  /* 0x000000ffff0a7224 */ /* 0x008fe400078e0008 */
[----:B------:R-:W-:Y:S01]  /*0fb0*/  IMAD.MOV.U32 R11, RZ, RZ, R9 ;  /* 0x000000ffff0b7224 */ /* 0x000fe200078e0009 */
[----:B------:R-:W3:Y:S01]  /*0fc0*/  @!P1 LDG.E.64 R26, desc[UR8][R16.64+0x308] ;  /* 0x00030808101a9981 */ /* 0x000ee2000c1e1b00 */
[----:B----4-:R-:W-:Y:S02]  /*0fd0*/  IMAD.MOV.U32 R28, RZ, RZ, R24 ;  /* 0x000000ffff1c7224 */ /* 0x010fe400078e0018 */
[----:B------:R-:W-:Y:S01]  /*0fe0*/  IMAD.MOV.U32 R29, RZ, RZ, R25 ;  /* 0x000000ffff1d7224 */ /* 0x000fe200078e0019 */
[----:B------:R-:W4:Y:S04]  /*0ff0*/  @!P0 LDG.E.64 R8, desc[UR8][R16.64] ;  /* 0x0000000810088981 */ /* 0x000f28000c1e1b00 */
[----:B------:R-:W5:Y:S04]  /*1000*/  @!P1 LDG.E.64 R10, desc[UR8][R16.64+0x300] ;  /* 0x00030008100a9981 */ /* 0x000f68000c1e1b00 */
[----:B------:R-:W5:Y:S04]  /*1010*/  @!P0 LDG.E.64 R24, desc[UR8][R16.64+0x10] ;  /* 0x0000100810188981 */ /* 0x000f68000c1e1b00 */
[----:B------:R-:W5:Y:S01]  /*1020*/  @!P1 LDG.E.64 R28, desc[UR8][R16.64+0x310] ;  /* 0x00031008101c9981 */ /* 0x000f62000c1e1b00 */
[----:B------:R-:W0:Y:S01]  /*1030*/  S2R R2, SR_CgaCtaId ;  /* 0x0000000000027919 */ /* 0x000e220000008800 */
[----:B------:R-:W1:Y:S01]  /*1040*/  S2R R0, SR_LANEID ;  /* 0x0000000000007919 */ /* 0x000e620000000000 */
[----:B------:R-:W-:-:S04]  /*1050*/  MOV R23, 0x400 ;  /* 0x0000040000177802 */ /* 0x000fc80000000f00 */
[----:B0-----:R-:W-:Y:S01]  /*1060*/  LEA R23, R2, R23, 0x18 ;  /* 0x0000001702177211 */ /* 0x001fe200078ec0ff */
[----:B-1----:R-:W-:-:S04]  /*1070*/  IMAD.IADD R2, R13, 0x1, R0 ;  /* 0x000000010d027824 */ /* 0x002fc800078e0200 */
[----:B------:R-:W-:-:S04]  /*1080*/  IMAD R2, R2, 0x18, R23 ;  /* 0x0000001802027824 */ /* 0x000fc800078e0217 */
[----:B------:R-:W-:Y:S01]  /*1090*/  IMAD R0, R0, 0x18, R2 ;  /* 0x0000001800007824 */ /* 0x000fe200078e0202 */
[----:B--2---:R-:W-:Y:S04]  /*10a0*/  STS.64 [R2+0x8], R20 ;  /* 0x0000081402007388 */ /* 0x004fe80000000a00 */
[----:B---3--:R-:W-:Y:S04]  /*10b0*/  STS.64 [R2+0x308], R26 ;  /* 0x0003081a02007388 */ /* 0x008fe80000000a00 */
[----:B----4-:R-:W-:Y:S04]  /*10c0*/  STS.64 [R2], R8 ;  /* 0x0000000802007388 */ /* 0x010fe80000000a00 */
[----:B-----5:R-:W-:Y:S04]  /*10d0*/  STS.64 [R2+0x300], R10 ;  /* 0x0003000a02007388 */ /* 0x020fe80000000a00 */
[----:B------:R0:W-:Y:S04]  /*10e0*/  STS.64 [R2+0x10], R24 ;  /* 0x0000101802007388 */ /* 0x0001e80000000a00 */
[----:B------:R-:W-:Y:S01]  /*10f0*/  STS.64 [R2+0x310], R28 ;  /* 0x0003101c02007388 */ /* 0x000fe20000000a00 */
[----:B------:R-:W-:-:S03]  /*1100*/  NOP ;  /* 0x0000000000007918 */ /* 0x000fc60000000000 */
[----:B------:R-:W-:Y:S04]  /*1110*/  LDS.64 R20, [R0+0x18] ;  /* 0x0000180000147984 */ /* 0x000fe80000000a00 */
[----:B------:R-:W-:Y:S04]  /*1120*/  LDS.64 R18, [R0+0x20] ;  /* 0x0000200000127984 */ /* 0x000fe80000000a00 */
[----:B------:R-:W-:Y:S04]  /*1130*/  LDS.64 R12, [R0+0x10] ;  /* 0x00001000000c7984 */ /* 0x000fe80000000a00 */
[----:B------:R-:W-:Y:S04]  /*1140*/  LDS.64 R16, [R0+0x28] ;  /* 0x0000280000107984 */ /* 0x000fe80000000a00 */
[----:B------:R-:W1:Y:S01]  /*1150*/  LDS.128 R8, [R0] ;  /* 0x0000000000087984 */ /* 0x000e620000000c00 */
[----:B------:R-:W-:Y:S01]  /*1160*/  BAR.SYNC.DEFER_BLOCKING 0x0 ;  /* 0x0000000000007b1d */ /* 0x000fe20000010000 */
[----:B0-----:R-:W-:-:S07]  /*1170*/  VIADD R25, R15, 0x1 ;  /* 0x000000010f197836 */ /* 0x001fce0000000000 */
[----:B------:R-:W-:Y:S01]  /*1180*/  PREEXIT ;  /* 0x000000000000782d */ /* 0x000fe20000000000 */
[----:B------:R-:W-:Y:S01]  /*1190*/  UMOV UR4, 0x2 ;  /* 0x0000000200047882 */ /* 0x000fe20000000000 */
[----:B------:R-:W-:-:S04]  /*11a0*/  ISETP.GE.U32.AND P1, PT, R25, R4, PT ;  /* 0x000000041900720c */ /* 0x000fc80003f26070 */
[----:B-1----:R-:W-:Y:S02]  /*11b0*/  FSEL R20, R20, R8, !P1 ;  /* 0x0000000814147208 */ /* 0x002fe40004800000 */
[----:B------:R-:W-:Y:S02]  /*11c0*/  FSEL R21, R21, R9, !P1 ;  /* 0x0000000915157208 */ /* 0x000fe40004800000 */
[----:B------:R-:W-:Y:S02]  /*11d0*/  FSEL R19, R19, R11, !P1 ;  /* 0x0000000b13137208 */ /* 0x000fe40004800000 */
[----:B------:R-:W-:Y:S02]  /*11e0*/  FSEL R18, R18, R10, !P1 ;  /* 0x0000000a12127208 */ /* 0x000fe40004800000 */
[----:B------:R-:W-:Y:S01]  /*11f0*/  DSETP.GEU.AND P0, PT, R20, R8, PT ;  /* 0x000000081400722a */ /* 0x000fe20003f0e000 */
[----:B------:R-:W-:Y:S01]  /*1200*/  SEL R0, R17, R13, !P1 ;  /* 0x0000000d11007207 */ /* 0x000fe20004800000 */
[----:B------:R-:W-:Y:S01]  /*1210*/  IMAD.MOV.U32 R17, RZ, RZ, R21 ;  /* 0x000000ffff117224 */ /* 0x000fe200078e0015 */
[----:B------:R-:W-:Y:S01]  /*1220*/  SEL R22, R16, R12, !P1 ;  /* 0x0000000c10167207 */ /* 0x000fe20004800000 */
[----:B------:R-:W-:Y:S01]  /*1230*/  IMAD.MOV.U32 R16, RZ, RZ, R20 ;  /* 0x000000ffff107224 */ /* 0x000fe200078e0014 */
[----:B------:R-:W-:-:S02]  /*1240*/  MOV R14, R18 ;  /* 0x00000012000e7202 */ /* 0x000fc40000000f00 */
[----:B------:R-:W-:Y:S01]  /*1250*/  ISETP.GE.U32.OR P0, PT, R15, R4, P0 ;  /* 0x000000040f00720c */ /* 0x000fe20000706470 */
[----:B------:R-:W-:-:S12]  /*1260*/  IMAD.MOV.U32 R15, RZ, RZ, R19 ;  /* 0x000000ffff0f7224 */ /* 0x000fd800078e0013 */
[----:B------:R-:W-:Y:S02]  /*1270*/  @!P0 IMAD.MOV.U32 R15, RZ, RZ, R11 ;  /* 0x000000ffff0f8224 */ /* 0x000fe400078e000b */
[----:B------:R-:W-:Y:S02]  /*1280*/  @!P0 IMAD.MOV.U32 R14, RZ, RZ, R10 ;  /* 0x000000ffff0e8224 */ /* 0x000fe400078e000a */
[----:B------:R-:W-:Y:S01]  /*1290*/  @!P0 IMAD.MOV.U32 R11, RZ, RZ, R19 ;  /* 0x000000ffff0b8224 */ /* 0x000fe200078e0013 */
[----:B------:R-:W-:Y:S01]  /*12a0*/  MOV R19, R0 ;  /* 0x0000000000137202 */ /* 0x000fe20000000f00 */
[----:B------:R-:W-:Y:S02]  /*12b0*/  @!P0 IMAD.MOV.U32 R10, RZ, RZ, R18 ;  /* 0x000000ffff0a8224 */ /* 0x000fe400078e0012 */
[----:B------:R-:W-:Y:S01]  /*12c0*/  IMAD.MOV.U32 R18, RZ, RZ, R22 ;  /* 0x000000ffff127224 */ /* 0x000fe200078e0016 */
[----:B------:R-:W-:Y:S01]  /*12d0*/  @!P0 MOV R18, R12 ;  /* 0x0000000c00128202 */ /* 0x000fe20000000f00 */
[----:B------:R-:W-:-:S02]  /*12e0*/  @!P0 IMAD.MOV.U32 R19, RZ, RZ, R13 ;  /* 0x000000ffff138224 */ /* 0x000fc400078e000d */
[----:B------:R-:W-:Y:S02]  /*12f0*/  @!P0 IMAD.MOV.U32 R16, RZ, RZ, R8 ;  /* 0x000000ffff108224 */ /* 0x000fe400078e0008 */
[----:B------:R-:W-:Y:S02]  /*1300*/  @!P0 IMAD.MOV.U32 R17, RZ, RZ, R9 ;  /* 0x000000ffff118224 */ /* 0x000fe400078e0009 */
[----:B------:R-:W-:Y:S02]  /*1310*/  @!P0 IMAD.MOV.U32 R13, RZ, RZ, R0 ;  /* 0x000000ffff0d8224 */ /* 0x000fe400078e0000 */
[----:B------:R-:W-:Y:S02]  /*1320*/  @!P0 IMAD.MOV.U32 R8, RZ, RZ, R20 ;  /* 0x000000ffff088224 */ /* 0x000fe400078e0014 */
[----:B------:R-:W-:Y:S02]  /*1330*/  @!P0 IMAD.MOV.U32 R9, RZ, RZ, R21 ;  /* 0x000000ffff098224 */ /* 0x000fe400078e0015 */
[----:B------:R-:W-:-:S02]  /*1340*/  @!P0 IMAD.MOV.U32 R12, RZ, RZ, R22 ;  /* 0x000000ffff0c8224 */ /* 0x000fc400078e0016 */
[----:B------:R-:W-:-:S07]  /*1350*/  IMAD R0, R6, 0x30, R23 ;  /* 0x0000003006007824 */ /* 0x000fce00078e0217 */
.L_x_36:
[----:B------:R-:W-:Y:S01]  /*1360*/  UIADD3 UR5, UPT, UPT, -UR4, URZ, URZ ;  /* 0x000000ff04057290 */ /* 0x000fe2000fffe1ff */
[----:B------:R-:W0:Y:S01]  /*1370*/  S2R R24, SR_CgaCtaId ;  /* 0x0000000000187919 */ /* 0x000e220000008800 */
[----:B------:R-:W-:Y:S01]  /*1380*/  BSSY.RECONVERGENT B0, `(.L_x_33) ;  /* 0x000002e000007945 */ /* 0x000fe20003800200 */
[----:B------:R-:W-:Y:S03]  /*1390*/  BAR.SYNC.DEFER_BLOCKING 0x0 ;  /* 0x0000000000007b1d */ /* 0x000fe60000010000 */
[----:B------:R-:W-:Y:S01]  /*13a0*/  LOP3.LUT R20, R6, UR5, RZ, 0xc0, !PT ;  /* 0x0000000506147c12 */ /* 0x000fe2000f8ec0ff */
[----:B------:R-:W-:-:S04]  /*13b0*/  UIADD3 UR5, UPT, UPT, UR4, -0x1, URZ ;  /* 0xffffffff04057890 */ /* 0x000fc8000fffe0ff */
[----:B------:R-:W-:Y:S02]  /*13c0*/  IMAD.SHL.U32 R23, R20, 0x2, RZ ;  /* 0x0000000214177824 */ /* 0x000fe400078e00ff */
[----:B------:R-:W-:-:S03]  /*13d0*/  LOP3.LUT R20, R6, UR5, RZ, 0xc0, !PT ;  /* 0x0000000506147c12 */ /* 0x000fc6000f8ec0ff */
[----:B------:R-:W-:Y:S02]  /*13e0*/  VIMNMX R23, PT, PT, R4, R23, PT ;  /* 0x0000001704177248 */ /* 0x000fe40003fe0100 */
[----:B------:R-:W-:Y:S02]  /*13f0*/  IMAD.SHL.U32 R25, R20, 0x2, RZ ;  /* 0x0000000214197824 */ /* 0x000fe400078e00ff */
[----:B------:R-:W-:-:S03]  /*1400*/  VIADDMNMX R21, R23, UR4, R4, PT ;  /* 0x0000000417157c46 */ /* 0x000fc6000b800104 */
[----:B------:R-:W-:Y:S02]  /*1410*/  VIMNMX R22, PT, PT, R4, R25, PT ;  /* 0x0000001904167248 */ /* 0x000fe40003fe0100 */
[C---:B------:R-:W-:Y:S02]  /*1420*/  VIADDMNMX R20, R21.reuse, UR4, R4, PT ;  /* 0x0000000415147c46 */ /* 0x040fe4000b800104 */
[----:B------:R-:W-:Y:S01]  /*1430*/  VIADDMNMX R27, R21, -R23, R22, PT ;  /* 0x80000017151b7246 */ /* 0x000fe20003800116 */
[----:B------:R1:W-:Y:S02]  /*1440*/  STS.128 [R0], R8 ;  /* 0x0000000800007388 */ /* 0x0003e40000000c00 */
[----:B------:R-:W-:Y:S02]  /*1450*/  IMAD.IADD R25, R20, 0x1, -R21 ;  /* 0x0000000114197824 */ /* 0x000fe400078e0a15 */
[----:B------:R1:W-:Y:S03]  /*1460*/  STS.64 [R0+0x10], R12 ;  /* 0x0000100c00007388 */ /* 0x0003e60000000a00 */
[C---:B------:R-:W-:Y:S01]  /*1470*/  ISETP.GE.AND P0, PT, R22.reuse, R25, PT ;  /* 0x000000191600720c */ /* 0x040fe20003f06270 */
[----:B------:R-:W-:Y:S01]  /*1480*/  IMAD.IADD R25, R22, 0x1, -R25 ;  /* 0x0000000116197824 */ /* 0x000fe200078e0a19 */
[----:B------:R1:W-:Y:S04]  /*1490*/  STS.64 [R0+0x18], R16 ;  /* 0x0000181000007388 */ /* 0x0003e80000000a00 */
[----:B------:R-:W-:Y:S01]  /*14a0*/  SEL R26, R25, RZ, P0 ;  /* 0x000000ff191a7207 */ /* 0x000fe20000000000 */
[----:B------:R1:W-:Y:S01]  /*14b0*/  STS.64 [R0+0x20], R14 ;  /* 0x0000200e00007388 */ /* 0x0003e20000000a00 */
[----:B------:R-:W-:-:S02]  /*14c0*/  MOV R25, 0x400 ;  /* 0x0000040000197802 */ /* 0x000fc40000000f00 */
[----:B------:R-:W-:Y:S01]  /*14d0*/  ISETP.GE.AND P0, PT, R26, R27, PT ;  /* 0x0000001b1a00720c */ /* 0x000fe20003f06270 */
[----:B------:R1:W-:Y:S01]  /*14e0*/  STS.64 [R0+0x28], R18 ;  /* 0x0000281200007388 */ /* 0x0003e20000000a00 */
[----:B0-----:R-:W-:Y:S01]  /*14f0*/  LEA R24, R24, R25, 0x18 ;  /* 0x0000001918187211 */ /* 0x001fe200078ec0ff */
[----:B------:R-:W-:Y:S10]  /*1500*/  BAR.SYNC.DEFER_BLOCKING 0x0 ;  /* 0x0000000000007b1d */ /* 0x000ff40000010000 */
[----:B-1----:R-:W-:Y:S05]  /*1510*/  @P0 BRA `(.L_x_34) ;  /* 0x0000000000500947 */ /* 0x002fea0003800000 */
[----:B------:R-:W0:Y:S01]  /*1520*/  S2R R9, SR_CgaCtaId ;  /* 0x0000000000097919 */ /* 0x000e220000008800 */
[----:B------:R-:W-:Y:S01]  /*1530*/  MOV R8, 0x400 ;  /* 0x0000040000087802 */ /* 0x000fe20000000f00 */
[----:B------:R-:W-:Y:S02]  /*1540*/  IMAD.MOV.U32 R13, RZ, RZ, R27 ;  /* 0x000000ffff0d7224 */ /* 0x000fe400078e001b */
[----:B------:R-:W-:Y:S01]  /*1550*/  IMAD.IADD R12, R22, 0x1, R21 ;  /* 0x00000001160c7824 */ /* 0x000fe200078e0215 */
[----:B0-----:R-:W-:-:S07]  /*1560*/  LEA R15, R9, R8, 0x18 ;  /* 0x00000008090f7211 */ /* 0x001fce00078ec0ff */
.L_x_35:
[----:B------:R-:W-:-:S04]  /*1570*/  IADD3 R8, PT, PT, R13, -R26, RZ ;  /* 0x8000001a0d087210 */ /* 0x000fc80007ffe0ff */
[----:B------:R-:W-:-:S04]  /*1580*/  LEA.HI R9, R8, R8, RZ, 0x1 ;  /* 0x0000000808097211 */ /* 0x000fc800078f08ff */
[----:B------:R-:W-:-:S04]  /*1590*/  LEA.HI.SX32 R14, R9, R26, 0x1f ;  /* 0x0000001a090e7211 */ /* 0x000fc800078ffaff */
[----:B------:R-:W-:Y:S01]  /*15a0*/  LOP3.LUT R9, RZ, R14, RZ, 0x33, !PT ;  /* 0x0000000eff097212 */ /* 0x000fe200078e33ff */
[----:B------:R-:W-:-:S04]  /*15b0*/  IMAD.IADD R8, R23, 0x1, R14 ;  /* 0x0000000117087824 */ /* 0x000fc800078e020e */
[----:B------:R-:W-:Y:S02]  /*15c0*/  IMAD.IADD R9, R12, 0x1, R9 ;  /* 0x000000010c097824 */ /* 0x000fe400078e0209 */
[--C-:B------:R-:W-:Y:S02]  /*15d0*/  IMAD R8, R8, 0x18, R15.reuse ;  /* 0x0000001808087824 */ /* 0x100fe400078e020f */
[----:B------:R-:W-:-:S04]  /*15e0*/  IMAD R10, R9, 0x18, R15 ;  /* 0x00000018090a7824 */ /* 0x000fc800078e020f */
[----:B------:R-:W-:Y:S04]  /*15f0*/  LDS.64 R8, [R8] ;  /* 0x0000000008087984 */ /* 0x000fe80000000a00 */
[----:B------:R-:W0:Y:S02]  /*1600*/  LDS.64 R10, [R10] ;  /* 0x000000000a0a7984 */ /* 0x000e240000000a00 */
[----:B0-----:R-:W-:-:S06]  /*1610*/  DSETP.GEU.AND P0, PT, R10, R8, PT ;  /* 0x000000080a00722a */ /* 0x001fcc0003f0e000 */
[----:B------:R-:W-:-:S08]  /*1620*/  SEL R13, R13, R14, P0 ;  /* 0x0000000e0d0d7207 */ /* 0x000fd00000000000 */
[----:B------:R-:W-:-:S05]  /*1630*/  @P0 VIADD R26, R14, 0x1 ;  /* 0x000000010e1a0836 */ /* 0x000fca0000000000 */
[----:B------:R-:W-:-:S13]  /*1640*/  ISETP.GE.AND P0, PT, R26, R13, PT ;  /* 0x0000000d1a00720c */ /* 0x000fda0003f06270 */
[----:B------:R-:W-:Y:S05]  /*1650*/  @!P0 BRA `(.L_x_35) ;  /* 0xfffffffc00c48947 */ /* 0x000fea000383ffff */
.L_x_34:
[----:B------:R-:W-:Y:S05]  /*1660*/  BSYNC.RECONVERGENT B0 ;  /* 0x0000000000007941 */ /* 0x000fea0003800200 */
.L_x_33:
[----:B------:R-:W-:Y:S01]  /*1670*/  IMAD.IADD R10, R23, 0x1, R26 ;  /* 0x00000001170a7824 */ /* 0x000fe200078e021a */
[----:B------:R-:W-:Y:S01]  /*1680*/  IADD3 R19, PT, PT, -R26, R21, R22 ;  /* 0x000000151a137210 */ /* 0x000fe20007ffe116 */
[----:B------:R-:W-:Y:S01]  /*1690*/  UISETP.GE.U32.AND UP0, UPT, UR4, 0x81, UPT ;  /* 0x000000810400788c */ /* 0x000fe2000bf06070 */
[----:B------:R-:W-:Y:S01]  /*16a0*/  PLOP3.LUT P0, PT, PT, PT, PT, 0x8, 0x80 ;  /* 0x000000000080781c */ /* 0x000fe20003f0e170 */
[C-C-:B------:R-:W-:Y:S01]  /*16b0*/  IMAD R25, R10.reuse, 0x18, R24.reuse ;  /* 0x000000180a197824 */ /* 0x140fe200078e0218 */
[C---:B------:R-:W-:Y:S01]  /*16c0*/  ISETP.GE.AND P1, PT, R19.reuse, R20, PT ;  /* 0x000000141300720c */ /* 0x040fe20003f26270 */
[C---:B------:R-:W-:Y:S01]  /*16d0*/  IMAD R24, R19.reuse, 0x18, R24 ;  /* 0x0000001813187824 */ /* 0x040fe200078e0218 */
[----:B------:R-:W-:Y:S01]  /*16e0*/  USHF.L.U32 UR5, UR4, 0x1, URZ ;  /* 0x0000000104057899 */ /* 0x000fe200080006ff */
[----:B------:R-:W-:Y:S01]  /*16f0*/  VIADD R11, R19, 0x1 ;  /* 0x00000001130b7836 */ /* 0x000fe20000000000 */
[----:B------:R-:W-:Y:S01]  /*1700*/  LDS.64 R8, [R25] ;  /* 0x0000000019087984 */ /* 0x000fe20000000a00 */
[----:B------:R-:W-:-:S03]  /*1710*/  VIADD R18, R10, 0x1 ;  /* 0x000000010a127836 */ /* 0x000fc60000000000 */
[----:B------:R-:W0:Y:S01]  /*1720*/  LDS.64 R16, [R24] ;  /* 0x0000000018107984 */ /* 0x000e220000000a00 */
[----:B------:R-:W-:-:S03]  /*1730*/  UMOV UR4, UR5 ;  /* 0x0000000500047c82 */ /* 0x000fc60008000000 */
[----:B------:R-:W-:Y:S04]  /*1740*/  LDS.64 R14, [R25+0x8] ;  /* 0x00000800190e7984 */ /* 0x000fe80000000a00 */
[----:B------:R-:W1:Y:S01]  /*1750*/  LDS.64 R12, [R24+0x8] ;  /* 0x00000800180c7984 */ /* 0x000e620000000a00 */
[----:B0-----:R-:W-:-:S06]  /*1760*/  @!P1 DSETP.GEU.AND P2, PT, R16, R8, PT ;  /* 0x000000081000922a */ /* 0x001fcc0003f4e000 */
[----:B------:R-:W-:Y:S02]  /*1770*/  @!P1 ISETP.GE.OR P0, PT, R10, R21, !P2 ;  /* 0x000000150a00920c */ /* 0x000fe40005706670 */
[----:B------:R-:W-:Y:S02]  /*1780*/  PLOP3.LUT P1, PT, PT, PT, PT, 0x8, 0x80 ;  /* 0x000000000080781c */ /* 0x000fe40003f2e170 */
[----:B------:R-:W-:Y:S02]  /*1790*/  FSEL R22, R16, R8, P0 ;  /* 0x0000000810167208 */ /* 0x000fe40000000000 */
[----:B------:R-:W-:-:S07]  /*17a0*/  FSEL R23, R17, R9, P0 ;  /* 0x0000000911177208 */ /* 0x000fce0000000000 */
[----:B------:R-:W-:Y:S01]  /*17b0*/  @P0 LDS.64 R16, [R24+0x18] ;  /* 0x0000180018100984 */ /* 0x000fe20000000a00 */
[----:B------:R-:W-:Y:S01]  /*17c0*/  @!P0 IMAD.MOV R11, RZ, RZ, R19 ;  /* 0x000000ffff0b8224 */ /* 0x000fe200078e0213 */
[----:B------:R-:W-:Y:S02]  /*17d0*/  @P0 IADD3 R18, PT, PT, R10, RZ, RZ ;  /* 0x000000ff0a120210 */ /* 0x000fe40007ffe0ff */
[----:B------:R-:W0:Y:S01]  /*17e0*/  @!P0 LDS.64 R8, [R25+0x18] ;  /* 0x0000180019088984 */ /* 0x000e220000000a00 */
[----:B-1----:R-:W-:Y:S02]  /*17f0*/  FSEL R10, R12, R14, P0 ;  /* 0x0000000e0c0a7208 */ /* 0x002fe40000000000 */
[----:B------:R-:W-:Y:S02]  /*1800*/  ISETP.GE.AND P2, PT, R11, R20, PT ;  /* 0x000000140b00720c */ /* 0x000fe40003f46270 */
[----:B------:R-:W-:Y:S02]  /*1810*/  FSEL R11, R13, R15, P0 ;  /* 0x0000000f0d0b7208 */ /* 0x000fe40000000000 */
[----:B------:R-:W-:Y:S04]  /*1820*/  @P0 LDS.64 R12, [R24+0x20] ;  /* 0x00002000180c0984 */ /* 0x000fe80000000a00 */
[----:B------:R-:W1:Y:S05]  /*1830*/  @!P0 LDS.64 R14, [R25+0x20] ;  /* 0x00002000190e8984 */ /* 0x000e6a0000000a00 */
[----:B0-----:R-:W-:-:S06]  /*1840*/  @!P2 DSETP.GEU.AND P3, PT, R16, R8, PT ;  /* 0x000000081000a22a */ /* 0x001fcc0003f6e000 */
[----:B------:R-:W-:Y:S02]  /*1850*/  @!P2 ISETP.GE.OR P1, PT, R18, R21, !P3 ;  /* 0x000000151200a20c */ /* 0x000fe40005f26670 */
[----:B------:R-:W-:Y:S02]  /*1860*/  LDS.64 R18, [R25+0x10] ;  /* 0x0000100019127984 */ /* 0x000fe40000000a00 */
[----:B------:R-:W-:Y:S01]  /*1870*/  FSEL R16, R16, R8, P1 ;  /* 0x0000000810107208 */ /* 0x000fe20000800000 */
[----:B------:R-:W-:Y:S01]  /*1880*/  IMAD.MOV.U32 R8, RZ, RZ, R22 ;  /* 0x000000ffff087224 */ /* 0x000fe200078e0016 */
[----:B------:R-:W0:Y:S01]  /*1890*/  LDS.64 R20, [R24+0x10] ;  /* 0x0000100018147984 */ /* 0x000e220000000a00 */
[----:B-1----:R-:W-:Y:S02]  /*18a0*/  FSEL R14, R12, R14, P1 ;  /* 0x0000000e0c0e7208 */ /* 0x002fe40000800000 */
[----:B------:R-:W-:Y:S02]  /*18b0*/  FSEL R15, R13, R15, P1 ;  /* 0x0000000f0d0f7208 */ /* 0x000fe40000800000 */
[----:B------:R-:W-:Y:S01]  /*18c0*/  FSEL R17, R17, R9, P1 ;  /* 0x0000000911117208 */ /* 0x000fe20000800000 */
[----:B------:R-:W-:Y:S01]  /*18d0*/  IMAD.MOV.U32 R9, RZ, RZ, R23 ;  /* 0x000000ffff097224 */ /* 0x000fe200078e0017 */
[----:B0-----:R-:W-:-:S02]  /*18e0*/  SEL R13, R21, R19, P0 ;  /* 0x00000013150d7207 */ /* 0x001fc40000000000 */
[----:B------:R-:W-:Y:S02]  /*18f0*/  SEL R12, R20, R18, P0 ;  /* 0x00000012140c7207 */ /* 0x000fe40000000000 */
[----:B------:R-:W-:Y:S04]  /*1900*/  @P0 LDS.64 R20, [R24+0x28] ;  /* 0x0000280018140984 */ /* 0x000fe80000000a00 */
[----:B------:R-:W0:Y:S02]  /*1910*/  @!P0 LDS.64 R18, [R25+0x28] ;  /* 0x0000280019128984 */ /* 0x000e240000000a00 */
[----:B0-----:R-:W-:Y:S02]  /*1920*/  SEL R19, R21, R19, P1 ;  /* 0x0000001315137207 */ /* 0x001fe40000800000 */
[----:B------:R-:W-:Y:S01]  /*1930*/  SEL R18, R20, R18, P1 ;  /* 0x0000001214127207 */ /* 0x000fe20000800000 */
[----:B------:R-:W-:Y:S06]  /*1940*/  BRA.U !UP0, `(.L_x_36) ;  /* 0xfffffff908847547 */ /* 0x000fec000b83ffff */
[----:B------:R-:W0:Y:S01]  /*1950*/  LDCU.U8 UR4, c[0x0][0x380] ;  /* 0x00007000ff0477ac */ /* 0x000e220008000000 */
[----:B------:R-:W1:Y:S01]  /*1960*/  S2R R23, SR_LANEID ;  /* 0x0000000000177919 */ /* 0x000e620000000000 */
[----:B------:R-:W2:Y:S01]  /*1970*/  S2UR UR6, SR_CgaCtaId ;  /* 0x00000000000679c3 */ /* 0x000ea20000008800 */
[----:B------:R-:W-:Y:S01]  /*1980*/  IMAD.WIDE.U32 R20, R7, 0x200, RZ ;  /* 0x0000020007147825 */ /* 0x000fe200078e00ff */
[----:B------:R-:W-:Y:S01]  /*1990*/  UMOV UR5, 0x400 ;  /* 0x0000040000057882 */ /* 0x000fe20000000000 */
[----:B0-----:R-:W-:-:S04]  /*19a0*/  UPRMT UR4, UR4, 0x8880, URZ ;  /* 0x0000888004047896 */ /* 0x001fc800080000ff */
[----:B------:R-:W-:Y:S02]  /*19b0*/  UISETP.NE.AND UP0, UPT, UR4, URZ, UPT ;  /* 0x000000ff0400728c */ /* 0x000fe4000bf05270 */
[----:B--2---:R-:W-:Y:S01]  /*19c0*/  ULEA UR5, UR6, UR5, 0x18 ;  /* 0x0000000506057291 */ /* 0x004fe2000f8ec0ff */
[----:B-1----:R-:W-:Y:S01]  /*19d0*/  IMAD R29, R23, 0x18, R2 ;  /* 0x00000018171d7824 */ /* 0x002fe200078e0202 */
[----:B------:R-:W-:Y:S06]  /*19e0*/  BAR.SYNC.DEFER_BLOCKING 0x0 ;  /* 0x0000000000007b1d */ /* 0x000fec0000010000 */
[----:B------:R-:W-:Y:S05]  /*19f0*/  BRA.U !UP0, `(.L_x_37) ;  /* 0x0000000108907547 */ /* 0x000fea000b800000 */
[----:B------:R-:W-:Y:S01]  /*1a00*/  ISETP.NE.AND P0, PT, R6, RZ, PT ;  /* 0x000000ff0600720c */ /* 0x000fe20003f05270 */
[----:B------:R-:W-:Y:S04]  /*1a10*/  STS.128 [R29], R8 ;  /* 0x000000081d007388 */ /* 0x000fe80000000c00 */
[----:B------:R0:W-:Y:S04]  /*1a20*/  STS.64 [R29+0x10], R12 ;  /* 0x0000100c1d007388 */ /* 0x0001e80000000a00 */
[----:B------:R-:W-:Y:S04]  /*1a30*/  STS.64 [R29+0x18], R16 ;  /* 0x000018101d007388 */ /* 0x000fe80000000a00 */
[----:B------:R1:W-:Y:S04]  /*1a40*/  STS.64 [R29+0x20], R14 ;  /* 0x0000200e1d007388 */ /* 0x0003e80000000a00 */
[----:B------:R-:W-:Y:S01]  /*1a50*/  STS.64 [R29+0x28], R18 ;  /* 0x000028121d007388 */ /* 0x000fe20000000a00 */
[----:B------:R-:W-:-:S03]  /*1a60*/  NOP ;  /* 0x0000000000007918 */ /* 0x000fc60000000000 */
[----:B------:R-:W-:Y:S01]  /*1a70*/  LDS.64 R24, [R2] ;  /* 0x0000000002187984 */ /* 0x000fe20000000a00 */
[----:B0-----:R-:W0:Y:S03]  /*1a80*/  LDC.64 R12, c[0x0][0x398] ;  /* 0x0000e600ff0c7b82 */ /* 0x001e260000000a00 */
[----:B------:R-:W-:Y:S04]  /*1a90*/  LDS.64 R26, [R2+0x8] ;  /* 0x00000800021a7984 */ /* 0x000fe80000000a00 */
[----:B------:R-:W-:Y:S04]  /*1aa0*/  LDS.64 R22, [R2+0x300] ;  /* 0x0003000002167984 */ /* 0x000fe80000000a00 */
[----:B------:R-:W-:Y:S04]  /*1ab0*/  LDS.64 R6, [R2+0x308] ;  /* 0x0003080002067984 */ /* 0x000fe80000000a00 */
[----:B------:R-:W-:Y:S04]  /*1ac0*/  LDS.64 R8, [R2+0x10] ;  /* 0x0000100002087984 */ /* 0x000fe80000000a00 */
[----:B------:R-:W-:Y:S04]  /*1ad0*/  LDS.64 R10, [R2+0x310] ;  /* 0x00031000020a7984 */ /* 0x000fe80000000a00 */
[----:B------:R-:W-:Y:S01]  /*1ae0*/  @!P0 STS [UR5+0x3000], R4 ;  /* 0x00300004ff008988 */ /* 0x000fe20008000805 */
[----:B------:R-:W-:Y:S06]  /*1af0*/  BAR.SYNC.DEFER_BLOCKING 0x0 ;  /* 0x0000000000007b1d */ /* 0x000fec0000010000 */
[----:B------:R-:W1:Y:S01]  /*1b00*/  S2R R28, SR_TID.X ;  /* 0x00000000001c7919 */ /* 0x000e620000002100 */
[----:B------:R-:W2:Y:S01]  /*1b10*/  LDS R0, [UR5+0x3000] ;  /* 0x00300005ff007984 */ /* 0x000ea20008000800 */
[C---:B-1----:R-:W-:Y:S01]  /*1b20*/  IMAD.SHL.U32 R14, R28.reuse, 0x2, RZ ;  /* 0x000000021c0e7824 */ /* 0x042fe200078e00ff */
[----:B------:R-:W-:-:S04]  /*1b30*/  LOP3.LUT R28, R28, 0x1f, RZ, 0xc0, !PT ;  /* 0x0000001f1c1c7812 */ /* 0x000fc800078ec0ff */
[----:B------:R-:W-:-:S04]  /*1b40*/  LOP3.LUT R15, R14, 0x7c0, RZ, 0xc0, !PT ;  /* 0x000007c00e0f7812 */ /* 0x000fc800078ec0ff */
[----:B------:R-:W-:-:S04]  /*1b50*/  IADD3 R15, P0, P1, R15, R20, R28 ;  /* 0x000000140f0f7210 */ /* 0x000fc8000791e01c */
[----:B------:R-:W-:Y:S01]  /*1b60*/  IADD3.X R20, PT, PT, RZ, R21, RZ, P0, P1 ;  /* 0x00000015ff147210 */ /* 0x000fe200007e24ff */
[----:B0-----:R-:W-:Y:S01]  /*1b70*/  IMAD.WIDE.U32 R12, R15, 0x18, R12 ;  /* 0x000000180f0c7825 */ /* 0x001fe200078e000c */
[----:B--2---:R-:W-:-:S03]  /*1b80*/  ISETP.GE.AND P0, PT, R5, R0, PT ;  /* 0x000000000500720c */ /* 0x004fc60003f06270 */
[----:B------:R-:W-:-:S04]  /*1b90*/  IMAD R5, R20, 0x18, RZ ;  /* 0x0000001814057824 */ /* 0x000fc800078e02ff */
[----:B------:R-:W-:-:S06]  /*1ba0*/  IMAD.IADD R13, R13, 0x1, R5 ;  /* 0x000000010d0d7824 */ /* 0x000fcc00078e0205 */
        /* <DEDUP_REMOVED lines=9> */
.L_x_37:
        /* <DEDUP_REMOVED lines=15> */
[----:B------:R-:W-:Y:S01]  /*1d30*/  BAR.SYNC.DEFER_BLOCKING 0x0 ;  /* 0x0000000000007b1d */ /* 0x000fe20000010000 */
[----:B-1----:R-:W-:-:S05]  /*1d40*/  IADD3 R15, P0, PT, R20, R5, RZ ;  /* 0x00000005140f7210 */ /* 0x002fca0007f1e0ff */
[----:B------:R-:W-:Y:S02]  /*1d50*/  IMAD.X R20, RZ, RZ, R21, P0 ;  /* 0x000000ffff147224 */ /* 0x000fe400000e0615 */
[----:B0-----:R-:W-:Y:S01]  /*1d60*/  IMAD.WIDE.U32 R12, R15, 0x18, R12 ;  /* 0x000000180f0c7825 */ /* 0x001fe200078e000c */
[----:B------:R-:W0:Y:S02]  /*1d70*/  LDS R0, [UR5+0x3000] ;  /* 0x00300005ff007984 */ /* 0x000e240008000800 */
[-C--:B0-----:R-:W-:Y:S01]  /*1d80*/  ISETP.GE.AND P0, PT, R5, R0.reuse, PT ;  /* 0x000000000500720c */ /* 0x081fe20003f06270 */
[----:B------:R-:W-:Y:S01]  /*1d90*/  IMAD R5, R20, 0x18, RZ ;  /* 0x0000001814057824 */ /* 0x000fe200078e02ff */
[----:B------:R-:W-:-:S03]  /*1da0*/  ISETP.GE.AND P1, PT, R3, R0, PT ;  /* 0x000000000300720c */ /* 0x000fc60003f26270 */
[----:B------:R-:W-:-:S08]  /*1db0*/  IMAD.IADD R13, R5, 0x1, R13 ;  /* 0x00000001050d7824 */ /* 0x000fd000078e020d */
        /* <DEDUP_REMOVED lines=8> */
.L_x_38:
        /* <DEDUP_REMOVED lines=12> */
.L_x_93:


//--------------------- .text._ZN3cub18CUB_300001_SM_10006detail10merge_sort26DeviceMergeSortMergeKernelINS2_10policy_hubIN6thrust24THRUST_300001_SM_1000_NS6detail15normal_iteratorINS6_10device_ptrI4EdgeEEEEE9Policy600ESC_PNS0_8NullTypeESC_SG_jN4cuda3std3__44lessISA_EESA_SF_EEvbT2_T3_T4_PT6_PT7_T5_PSO_SO_NS1_7vsmem_tE --------------------------
	.section	.text._ZN3cub18CUB_300001_SM_10006detail10merge_sort26DeviceMergeSortMergeKernelINS2_10policy_hubIN6thrust24THRUST_300001_SM_1000_NS6detail15normal_iteratorINS6_10device_ptrI4EdgeEEEEE9Policy600ESC_PNS0_8NullTypeESC_SG_jN4cuda3std3__44lessISA_EESA_SF_EEvbT2_T3_T4_PT6_PT7_T5_PSO_SO_NS1_7vsmem_tE,"ax",@progbits
	.align	128
        .global         _ZN3cub18CUB_300001_SM_10006detail10merge_sort26DeviceMergeSortMergeKernelINS2_10policy_hubIN6thrust24THRUST_300001_SM_1000_NS6detail15normal_iteratorINS6_10device_ptrI4EdgeEEEEE9Policy600ESC_PNS0_8NullTypeESC_SG_jN4cuda3std3__44lessISA_EESA_SF_EEvbT2_T3_T4_PT6_PT7_T5_PSO_SO_NS1_7vsmem_tE
        .type           _ZN3cub18CUB_300001_SM_10006detail10merge_sort26DeviceMergeSortMergeKernelINS2_10policy_hubIN6thrust24THRUST_300001_SM_1000_NS6detail15normal_iteratorINS6_10device_ptrI4EdgeEEEEE9Policy600ESC_PNS0_8NullTypeESC_SG_jN4cuda3std3__44lessISA_EESA_SF_EEvbT2_T3_T4_PT6_PT7_T5_PSO_SO_NS1_7vsmem_tE,@function
        .size           _ZN3cub18CUB_300001_SM_10006detail10merge_sort26DeviceMergeSortMergeKernelINS2_10policy_hubIN6thrust24THRUST_300001_SM_1000_NS6detail15normal_iteratorINS6_10device_ptrI4EdgeEEEEE9Policy600ESC_PNS0_8NullTypeESC_SG_jN4cuda3std3__44lessISA_EESA_SF_EEvbT2_T3_T4_PT6_PT7_T5_PSO_SO_NS1_7vsmem_tE,(.L_x_94 - _ZN3cub18CUB_300001_SM_10006detail10merge_sort26DeviceMergeSortMergeKernelINS2_10policy_hubIN6thrust24THRUST_300001_SM_1000_NS6detail15normal_iteratorINS6_10device_ptrI4EdgeEEEEE9Policy600ESC_PNS0_8NullTypeESC_SG_jN4cuda3std3__44lessISA_EESA_SF_EEvbT2_T3_T4_PT6_PT7_T5_PSO_SO_NS1_7vsmem_tE)
        .other          _ZN3cub18CUB_300001_SM_10006detail10merge_sort26DeviceMergeSortMergeKernelINS2_10policy_hubIN6thrust24THRUST_300001_SM_1000_NS6detail15normal_iteratorINS6_10device_ptrI4EdgeEEEEE9Policy600ESC_PNS0_8NullTypeESC_SG_jN4cuda3std3__44lessISA_EESA_SF_EEvbT2_T3_T4_PT6_PT7_T5_PSO_SO_NS1_7vsmem_tE,@"STO_CUDA_ENTRY STV_DEFAULT"
_ZN3cub18CUB_300001_SM_10006detail10merge_sort26DeviceMergeSortMergeKernelINS2_10policy_hubIN6thrust24THRUST_300001_SM_1000_NS6detail15normal_iteratorINS6_10device_ptrI4EdgeEEEEE9Policy600ESC_PNS0_8NullTypeESC_SG_jN4cuda3std3__44lessISA_EESA_SF_EEvbT2_T3_T4_PT6_PT7_T5_PSO_SO_NS1_7vsmem_tE:
.text._ZN3cub18CUB_300001_SM_10006detail10merge_sort26DeviceMergeSortMergeKernelINS2_10policy_hubIN6thrust24THRUST_300001_SM_1000_NS6detail15normal_iteratorINS6_10device_ptrI4EdgeEEEEE9Policy600ESC_PNS0_8NullTypeESC_SG_jN4cuda3std3__44lessISA_EESA_SF_EEvbT2_T3_T4_PT6_PT7_T5_PSO_SO_NS1_7vsmem_tE:
[----:B------:R-:W-:Y:S01]  /*0000*/  LDC R1, c[0x0][0x37c] ;  /* 0x0000df00ff017b82 */ /* 0x000fe20000000800 */
[----:B------:R-:W0:Y:S01]  /*0010*/  S2R R11, SR_CTAID.X ;  /* 0x00000000000b7919 */ /* 0x000e220000002500 */
[----:B------:R-:W1:Y:S06]  /*0020*/  LDCU UR4, c[0x0][0x370] ;  /* 0x00006e00ff0477ac */ /* 0x000e6c0008000800 */
[----:B------:R-:W2:Y:S01]  /*0030*/  LDC R9, c[0x0][0x3c0] ;  /* 0x0000f000ff097b82 */ /* 0x000ea20000000800 */
[----:B------:R-:W3:Y:S01]  /*0040*/  S2R R0, SR_TID.X ;  /* 0x0000000000007919 */ /* 0x000ee20000002100 */
[----:B------:R-:W4:Y:S01]  /*0050*/  LDCU.64 UR6, c[0x0][0x358] ;  /* 0x00006b00ff0677ac */ /* 0x000f220008000a00 */
[----:B-1----:R-:W-:Y:S01]  /*0060*/  UIADD3 UR4, UPT, UPT, UR4, -0x1, URZ ;  /* 0xffffffff04047890 */ /* 0x002fe2000fffe0ff */
[----:B--2---:R-:W-:-:S05]  /*0070*/  IMAD.SHL.U32 R3, R9, 0x100, RZ ;  /* 0x0000010009037824 */ /* 0x004fca00078e00ff */
[C---:B0-----:R-:W-:Y:S01]  /*0080*/  ISETP.GE.U32.AND P0, PT, R11.reuse, UR4, PT ;  /* 0x000000040b007c0c */ /* 0x041fe2000bf06070 */
[----:B------:R-:W-:-:S12]  /*0090*/  IMAD.SHL.U32 R2, R11, 0x200, RZ ;  /* 0x000002000b027824 */ /* 0x000fd800078e00ff */
[----:B---34-:R-:W-:Y:S05]  /*00a0*/  @P0 BRA `(.L_x_39) ;  /* 0x0000000c00dc0947 */ /* 0x018fea0003800000 */
[----:B------:R-:W0:Y:S01]  /*00b0*/  LDC.64 R4, c[0x0][0x3b8] ;  /* 0x0000ee00ff047b82 */ /* 0x000e220000000a00 */
[----:B------:R-:W-:Y:S01]  /*00c0*/  IMAD.MOV R12, RZ, RZ, -R9 ;  /* 0x000000ffff0c7224 */ /* 0x000fe200078e0a09 */
[----:B------:R-:W1:Y:S06]  /*00d0*/  LDCU.U8 UR4, c[0x0][0x380] ;  /* 0x00007000ff0477ac */ /* 0x000e6c0008000000 */
[----:B------:R-:W2:Y:S01]  /*00e0*/  LDC R14, c[0x0][0x398] ;  /* 0x0000e600ff0e7b82 */ /* 0x000ea20000000800 */
[----:B0-----:R-:W-:-:S05]  /*00f0*/  IMAD.WIDE.U32 R4, R11, 0x4, R4 ;  /* 0x000000040b047825 */ /* 0x001fca00078e0004 */
[----:B------:R-:W3:Y:S04]  /*0100*/  LDG.E R7, desc[UR6][R4.64+0x4] ;  /* 0x0000040604077981 */ /* 0x000ee8000c1e1900 */
[----:B------:R0:W4:Y:S01]  /*0110*/  LDG.E R6, desc[UR6][R4.64] ;  /* 0x0000000604067981 */ /* 0x000122000c1e1900 */
[----:B------:R-:W-:Y:S01]  /*0120*/  LOP3.LUT R8, R11, R12, RZ, 0xc0, !PT ;  /* 0x0000000c0b087212 */ /* 0x000fe200078ec0ff */
[----:B-1----:R-:W-:Y:S01]  /*0130*/  UPRMT UR4, UR4, 0x8880, URZ ;  /* 0x0000888004047896 */ /* 0x002fe200080000ff */
[----:B------:R-:W-:-:S03]  /*0140*/  ACQBULK ;  /* 0x000000000000782e */ /* 0x000fc60000000000 */
[----:B------:R-:W-:Y:S01]  /*0150*/  IMAD.IADD R9, R11, 0x1, -R8 ;  /* 0x000000010b097824 */ /* 0x000fe200078e0a08 */
[----:B------:R-:W-:-:S03]  /*0160*/  UISETP.NE.AND UP0, UPT, UR4, URZ, UPT ;  /* 0x000000ff0400728c */ /* 0x000fc6000bf05270 */
[----:B------:R-:W-:Y:S01]  /*0170*/  IMAD.SHL.U32 R10, R9, 0x200, RZ ;  /* 0x00000200090a7824 */ /* 0x000fe200078e00ff */
[----:B------:R-:W-:-:S03]  /*0180*/  LOP3.LUT R9, R11, R12, RZ, 0xfc, !PT ;  /* 0x0000000c0b097212 */ /* 0x000fc600078efcff */
[C---:B------:R-:W-:Y:S01]  /*0190*/  VIADD R11, R10.reuse, 0x1ff ;  /* 0x000001ff0a0b7836 */ /* 0x040fe20000000000 */
[----:B------:R-:W-:Y:S02]  /*01a0*/  ISETP.NE.AND P0, PT, R10, -0x200, PT ;  /* 0xfffffe000a00780c */ /* 0x000fe40003f05270 */
[----:B------:R-:W-:Y:S01]  /*01b0*/  ISETP.NE.AND P1, PT, R9, -0x1, PT ;  /* 0xffffffff0900780c */ /* 0x000fe20003f25270 */
[----:B------:R-:W-:Y:S01]  /*01c0*/  IMAD.SHL.U32 R9, R8, 0x200, RZ ;  /* 0x0000020008097824 */ /* 0x000fe200078e00ff */
[----:B------:R-:W-:-:S03]  /*01d0*/  LOP3.LUT R8, R3, 0xfffffe00, RZ, 0xc0, !PT ;  /* 0xfffffe0003087812 */ /* 0x000fc600078ec0ff */
[----:B--2---:R-:W-:-:S05]  /*01e0*/  IMAD.IADD R3, R14, 0x1, -R9 ;  /* 0x000000010e037824 */ /* 0x004fca00078e0a09 */
[----:B0-----:R-:W-:Y:S01]  /*01f0*/  VIMNMX.U32 R5, PT, PT, R8, R3, !PT ;  /* 0x0000000308057248 */ /* 0x001fe20007fe0000 */
[----:B------:R-:W-:-:S04]  /*0200*/  @P0 VIADD R11, R10, 0x200 ;  /* 0x000002000a0b0836 */ /* 0x000fc80000000000 */
[----:B------:R-:W-:Y:S02]  /*0210*/  IMAD.IADD R5, R5, 0x1, -R8 ;  /* 0x0000000105057824 */ /* 0x000fe400078e0a08 */
[----:B---3--:R-:W-:-:S04]  /*0220*/  IMAD.IADD R12, R7, 0x1, -R9 ;  /* 0x00000001070c7824 */ /* 0x008fc800078e0a09 */
[----:B------:R-:W-:Y:S01]  /*0230*/  IMAD.IADD R7, R11, 0x1, -R12 ;  /* 0x000000010b077824 */ /* 0x000fe200078e0a0c */
[----:B------:R-:W-:Y:S01]  /*0240*/  @!P1 VIMNMX.U32 R12, PT, PT, R8, R3, PT ;  /* 0x00000003080c9248 */ /* 0x000fe20003fe0000 */
[----:B----4-:R-:W-:-:S03]  /*0250*/  IMAD.IADD R11, R6, 0x1, -R9 ;  /* 0x00000001060b7824 */ /* 0x010fc600078e0a09 */
[----:B------:R-:W-:Y:S01]  /*0260*/  SEL R6, R8, R7, !P1 ;  /* 0x0000000708067207 */ /* 0x000fe20004800000 */
[----:B------:R-:W-:Y:S01]  /*0270*/  IMAD.IADD R3, R12, 0x1, -R11 ;  /* 0x000000010c037824 */ /* 0x000fe200078e0a0b */
[----:B------:R-:W-:Y:S02]  /*0280*/  VIADDMNMX.U32 R4, R10, -R11, R5, PT ;  /* 0x8000000b0a047246 */ /* 0x000fe40003800005 */
[----:B------:R-:W-:Y:S01]  /*0290*/  VIMNMX.U32 R5, PT, PT, R5, R6, PT ;  /* 0x0000000605057248 */ /* 0x000fe20003fe0000 */
[----:B------:R-:W-:Y:S06]  /*02a0*/  BRA.U !UP0, `(.L_x_40) ;  /* 0x00000001087c7547 */ /* 0x000fec000b800000 */
[----:B------:R-:W0:Y:S01]  /*02b0*/  LDC.64 R6, c[0x0][0x388] ;  /* 0x0000e200ff067b82 */ /* 0x000e220000000a00 */
[----:B------:R-:W-:Y:S01]  /*02c0*/  IMAD.IADD R10, R0, 0x1, -R3 ;  /* 0x00000001000a7824 */ /* 0x000fe200078e0a03 */
[----:B------:R-:W-:Y:S02]  /*02d0*/  IADD3 R21, P0, P1, R4, R9, R8 ;  /* 0x0000000904157210 */ /* 0x000fe4000791e008 */
[----:B------:R-:W-:Y:S02]  /*02e0*/  IADD3 R9, P2, P3, R0, R11, R9 ;  /* 0x0000000b00097210 */ /* 0x000fe40007b5e009 */
[----:B------:R-:W-:Y:S02]  /*02f0*/  IADD3 R21, P4, PT, R10, R21, RZ ;  /* 0x000000150a157210 */ /* 0x000fe40007f9e0ff */
[----:B------:R-:W-:Y:S02]  /*0300*/  IADD3.X R13, PT, PT, RZ, RZ, RZ, P0, P1 ;  /* 0x000000ffff0d7210 */ /* 0x000fe400007e24ff */
[----:B------:R-:W-:-:S02]  /*0310*/  IADD3.X R11, PT, PT, RZ, RZ, RZ, P2, P3 ;  /* 0x000000ffff0b7210 */ /* 0x000fc400017e64ff */
[----:B------:R-:W-:Y:S02]  /*0320*/  LEA.HI.X.SX32 R10, R10, R13, 0x1, P4 ;  /* 0x0000000d0a0a7211 */ /* 0x000fe400020f0eff */
[----:B------:R-:W-:Y:S01]  /*0330*/  ISETP.GE.AND P0, PT, R0, R3, PT ;  /* 0x000000030000720c */ /* 0x000fe20003f06270 */
[----:B------:R-:W-:Y:S02]  /*0340*/  IMAD R11, R11, 0x18, RZ ;  /* 0x000000180b0b7824 */ /* 0x000fe400078e02ff */
        /* <DEDUP_REMOVED lines=21> */
.L_x_40:
        /* <DEDUP_REMOVED lines=30> */
.L_x_41:
[----:B01----:R-:W0:Y:S01]  /*0680*/  S2R R18, SR_CgaCtaId ;  /* 0x0000000000127919 */ /* 0x003e220000008800 */
[----:B------:R-:W-:Y:S01]  /*0690*/  MOV R19, 0x400 ;  /* 0x0000040000137802 */ /* 0x000fe20000000f00 */
[----:B------:R-:W-:-:S03]  /*06a0*/  IMAD.IADD R4, R5, 0x1, -R4 ;  /* 0x0000000105047824 */ /* 0x000fc600078e0a04 */
[----:B0-----:R-:W-:-:S05]  /*06b0*/  LEA R19, R18, R19, 0x18 ;  /* 0x0000001312137211 */ /* 0x001fca00078ec0ff */
[----:B------:R-:W-:-:S05]  /*06c0*/  IMAD R21, R0, 0x18, R19 ;  /* 0x0000001800157824 */ /* 0x000fca00078e0213 */
[----:B-----5:R-:W-:Y:S04]  /*06d0*/  STS.64 [R21], R8 ;  /* 0x0000000815007388 */ /* 0x020fe80000000a00 */
[----:B------:R-:W-:Y:S04]  /*06e0*/  STS.64 [R21+0x8], R6 ;  /* 0x0000080615007388 */ /* 0x000fe80000000a00 */
[----:B------:R-:W-:Y:S04]  /*06f0*/  STS.64 [R21+0x10], R16 ;  /* 0x0000101015007388 */ /* 0x000fe80000000a00 */
[----:B------:R-:W-:Y:S04]  /*0700*/  STS.64 [R21+0x1800], R14 ;  /* 0x0018000e15007388 */ /* 0x000fe80000000a00 */
[----:B------:R-:W-:Y:S04]  /*0710*/  STS.64 [R21+0x1808], R12 ;  /* 0x0018080c15007388 */ /* 0x000fe80000000a00 */
[----:B------:R0:W-:Y:S01]  /*0720*/  STS.64 [R21+0x1810], R10 ;  /* 0x0018100a15007388 */ /* 0x0001e20000000a00 */
[----:B------:R-:W-:Y:S01]  /*0730*/  BAR.SYNC.DEFER_BLOCKING 0x0 ;  /* 0x0000000000007b1d */ /* 0x000fe20000010000 */
[----:B------:R-:W-:Y:S01]  /*0740*/  IMAD.SHL.U32 R5, R0, 0x2, RZ ;  /* 0x0000000200057824 */ /* 0x000fe200078e00ff */
[----:B------:R-:W-:-:S06]  /*0750*/  IADD3 R22, PT, PT, R3, R4, RZ ;  /* 0x0000000403167210 */ /* 0x000fcc0007ffe0ff */
[----:B------:R-:W-:Y:S01]  /*0760*/  PREEXIT ;  /* 0x000000000000782d */ /* 0x000fe20000000000 */
[----:B------:R-:W-:Y:S01]  /*0770*/  BSSY.RECONVERGENT B0, `(.L_x_42) ;  /* 0x0000018000007945 */ /* 0x000fe20003800200 */
[----:B0-----:R-:W-:-:S04]  /*0780*/  VIMNMX R10, PT, PT, R22, R5, PT ;  /* 0x00000005160a7248 */ /* 0x001fc80003fe0100 */
        /* <DEDUP_REMOVED lines=8> */
.L_x_44:
[----:B------:R-:W-:-:S05]  /*0810*/  IMAD.IADD R4, R9, 0x1, -R24 ;  /* 0x0000000109047824 */ /* 0x000fca00078e0a18 */
[----:B------:R-:W-:-:S04]  /*0820*/  LEA.HI R5, R4, R4, RZ, 0x1 ;  /* 0x0000000404057211 */ /* 0x000fc800078f08ff */
[----:B------:R-:W-:-:S04]  /*0830*/  LEA.HI.SX32 R8, R5, R24, 0x1f ;  /* 0x0000001805087211 */ /* 0x000fc800078ffaff */
[----:B------:R-:W-:-:S05]  /*0840*/  LOP3.LUT R4, RZ, R8, RZ, 0x33, !PT ;  /* 0x00000008ff047212 */ /* 0x000fca00078e33ff */
        /* <DEDUP_REMOVED lines=10> */
.L_x_43:
[----:B------:R-:W-:Y:S05]  /*08f0*/  BSYNC.RECONVERGENT B0 ;  /* 0x0000000000007941 */ /* 0x000fea0003800200 */
.L_x_42:
        /* <DEDUP_REMOVED lines=51> */
[----:B------:R-:W1:Y:S04]  /*0c30*/  LDC.64 R24, c[0x0][0x3a0] ;  /* 0x0000e800ff187b82 */ /* 0x000e680000000a00 */
[----:B0-----:R-:W-:Y:S01]  /*0c40*/  IMAD R16, R18, 0x2, R17 ;  /* 0x0000000212107824 */ /* 0x001fe200078e0211 */
[----:B------:R-:W-:-:S03]  /*0c50*/  LOP3.LUT R17, R17, 0x1f, R0, 0xf8, !PT ;  /* 0x0000001f11117812 */ /* 0x000fc600078ef800 */
[C---:B------:R-:W-:Y:S02]  /*0c60*/  IMAD R27, R16.reuse, 0x18, R3 ;  /* 0x00000018101b7824 */ /* 0x040fe400078e0203 */
[----:B------:R-:W-:-:S03]  /*0c70*/  IMAD.IADD R16, R16, 0x1, -R18 ;  /* 0x0000000110107824 */ /* 0x000fc600078e0a12 */
[----:B------:R-:W-:Y:S01]  /*0c80*/  STS.128 [R27], R4 ;  /* 0x000000041b007388 */ /* 0x000fe20000000c00 */
[----:B------:R-:W-:Y:S01]  /*0c90*/  IMAD R16, R16, 0x18, R3 ;  /* 0x0000001810107824 */ /* 0x000fe200078e0203 */
[----:B------:R-:W-:Y:S02]  /*0ca0*/  IADD3 R3, P0, PT, R2, R17, RZ ;  /* 0x0000001102037210 */ /* 0x000fe40007f1e0ff */
[----:B------:R-:W-:Y:S03]  /*0cb0*/  STS.64 [R27+0x10], R8 ;  /* 0x000010081b007388 */ /* 0x000fe60000000a00 */
[----:B------:R-:W-:Y:S01]  /*0cc0*/  IMAD.X R0, RZ, RZ, RZ, P0 ;  /* 0x000000ffff007224 */ /* 0x000fe200000e06ff */
[----:B------:R0:W-:Y:S01]  /*0cd0*/  STS.64 [R27+0x18], R10 ;  /* 0x0000180a1b007388 */ /* 0x0001e20000000a00 */
[----:B-1----:R-:W-:-:S03]  /*0ce0*/  IMAD.WIDE.U32 R2, R3, 0x18, R24 ;  /* 0x0000001803027825 */ /* 0x002fc600078e0018 */
[----:B------:R-:W-:Y:S04]  /*0cf0*/  STS.64 [R27+0x20], R12 ;  /* 0x0000200c1b007388 */ /* 0x000fe80000000a00 */
[----:B------:R-:W-:Y:S01]  /*0d00*/  STS.64 [R27+0x28], R14 ;  /* 0x0000280e1b007388 */ /* 0x000fe20000000a00 */
[----:B------:R-:W-:-:S03]  /*0d10*/  NOP ;  /* 0x0000000000007918 */ /* 0x000fc60000000000 */
[----:B------:R-:W1:Y:S01]  /*0d20*/  LDS.64 R18, [R16] ;  /* 0x0000000010127984 */ /* 0x000e620000000a00 */
[----:B0-----:R-:W-:-:S03]  /*0d30*/  IMAD R11, R0, 0x18, RZ ;  /* 0x00000018000b7824 */ /* 0x001fc600078e02ff */
[----:B------:R-:W0:Y:S02]  /*0d40*/  LDS.64 R22, [R16+0x8] ;  /* 0x0000080010167984 */ /* 0x000e240000000a00 */
[----:B------:R-:W-:Y:S02]  /*0d50*/  IADD3 R3, PT, PT, R3, R11, RZ ;  /* 0x0000000b03037210 */ /* 0x000fe40007ffe0ff */
[----:B------:R-:W2:Y:S04]  /*0d60*/  LDS.64 R20, [R16+0x10] ;  /* 0x0000100010147984 */ /* 0x000ea80000000a00 */
[----:B------:R-:W3:Y:S04]  /*0d70*/  LDS.64 R6, [R16+0x300] ;  /* 0x0003000010067984 */ /* 0x000ee80000000a00 */
[----:B------:R-:W4:Y:S04]  /*0d80*/  LDS.64 R4, [R16+0x308] ;  /* 0x0003080010047984 */ /* 0x000f280000000a00 */
[----:B------:R-:W5:Y:S04]  /*0d90*/  LDS.64 R8, [R16+0x310] ;  /* 0x0003100010087984 */ /* 0x000f680000000a00 */
[----:B-1----:R-:W-:Y:S04]  /*0da0*/  STG.E.64 desc[UR6][R2.64], R18 ;  /* 0x0000001202007986 */ /* 0x002fe8000c101b06 */
[----:B0-----:R-:W-:Y:S04]  /*0db0*/  STG.E.64 desc[UR6][R2.64+0x8], R22 ;  /* 0x0000081602007986 */ /* 0x001fe8000c101b06 */
[----:B--2---:R-:W-:Y:S04]  /*0dc0*/  STG.E.64 desc[UR6][R2.64+0x10], R20 ;  /* 0x0000101402007986 */ /* 0x004fe8000c101b06 */
[----:B---3--:R-:W-:Y:S04]  /*0dd0*/  STG.E.64 desc[UR6][R2.64+0x300], R6 ;  /* 0x0003000602007986 */ /* 0x008fe8000c101b06 */
[----:B----4-:R-:W-:Y:S04]  /*0de0*/  STG.E.64 desc[UR6][R2.64+0x308], R4 ;  /* 0x0003080402007986 */ /* 0x010fe8000c101b06 */
[----:B-----5:R-:W-:Y:S01]  /*0df0*/  STG.E.64 desc[UR6][R2.64+0x310], R8 ;  /* 0x0003100802007986 */ /* 0x020fe2000c101b06 */
[----:B------:R-:W-:Y:S05]  /*0e00*/  EXIT ;  /* 0x000000000000794d */ /* 0x000fea0003800000 */
.L_x_45:
[----:B------:R-:W0:Y:S01]  /*0e10*/  S2R R17, SR_LANEID ;  /* 0x0000000000117919 */ /* 0x000e220000000000 */
[----:B------:R-:W-:Y:S01]  /*0e20*/  LOP3.LUT R16, R16, 0x7c0, RZ, 0xc0, !PT ;  /* 0x000007c010107812 */ /* 0x000fe200078ec0ff */
[----:B------:R-:W1:Y:S04]  /*0e30*/  LDC.64 R26, c[0x0][0x388] ;  /* 0x0000e200ff1a7b82 */ /* 0x000e680000000a00 */
[----:B0-----:R-:W-:-:S04]  /*0e40*/  IMAD R18, R17, 0x2, R16 ;  /* 0x0000000211127824 */ /* 0x001fc800078e0210 */
[C---:B------:R-:W-:Y:S02]  /*0e50*/  IMAD R29, R18.reuse, 0x18, R3 ;  /* 0x00000018121d7824 */ /* 0x040fe400078e0203 */
[----:B------:R-:W-:-:S03]  /*0e60*/  IMAD.IADD R18, R18, 0x1, -R17 ;  /* 0x0000000112127824 */ /* 0x000fc600078e0a11 */
[----:B------:R-:W-:Y:S01]  /*0e70*/  STS.128 [R29], R4 ;  /* 0x000000041d007388 */ /* 0x000fe20000000c00 */
[----:B------:R-:W-:Y:S01]  /*0e80*/  IMAD R17, R18, 0x18, R3 ;  /* 0x0000001812117824 */ /* 0x000fe200078e0203 */
[----:B------:R-:W-:Y:S02]  /*0e90*/  LOP3.LUT R3, R0, 0x1f, RZ, 0xc0, !PT ;  /* 0x0000001f00037812 */ /* 0x000fe400078ec0ff */
[----:B------:R0:W-:Y:S03]  /*0ea0*/  STS.64 [R29+0x10], R8 ;  /* 0x000010081d007388 */ /* 0x0001e60000000a00 */
[----:B------:R-:W-:Y:S01]  /*0eb0*/  IMAD.IADD R3, R2, 0x1, R3 ;  /* 0x0000000102037824 */ /* 0x000fe200078e0203 */
[----:B------:R-:W-:Y:S04]  /*0ec0*/  STS.64 [R29+0x18], R10 ;  /* 0x0000180a1d007388 */ /* 0x000fe80000000a00 */
[----:B------:R-:W-:Y:S01]  /*0ed0*/  STS.64 [R29+0x20], R12 ;  /* 0x0000200c1d007388 */ /* 0x000fe20000000a00 */
[----:B------:R-:W-:-:S03]  /*0ee0*/  IADD3 R3, P0, PT, R16, R3, RZ ;  /* 0x0000000310037210 */ /* 0x000fc60007f1e0ff */
[----:B------:R-:W-:Y:S01]  /*0ef0*/  STS.64 [R29+0x28], R14 ;  /* 0x0000280e1d007388 */ /* 0x000fe20000000a00 */
[----:B------:R-:W-:-:S03]  /*0f00*/  NOP ;  /* 0x0000000000007918 */ /* 0x000fc60000000000 */
[----:B------:R-:W2:Y:S01]  /*0f10*/  LDS.64 R18, [R17] ;  /* 0x0000000011127984 */ /* 0x000ea20000000a00 */
[----:B------:R-:W-:Y:S02]  /*0f20*/  IMAD.X R0, RZ, RZ, RZ, P0 ;  /* 0x000000ffff007224 */ /* 0x000fe400000e06ff */
[----:B-1----:R-:W-:Y:S01]  /*0f30*/  IMAD.WIDE.U32 R2, R3, 0x18, R26 ;  /* 0x0000001803027825 */ /* 0x002fe200078e001a */
[----:B------:R-:W1:Y:S03]  /*0f40*/  LDS.64 R24, [R17+0x8] ;  /* 0x0000080011187984 */ /* 0x000e660000000a00 */
[----:B0-----:R-:W-:Y:S01]  /*0f50*/  IMAD R9, R0, 0x18, RZ ;  /* 0x0000001800097824 */ /* 0x001fe200078e02ff */
[----:B------:R-:W0:Y:S03]  /*0f60*/  LDS.64 R22, [R17+0x10] ;  /* 0x0000100011167984 */ /* 0x000e260000000a00 */
[----:B------:R-:W-:Y:S01]  /*0f70*/  IMAD.IADD R3, R3, 0x1, R9 ;  /* 0x0000000103037824 */ /* 0x000fe200078e0209 */
[----:B------:R-:W3:Y:S04]  /*0f80*/  LDS.64 R20, [R17+0x300] ;  /* 0x0003000011147984 */ /* 0x000ee80000000a00 */
[----:B------:R-:W4:Y:S04]  /*0f90*/  LDS.64 R6, [R17+0x308] ;  /* 0x0003080011067984 */ /* 0x000f280000000a00 */
[----:B------:R-:W5:Y:S04]  /*0fa0*/  LDS.64 R4, [R17+0x310] ;  /* 0x0003100011047984 */ /* 0x000f680000000a00 */
[----:B--2---:R-:W-:Y:S04]  /*0fb0*/  STG.E.64 desc[UR6][R2.64], R18 ;  /* 0x0000001202007986 */ /* 0x004fe8000c101b06 */
[----:B-1----:R-:W-:Y:S04]  /*0fc0*/  STG.E.64 desc[UR6][R2.64+0x8], R24 ;  /* 0x0000081802007986 */ /* 0x002fe8000c101b06 */
[----:B0-----:R-:W-:Y:S04]  /*0fd0*/  STG.E.64 desc[UR6][R2.64+0x10], R22 ;  /* 0x0000101602007986 */ /* 0x001fe8000c101b06 */
[----:B---3--:R-:W-:Y:S04]  /*0fe0*/  STG.E.64 desc[UR6][R2.64+0x300], R20 ;  /* 0x0003001402007986 */ /* 0x008fe8000c101b06 */
[----:B----4-:R-:W-:Y:S04]  /*0ff0*/  STG.E.64 desc[UR6][R2.64+0x308], R6 ;  /* 0x0003080602007986 */ /* 0x010fe8000c101b06 */
[----:B-----5:R-:W-:Y:S01]  /*1000*/  STG.E.64 desc[UR6][R2.64+0x310], R4 ;  /* 0x0003100402007986 */ /* 0x020fe2000c101b06 */
[----:B------:R-:W-:Y:S05]  /*1010*/  EXIT ;  /* 0x000000000000794d */ /* 0x000fea0003800000 */
.L_x_39:
[----:B------:R-:W0:Y:S01]  /*1020*/  LDC.64 R4, c[0x0][0x3b8] ;  /* 0x0000ee00ff047b82 */ /* 0x000e220000000a00 */
[----:B------:R-:W-:Y:S01]  /*1030*/  IMAD.MOV R10, RZ, RZ, -R9 ;  /* 0x000000ffff0a7224 */ /* 0x000fe200078e0a09 */
[----:B------:R-:W1:Y:S06]  /*1040*/  LDCU.U8 UR4, c[0x0][0x380] ;  /* 0x00007000ff0477ac */ /* 0x000e6c0008000000 */
[----:B------:R-:W2:Y:S01]  /*1050*/  LDC R14, c[0x0][0x398] ;  /* 0x0000e600ff0e7b82 */ /* 0x000ea20000000800 */
[----:B0-----:R-:W-:-:S05]  /*1060*/  IMAD.WIDE.U32 R4, R11, 0x4, R4 ;  /* 0x000000040b047825 */ /* 0x001fca00078e0004 */
[----:B------:R-:W3:Y:S04]  /*1070*/  LDG.E R8, desc[UR6][R4.64+0x4] ;  /* 0x0000040604087981 */ /* 0x000ee8000c1e1900 */
[----:B------:R0:W4:Y:S01]  /*1080*/  LDG.E R6, desc[UR6][R4.64] ;  /* 0x0000000604067981 */ /* 0x000122000c1e1900 */
[CC--:B------:R-:W-:Y:S01]  /*1090*/  LOP3.LUT R12, R11.reuse, R10.reuse, RZ, 0xc0, !PT ;  /* 0x0000000a0b0c7212 */ /* 0x0c0fe200078ec0ff */
[----:B-1----:R-:W-:Y:S01]  /*10a0*/  UPRMT UR4, UR4, 0x8880, URZ ;  /* 0x0000888004047896 */ /* 0x002fe200080000ff */
[----:B------:R-:W-:Y:S01]  /*10b0*/  LOP3.LUT R10, R11, R10, RZ, 0xfc, !PT ;  /* 0x0000000a0b0a7212 */ /* 0x000fe200078efcff */
[----:B------:R-:W-:Y:S01]  /*10c0*/  BSSY.RECONVERGENT B0, `(.L_x_46) ;  /* 0x0000061000007945 */ /* 0x000fe20003800200 */
[----:B------:R-:W-:Y:S01]  /*10d0*/  LOP3.LUT R23, R3, 0xfffffe00, RZ, 0xc0, !PT ;  /* 0xfffffe0003177812 */ /* 0x000fe200078ec0ff */
[----:B------:R-:W-:Y:S01]  /*10e0*/  IMAD.IADD R7, R11, 0x1, -R12 ;  /* 0x000000010b077824 */ /* 0x000fe200078e0a0c */
[----:B------:R-:W-:Y:S01]  /*10f0*/  ISETP.NE.AND P1, PT, R10, -0x1, PT ;  /* 0xffffffff0a00780c */ /* 0x000fe20003f25270 */
[----:B------:R-:W-:Y:S01]  /*1100*/  UISETP.NE.AND UP0, UPT, UR4, URZ, UPT ;  /* 0x000000ff0400728c */ /* 0x000fe2000bf05270 */
[----:B------:R-:W-:Y:S01]  /*1110*/  ACQBULK ;  /* 0x000000000000782e */ /* 0x000fe20000000000 */
[----:B------:R-:W-:-:S02]  /*1120*/  IMAD.SHL.U32 R9, R7, 0x200, RZ ;  /* 0x0000020007097824 */ /* 0x000fc400078e00ff */
[----:B------:R-:W-:Y:S02]  /*1130*/  IMAD.SHL.U32 R7, R12, 0x200, RZ ;  /* 0x000002000c077824 */ /* 0x000fe400078e00ff */
[C---:B0-----:R-:W-:Y:S01]  /*1140*/  VIADD R4, R9.reuse, 0x1ff ;  /* 0x000001ff09047836 */ /* 0x041fe20000000000 */
[----:B------:R-:W-:Y:S01]  /*1150*/  ISETP.NE.AND P0, PT, R9, -0x200, PT ;  /* 0xfffffe000900780c */ /* 0x000fe20003f05270 */
[----:B--2---:R-:W-:-:S12]  /*1160*/  IMAD.IADD R14, R14, 0x1, -R7 ;  /* 0x000000010e0e7824 */ /* 0x004fd800078e0a07 */
[----:B------:R-:W-:Y:S02]  /*1170*/  @P0 VIADD R4, R9, 0x200 ;  /* 0x0000020009040836 */ /* 0x000fe40000000000 */
[----:B---3--:R-:W-:Y:S01]  /*1180*/  IMAD.IADD R3, R8, 0x1, -R7 ;  /* 0x0000000108037824 */ /* 0x008fe200078e0a07 */
[----:B------:R-:W-:-:S03]  /*1190*/  VIMNMX.U32 R8, PT, PT, R23, R14, !PT ;  /* 0x0000000e17087248 */ /* 0x000fc60007fe0000 */
[----:B------:R-:W-:Y:S01]  /*11a0*/  IMAD.IADD R4, R4, 0x1, -R3 ;  /* 0x0000000104047824 */ /* 0x000fe200078e0a03 */
[C---:B------:R-:W-:Y:S01]  /*11b0*/  @!P1 VIMNMX.U32 R3, PT, PT, R23.reuse, R14, PT ;  /* 0x0000000e17039248 */ /* 0x040fe20003fe0000 */
[----:B----4-:R-:W-:Y:S02]  /*11c0*/  IMAD.IADD R6, R6, 0x1, -R7 ;  /* 0x0000000106067824 */ /* 0x010fe400078e0a07 */
[----:B------:R-:W-:Y:S01]  /*11d0*/  IMAD.IADD R5, R8, 0x1, -R23 ;  /* 0x0000000108057824 */ /* 0x000fe200078e0a17 */
[----:B------:R-:W-:Y:S01]  /*11e0*/  SEL R4, R23, R4, !P1 ;  /* 0x0000000417047207 */ /* 0x000fe20004800000 */
[----:B------:R-:W-:-:S03]  /*11f0*/  IMAD.IADD R3, R3, 0x1, -R6 ;  /* 0x0000000103037824 */ /* 0x000fc600078e0a06 */
[----:B------:R-:W-:Y:S02]  /*1200*/  VIADDMNMX.U32 R8, R9, -R6, R5, PT ;  /* 0x8000000609087246 */ /* 0x000fe40003800005 */
[----:B------:R-:W-:-:S05]  /*1210*/  VIMNMX.U32 R5, PT, PT, R5, R4, PT ;  /* 0x0000000405057248 */ /* 0x000fca0003fe0000 */
[----:B------:R-:W-:Y:S01]  /*1220*/  IMAD.IADD R16, R5, 0x1, -R8 ;  /* 0x0000000105107824 */ /* 0x000fe200078e0a08 */
[----:B------:R-:W-:Y:S06]  /*1230*/  BRA.U !UP0, `(.L_x_47) ;  /* 0x0000000108947547 */ /* 0x000fec000b800000 */
[----:B------:R-:W0:Y:S01]  /*1240*/  LDC.64 R4, c[0x0][0x388] ;  /* 0x0000e200ff047b82 */ /* 0x000e220000000a00 */
[----:B------:R-:W-:Y:S01]  /*1250*/  IADD3 R23, P0, P1, R8, R7, R23 ;  /* 0x0000000708177210 */ /* 0x000fe2000791e017 */
[C---:B------:R-:W-:Y:S01]  /*1260*/  IMAD.IADD R8, R0.reuse, 0x1, -R3 ;  /* 0x0000000100087824 */ /* 0x040fe200078e0a03 */
[----:B------:R-:W-:Y:S01]  /*1270*/  IADD3 R12, PT, PT, R3, R16, RZ ;  /* 0x00000010030c7210 */ /* 0x000fe20007ffe0ff */
[----:B------:R-:W-:Y:S01]  /*1280*/  BSSY.RECONVERGENT B1, `(.L_x_48) ;  /* 0x0000015000017945 */ /* 0x000fe20003800200 */
[C---:B------:R-:W-:Y:S02]  /*1290*/  IADD3 R19, P2, P3, R0.reuse, R6, R7 ;  /* 0x0000000600137210 */ /* 0x040fe40007b5e007 */
[----:B------:R-:W-:Y:S02]  /*12a0*/  IADD3.X R7, PT, PT, RZ, RZ, RZ, P0, P1 ;  /* 0x000000ffff077210 */ /* 0x000fe400007e24ff */
[----:B------:R-:W-:Y:S02]  /*12b0*/  ISETP.GE.AND P0, PT, R0, R12, PT ;  /* 0x0000000c0000720c */ /* 0x000fe40003f06270 */
[----:B------:R-:W-:-:S02]  /*12c0*/  IADD3 R23, P4, PT, R8, R23, RZ ;  /* 0x0000001708177210 */ /* 0x000fc40007f9e0ff */
[----:B------:R-:W-:Y:S02]  /*12d0*/  IADD3.X R6, PT, PT, RZ, RZ, RZ, P2, P3 ;  /* 0x000000ffff067210 */ /* 0x000fe400017e64ff */
        /* <DEDUP_REMOVED lines=15> */
.L_x_49:
[----:B------:R-:W-:Y:S05]  /*13d0*/  BSYNC.RECONVERGENT B1 ;  /* 0x0000000000017941 */ /* 0x000fea0003800200 */
.L_x_48:
        /* <DEDUP_REMOVED lines=11> */
.L_x_47:
[----:B------:R-:W0:Y:S01]  /*1490*/  LDC.64 R4, c[0x0][0x3a0] ;  /* 0x0000e800ff047b82 */ /* 0x000e220000000a00 */
[----:B------:R-:W-:Y:S01]  /*14a0*/  IADD3 R8, P0, P1, R8, R7, R23 ;  /* 0x0000000708087210 */ /* 0x000fe2000791e017 */
[----:B------:R-:W-:Y:S01]  /*14b0*/  IMAD.IADD R12, R3, 0x1, R16 ;  /* 0x00000001030c7824 */ /* 0x000fe200078e0210 */
[C---:B------:R-:W-:Y:S01]  /*14c0*/  IADD3 R19, P2, P3, R0.reuse, R6, R7 ;  /* 0x0000000600137210 */ /* 0x040fe20007b5e007 */
[C---:B------:R-:W-:Y:S01]  /*14d0*/  IMAD.IADD R9, R0.reuse, 0x1, -R3 ;  /* 0x0000000100097824 */ /* 0x040fe200078e0a03 */
[----:B------:R-:W-:Y:S01]  /*14e0*/  IADD3.X R6, PT, PT, RZ, RZ, RZ, P0, P1 ;  /* 0x000000ffff067210 */ /* 0x000fe200007e24ff */
[----:B------:R-:W-:Y:S01]  /*14f0*/  BSSY.RECONVERGENT B1, `(.L_x_51) ;  /* 0x0000013000017945 */ /* 0x000fe20003800200 */
[----:B------:R-:W-:Y:S02]  /*1500*/  ISETP.GE.AND P0, PT, R0, R12, PT ;  /* 0x0000000c0000720c */ /* 0x000fe40003f06270 */
[----:B------:R-:W-:Y:S02]  /*1510*/  IADD3 R23, P4, PT, R9, R8, RZ ;  /* 0x0000000809177210 */ /* 0x000fe40007f9e0ff */
[----:B------:R-:W-:-:S02]  /*1520*/  IADD3.X R7, PT, PT, RZ, RZ, RZ, P2, P3 ;  /* 0x000000ffff077210 */ /* 0x000fc400017e64ff */
[----:B------:R-:W-:-:S03]  /*1530*/  LEA.HI.X.SX32 R6, R9, R6, 0x1, P4 ;  /* 0x0000000609067211 */ /* 0x000fc600020f0eff */
        /* <DEDUP_REMOVED lines=14> */
.L_x_52:
[----:B------:R-:W-:Y:S05]  /*1620*/  BSYNC.RECONVERGENT B1 ;  /* 0x0000000000017941 */ /* 0x000fea0003800200 */
.L_x_51:
        /* <DEDUP_REMOVED lines=10> */
.L_x_50:
[----:B------:R-:W-:Y:S05]  /*16d0*/  BSYNC.RECONVERGENT B0 ;  /* 0x0000000000007941 */ /* 0x000fea0003800200 */
.L_x_46:
[----:B012---:R-:W0:Y:S01]  /*16e0*/  S2R R18, SR_CgaCtaId ;  /* 0x0000000000127919 */ /* 0x007e220000008800 */
[----:B------:R-:W-:-:S04]  /*16f0*/  MOV R13, 0x400 ;  /* 0x00000400000d7802 */ /* 0x000fc80000000f00 */
[----:B0-----:R-:W-:-:S05]  /*1700*/  LEA R13, R18, R13, 0x18 ;  /* 0x0000000d120d7211 */ /* 0x001fca00078ec0ff */
[----:B------:R-:W-:-:S05]  /*1710*/  IMAD R17, R0, 0x18, R13 ;  /* 0x0000001800117824 */ /* 0x000fca00078e020d */
[----:B-----5:R0:W-:Y:S04]  /*1720*/  STS.64 [R17], R4 ;  /* 0x0000000411007388 */ /* 0x0201e80000000a00 */
[----:B------:R-:W-:Y:S04]  /*1730*/  STS.64 [R17+0x8], R6 ;  /* 0x0000080611007388 */ /* 0x000fe80000000a00 */
[----:B------:R-:W-:Y:S04]  /*1740*/  STS.64 [R17+0x10], R8 ;  /* 0x0000100811007388 */ /* 0x000fe80000000a00 */
        /* <DEDUP_REMOVED lines=16> */
.L_x_55:
        /* <DEDUP_REMOVED lines=14> */
.L_x_54:
[----:B------:R-:W-:Y:S05]  /*1930*/  BSYNC.RECONVERGENT B0 ;  /* 0x0000000000007941 */ /* 0x000fea0003800200 */
.L_x_53:
        /* <DEDUP_REMOVED lines=38> */
[----:B------:R-:W-:Y:S02]  /*1ba0*/  FSEL R11, R19, R11, P0 ;  /* 0x0000000b130b7208 */ /* 0x000fe40000000000 */
        /* <DEDUP_REMOVED lines=8> */
[----:B------:R-:W-:Y:S01]  /*1c30*/  SHF.L.U32 R19, R0, 0x1, RZ ;  /* 0x0000000100137819 */ /* 0x000fe200000006ff */
[----:B------:R-:W-:Y:S06]  /*1c40*/  BRA.U !UP0, `(.L_x_56) ;  /* 0x0000000108a47547 */ /* 0x000fec000b800000 */
[----:B------:R-:W0:Y:S01]  /*1c50*/  S2R R18, SR_LANEID ;  /* 0x0000000000127919 */ /* 0x000e220000000000 */
[----:B------:R-:W-:Y:S02]  /*1c60*/  LOP3.LUT R13, R19, 0x7c0, RZ, 0xc0, !PT ;  /* 0x000007c0130d7812 */ /* 0x000fe400078ec0ff */
[C---:B------:R-:W-:Y:S02]  /*1c70*/  ISETP.NE.AND P0, PT, R0.reuse, RZ, PT ;  /* 0x000000ff0000720c */ /* 0x040fe40003f05270 */
[----:B------:R-:W-:Y:S01]  /*1c80*/  LOP3.LUT R0, R0, 0x1f, RZ, 0xc0, !PT ;  /* 0x0000001f00007812 */ /* 0x000fe200078ec0ff */
[----:B0-----:R-:W-:-:S04]  /*1c90*/  IMAD R19, R18, 0x2, R13 ;  /* 0x0000000212137824 */ /* 0x001fc800078e020d */
[----:B------:R-:W-:Y:S02]  /*1ca0*/  IMAD.IADD R13, R13, 0x1, R0 ;  /* 0x000000010d0d7824 */ /* 0x000fe400078e0200 */
[C---:B------:R-:W-:Y:S02]  /*1cb0*/  IMAD.IADD R18, R19.reuse, 0x1, -R18 ;  /* 0x0000000113127824 */ /* 0x040fe400078e0a12 */
[--C-:B------:R-:W-:Y:S02]  /*1cc0*/  IMAD R25, R19, 0x18, R3.reuse ;  /* 0x0000001813197824 */ /* 0x100fe400078e0203 */
[----:B------:R-:W-:-:S03]  /*1cd0*/  IMAD R24, R18, 0x18, R3 ;  /* 0x0000001812187824 */ /* 0x000fc600078e0203 */
[----:B------:R-:W-:Y:S04]  /*1ce0*/  STS.128 [R25], R4 ;  /* 0x0000000419007388 */ /* 0x000fe80000000c00 */
[----:B------:R-:W-:Y:S04]  /*1cf0*/  STS.64 [R25+0x10], R8 ;  /* 0x0000100819007388 */ /* 0x000fe80000000a00 */
[----:B------:R0:W-:Y:S04]  /*1d00*/  STS.64 [R25+0x18], R10 ;  /* 0x0000180a19007388 */ /* 0x0001e80000000a00 */
        /* <DEDUP_REMOVED lines=10> */
[----:B------:R-:W-:Y:S01]  /*1db0*/  @!P0 STS [R3+0x3000], R12 ;  /* 0x0030000c03008388 */ /* 0x000fe20000000800 */
[----:B------:R-:W-:Y:S01]  /*1dc0*/  BAR.SYNC.DEFER_BLOCKING 0x0 ;  /* 0x0000000000007b1d */ /* 0x000fe20000010000 */
[----:B-1----:R-:W-:-:S05]  /*1dd0*/  IADD3 R15, P0, PT, R2, R13, RZ ;  /* 0x0000000d020f7210 */ /* 0x002fca0007f1e0ff */
[----:B------:R-:W-:Y:S02]  /*1de0*/  IMAD.X R0, RZ, RZ, RZ, P0 ;  /* 0x000000ffff007224 */ /* 0x000fe400000e06ff */
[----:B0-----:R-:W-:-:S04]  /*1df0*/  IMAD.WIDE.U32 R10, R15, 0x18, R10 ;  /* 0x000000180f0a7825 */ /* 0x001fc800078e000a */
[----:B------:R-:W-:-:S04]  /*1e00*/  IMAD R15, R0, 0x18, RZ ;  /* 0x00000018000f7824 */ /* 0x000fc800078e02ff */
[----:B------:R-:W-:Y:S01]  /*1e10*/  IMAD.IADD R11, R11, 0x1, R15 ;  /* 0x000000010b0b7824 */ /* 0x000fe200078e020f */
        /* <DEDUP_REMOVED lines=12> */
.L_x_56:
[----:B------:R-:W0:Y:S01]  /*1ee0*/  S2R R18, SR_LANEID ;  /* 0x0000000000127919 */ /* 0x000e220000000000 */
[----:B------:R-:W-:Y:S02]  /*1ef0*/  LOP3.LUT R13, R19, 0x7c0, RZ, 0xc0, !PT ;  /* 0x000007c0130d7812 */ /* 0x000fe400078ec0ff */
[C---:B------:R-:W-:Y:S02]  /*1f00*/  ISETP.NE.AND P0, PT, R0.reuse, RZ, PT ;  /* 0x000000ff0000720c */ /* 0x040fe40003f05270 */
[----:B------:R-:W-:-:S05]  /*1f10*/  LOP3.LUT R0, R0, 0x1f, RZ, 0xc0, !PT ;  /* 0x0000001f00007812 */ /* 0x000fca00078ec0ff */
[----:B------:R-:W-:Y:S02]  /*1f20*/  IMAD.IADD R2, R2, 0x1, R0 ;  /* 0x0000000102027824 */ /* 0x000fe400078e0200 */
        /* <DEDUP_REMOVED lines=19> */
[C---:B-1----:R-:W-:Y:S01]  /*2060*/  IADD3 R15, P0, PT, R13.reuse, R2, RZ ;  /* 0x000000020d0f7210 */ /* 0x042fe20007f1e0ff */
[----:B------:R-:W-:-:S04]  /*2070*/  IMAD.IADD R13, R13, 0x1, R0 ;  /* 0x000000010d0d7824 */ /* 0x000fc800078e0200 */
[----:B------:R-:W-:Y:S02]  /*2080*/  IMAD.X R0, RZ, RZ, RZ, P0 ;  /* 0x000000ffff007224 */ /* 0x000fe400000e06ff */
        /* <DEDUP_REMOVED lines=15> */
.L_x_57:
        /* <DEDUP_REMOVED lines=16> */
.L_x_94:


//--------------------- .text._ZN3cub18CUB_300001_SM_10006detail10merge_sort30DeviceMergeSortPartitionKernelIN6thrust24THRUST_300001_SM_1000_NS6detail15normal_iteratorINS5_10device_ptrI4EdgeEEEEjN4cuda3std3__44lessIS9_EES9_EEvbT_PT2_T0_SK_PSK_T1_SK_i --------------------------
	.section	.text._ZN3cub18CUB_300001_SM_10006detail10merge_sort30DeviceMergeSortPartitionKernelIN6thrust24THRUST_300001_SM_1000_NS6detail15normal_iteratorINS5_10device_ptrI4EdgeEEEEjN4cuda3std3__44lessIS9_EES9_EEvbT_PT2_T0_SK_PSK_T1_SK_i,"ax",@progbits
	.align	128
        .global         _ZN3cub18CUB_300001_SM_10006detail10merge_sort30DeviceMergeSortPartitionKernelIN6thrust24THRUST_300001_SM_1000_NS6detail15normal_iteratorINS5_10device_ptrI4EdgeEEEEjN4cuda3std3__44lessIS9_EES9_EEvbT_PT2_T0_SK_PSK_T1_SK_i
        .type           _ZN3cub18CUB_300001_SM_10006detail10merge_sort30DeviceMergeSortPartitionKernelIN6thrust24THRUST_300001_SM_1000_NS6detail15normal_iteratorINS5_10device_ptrI4EdgeEEEEjN4cuda3std3__44lessIS9_EES9_EEvbT_PT2_T0_SK_PSK_T1_SK_i,@function
        .size           _ZN3cub18CUB_300001_SM_10006detail10merge_sort30DeviceMergeSortPartitionKernelIN6thrust24THRUST_300001_SM_1000_NS6detail15normal_iteratorINS5_10device_ptrI4EdgeEEEEjN4cuda3std3__44lessIS9_EES9_EEvbT_PT2_T0_SK_PSK_T1_SK_i,(.L_x_95 - _ZN3cub18CUB_300001_SM_10006detail10merge_sort30DeviceMergeSortPartitionKernelIN6thrust24THRUST_300001_SM_1000_NS6detail15normal_iteratorINS5_10device_ptrI4EdgeEEEEjN4cuda3std3__44lessIS9_EES9_EEvbT_PT2_T0_SK_PSK_T1_SK_i)
        .other          _ZN3cub18CUB_300001_SM_10006detail10merge_sort30DeviceMergeSortPartitionKernelIN6thrust24THRUST_300001_SM_1000_NS6detail15normal_iteratorINS5_10device_ptrI4EdgeEEEEjN4cuda3std3__44lessIS9_EES9_EEvbT_PT2_T0_SK_PSK_T1_SK_i,@"STO_CUDA_ENTRY STV_DEFAULT"
_ZN3cub18CUB_300001_SM_10006detail10merge_sort30DeviceMergeSortPartitionKernelIN6thrust24THRUST_300001_SM_1000_NS6detail15normal_iteratorINS5_10device_ptrI4EdgeEEEEjN4cuda3std3__44lessIS9_EES9_EEvbT_PT2_T0_SK_PSK_T1_SK_i:
.text._ZN3cub18CUB_300001_SM_10006detail10merge_sort30DeviceMergeSortPartitionKernelIN6thrust24THRUST_300001_SM_1000_NS6detail15normal_iteratorINS5_10device_ptrI4EdgeEEEEjN4cuda3std3__44lessIS9_EES9_EEvbT_PT2_T0_SK_PSK_T1_SK_i:
[----:B------:R-:W-:Y:S01]  /*0000*/  LDC R1, c[0x0][0x37c] ;  /* 0x0000df00ff017b82 */ /* 0x000fe20000000800 */
[----:B------:R-:W0:Y:S01]  /*0010*/  S2R R0, SR_CTAID.X ;  /* 0x0000000000007919 */ /* 0x000e220000002500 */
[----:B------:R-:W0:Y:S01]  /*0020*/  LDCU UR4, c[0x0][0x360] ;  /* 0x00006c00ff0477ac */ /* 0x000e220008000800 */
[----:B------:R-:W0:Y:S01]  /*0030*/  S2R R3, SR_TID.X ;  /* 0x0000000000037919 */ /* 0x000e220000002100 */
[----:B------:R-:W1:Y:S01]  /*0040*/  LDCU UR6, c[0x0][0x39c] ;  /* 0x00007380ff0677ac */ /* 0x000e620008000800 */
[----:B0-----:R-:W-:-:S05]  /*0050*/  IMAD R0, R0, UR4, R3 ;  /* 0x0000000400007c24 */ /* 0x001fca000f8e0203 */
[----:B-1----:R-:W-:-:S13]  /*0060*/  ISETP.GE.U32.AND P0, PT, R0, UR6, PT ;  /* 0x0000000600007c0c */ /* 0x002fda000bf06070 */
[----:B------:R-:W-:Y:S05]  /*0070*/  @P0 EXIT ;  /* 0x000000000000094d */ /* 0x000fea0003800000 */
[----:B------:R-:W0:Y:S01]  /*0080*/  LDCU UR5, c[0x0][0x3ac] ;  /* 0x00007580ff0577ac */ /* 0x000e220008000800 */
[----:B------:R-:W-:Y:S01]  /*0090*/  VIADD R2, R0, 0x1 ;  /* 0x0000000100027836 */ /* 0x000fe20000000000 */
[----:B------:R-:W-:Y:S01]  /*00a0*/  ACQBULK ;  /* 0x000000000000782e */ /* 0x000fe20000000000 */
[----:B------:R-:W1:Y:S03]  /*00b0*/  LDCU UR7, c[0x0][0x3b0] ;  /* 0x00007600ff0777ac */ /* 0x000e660008000800 */
[----:B------:R-:W-:Y:S01]  /*00c0*/  ISETP.NE.AND P0, PT, R2, UR6, PT ;  /* 0x0000000602007c0c */ /* 0x000fe2000bf05270 */
[----:B------:R-:W2:Y:S01]  /*00d0*/  LDCU UR10, c[0x0][0x398] ;  /* 0x00007300ff0a77ac */ /* 0x000ea20008000800 */
[----:B------:R-:W3:Y:S01]  /*00e0*/  LDCU.64 UR8, c[0x0][0x358] ;  /* 0x00006b00ff0877ac */ /* 0x000ee20008000a00 */
[----:B0-----:R-:W-:-:S10]  /*00f0*/  UIADD3 UR4, UPT, UPT, -UR5, URZ, URZ ;  /* 0x000000ff05047290 */ /* 0x001fd4000fffe1ff */
[----:B------:R-:W0:Y:S01]  /*0100*/  @!P0 LDC.64 R4, c[0x0][0x3a0] ;  /* 0x0000e800ff048b82 */ /* 0x000e220000000a00 */
[----:B------:R-:W-:Y:S01]  /*0110*/  LOP3.LUT R2, R0, UR4, RZ, 0xc0, !PT ;  /* 0x0000000400027c12 */ /* 0x000fe2000f8ec0ff */
[----:B------:R-:W-:-:S04]  /*0120*/  USHF.R.U32.HI UR4, URZ, 0x1, UR5 ;  /* 0x00000001ff047899 */ /* 0x000fc80008011605 */
[----:B-1----:R-:W-:Y:S01]  /*0130*/  IMAD R3, R2, UR7, RZ ;  /* 0x0000000702037c24 */ /* 0x002fe2000f8e02ff */
[----:B------:R-:W-:-:S04]  /*0140*/  UIMAD UR4, UR4, UR7, URZ ;  /* 0x00000007040472a4 */ /* 0x000fc8000f8e02ff */
[----:B------:R-:W-:-:S04]  /*0150*/  LOP3.LUT R2, RZ, R3, RZ, 0x33, !PT ;  /* 0x00000003ff027212 */ /* 0x000fc800078e33ff */
[----:B------:R-:W-:-:S04]  /*0160*/  VIMNMX.U32 R2, PT, PT, R2, UR4, PT ;  /* 0x0000000402027c48 */ /* 0x000fc8000bfe0000 */
[----:B--2---:R-:W-:Y:S01]  /*0170*/  VIADDMNMX.U32 R2, R2, R3, UR10, PT ;  /* 0x0000000a02027e46 */ /* 0x004fe2000b800003 */
[----:B0-----:R-:W-:Y:S01]  /*0180*/  @!P0 IMAD.WIDE.U32 R4, R0, 0x4, R4 ;  /* 0x0000000400048825 */ /* 0x001fe200078e0004 */
[----:B------:R-:W-:Y:S02]  /*0190*/  VIMNMX.U32 R3, PT, PT, R3, UR10, PT ;  /* 0x0000000a03037c48 */ /* 0x000fe4000bfe0000 */
[----:B------:R-:W-:Y:S02]  /*01a0*/  LOP3.LUT R6, RZ, R2, RZ, 0x33, !PT ;  /* 0x00000002ff067212 */ /* 0x000fe400078e33ff */
[----:B---3--:R0:W-:Y:S02]  /*01b0*/  @!P0 STG.E desc[UR8][R4.64], R2 ;  /* 0x0000000204008986 */ /* 0x0081e4000c101908 */
[----:B------:R-:W-:-:S04]  /*01c0*/  VIMNMX.U32 R7, PT, PT, R6, UR4, PT ;  /* 0x0000000406077c48 */ /* 0x000fc8000bfe0000 */
[----:B------:R-:W-:Y:S01]  /*01d0*/  VIADDMNMX.U32 R7, R7, R2, UR10, PT ;  /* 0x0000000a07077e46 */ /* 0x000fe2000b800002 */
[----:B------:R-:W-:Y:S06]  /*01e0*/  @!P0 EXIT ;  /* 0x000000000000894d */ /* 0x000fec0003800000 */
[----:B------:R-:W1:Y:S01]  /*01f0*/  LDCU.U8 UR6, c[0x0][0x380] ;  /* 0x00007000ff0677ac */ /* 0x000e620008000000 */
[----:B------:R-:W-:Y:S01]  /*0200*/  BSSY.RECONVERGENT B0, `(.L_x_58) ;  /* 0x0000044000007945 */ /* 0x000fe20003800200 */
[----:B------:R-:W-:-:S06]  /*0210*/  UIADD3 UR4, UPT, UPT, UR5, -0x1, URZ ;  /* 0xffffffff05047890 */ /* 0x000fcc000fffe0ff */
[----:B0-----:R-:W-:-:S05]  /*0220*/  LOP3.LUT R4, R0, UR4, RZ, 0xc0, !PT ;  /* 0x0000000400047c12 */ /* 0x001fca000f8ec0ff */
[----:B------:R-:W-:Y:S01]  /*0230*/  IMAD R4, R4, UR7, RZ ;  /* 0x0000000704047c24 */ /* 0x000fe2000f8e02ff */
[----:B-1----:R-:W-:-:S04]  /*0240*/  UPRMT UR6, UR6, 0x8880, URZ ;  /* 0x0000888006067896 */ /* 0x002fc800080000ff */
[----:B------:R-:W-:-:S03]  /*0250*/  VIADDMNMX.U32 R4, R7, -R3, R4, PT ;  /* 0x8000000307047246 */ /* 0x000fc60003800004 */
[----:B------:R-:W-:Y:S02]  /*0260*/  UMOV UR4, UR6 ;  /* 0x0000000600047c82 */ /* 0x000fe40008000000 */
[----:B------:R-:W-:-:S09]  /*0270*/  UISETP.NE.AND UP0, UPT, UR4, URZ, UPT ;  /* 0x000000ff0400728c */ /* 0x000fd2000bf05270 */
[----:B------:R-:W-:Y:S05]  /*0280*/  BRA.U !UP0, `(.L_x_59) ;  /* 0x00000001087c7547 */ /* 0x000fea000b800000 */
[----:B------:R-:W-:Y:S01]  /*0290*/  IMAD.IADD R7, R7, 0x1, -R2 ;  /* 0x0000000107077824 */ /* 0x000fe200078e0a02 */
[----:B------:R-:W-:Y:S01]  /*02a0*/  VIADDMNMX.U32 R5, R2, -R3, R4, PT ;  /* 0x8000000302057246 */ /* 0x000fe20003800004 */
[----:B------:R-:W-:Y:S03]  /*02b0*/  BSSY.RECONVERGENT B1, `(.L_x_60) ;  /* 0x000001b000017945 */ /* 0x000fe60003800200 */
[----:B------:R-:W-:-:S05]  /*02c0*/  VIMNMX.U32 R6, PT, PT, R4, R7, !PT ;  /* 0x0000000704067248 */ /* 0x000fca0007fe0000 */
[----:B------:R-:W-:-:S05]  /*02d0*/  IMAD.IADD R6, R6, 0x1, -R7 ;  /* 0x0000000106067824 */ /* 0x000fca00078e0a07 */
[----:B------:R-:W-:-:S13]  /*02e0*/  ISETP.GE.U32.AND P0, PT, R6, R5, PT ;  /* 0x000000050600720c */ /* 0x000fda0003f06070 */
[----:B------:R-:W-:Y:S05]  /*02f0*/  @P0 BRA `(.L_x_61) ;  /* 0x0000000000580947 */ /* 0x000fea0003800000 */
[----:B------:R-:W0:Y:S02]  /*0300*/  LDC.64 R8, c[0x0][0x388] ;  /* 0x0000e200ff087b82 */ /* 0x000e240000000a00 */
.L_x_62:
[----:B------:R-:W-:-:S05]  /*0310*/  IMAD.IADD R7, R5, 0x1, -R6 ;  /* 0x0000000105077824 */ /* 0x000fca00078e0a06 */
[----:B------:R-:W-:-:S04]  /*0320*/  LEA.HI R14, R7, R6, RZ, 0x1f ;  /* 0x00000006070e7211 */ /* 0x000fc800078ff8ff */
[-C--:B------:R-:W-:Y:S02]  /*0330*/  LOP3.LUT R7, RZ, R14.reuse, RZ, 0x33, !PT ;  /* 0x0000000eff077212 */ /* 0x080fe400078e33ff */
[----:B------:R-:W-:-:S03]  /*0340*/  IADD3 R13, P0, PT, R3, R14, RZ ;  /* 0x0000000e030d7210 */ /* 0x000fc60007f1e0ff */
[----:B------:R-:W-:Y:S02]  /*0350*/  IMAD.IADD R7, R4, 0x1, R7 ;  /* 0x0000000104077824 */ /* 0x000fe400078e0207 */
[----:B------:R-:W-:Y:S02]  /*0360*/  IMAD.X R10, RZ, RZ, RZ, P0 ;  /* 0x000000ffff0a7224 */ /* 0x000fe400000e06ff */
[----:B0-----:R-:W-:Y:S01]  /*0370*/  IMAD.WIDE.U32 R12, R13, 0x18, R8 ;  /* 0x000000180d0c7825 */ /* 0x001fe200078e0008 */
[----:B------:R-:W-:-:S03]  /*0380*/  IADD3 R7, P1, PT, R2, R7, RZ ;  /* 0x0000000702077210 */ /* 0x000fc60007f3e0ff */
[----:B------:R-:W-:Y:S01]  /*0390*/  IMAD R17, R10, 0x18, RZ ;  /* 0x000000180a117824 */ /* 0x000fe200078e02ff */
[----:B------:R-:W-:Y:S01]  /*03a0*/  IADD3.X R15, PT, PT, RZ, RZ, RZ, P1, !PT ;  /* 0x000000ffff0f7210 */ /* 0x000fe20000ffe4ff */
[----:B------:R-:W-:-:S04]  /*03b0*/  IMAD.WIDE.U32 R10, R7, 0x18, R8 ;  /* 0x00000018070a7825 */ /* 0x000fc800078e0008 */
[----:B------:R-:W-:Y:S02]  /*03c0*/  IMAD R15, R15, 0x18, RZ ;  /* 0x000000180f0f7824 */ /* 0x000fe400078e02ff */
[----:B------:R-:W-:Y:S02]  /*03d0*/  IMAD.IADD R13, R13, 0x1, R17 ;  /* 0x000000010d0d7824 */ /* 0x000fe400078e0211 */
[----:B------:R-:W-:-:S04]  /*03e0*/  IMAD.IADD R11, R11, 0x1, R15 ;  /* 0x000000010b0b7824 */ /* 0x000fc800078e020f */
[----:B------:R-:W2:Y:S04]  /*03f0*/  LDG.E.64 R12, desc[UR8][R12.64] ;  /* 0x000000080c0c7981 */ /* 0x000ea8000c1e1b00 */
[----:B------:R-:W2:Y:S02]  /*0400*/  LDG.E.64 R10, desc[UR8][R10.64] ;  /* 0x000000080a0a7981 */ /* 0x000ea4000c1e1b00 */
[----:B--2---:R-:W-:-:S06]  /*0410*/  DSETP.GEU.AND P0, PT, R10, R12, PT ;  /* 0x0000000c0a00722a */ /* 0x004fcc0003f0e000 */
[----:B------:R-:W-:-:S08]  /*0420*/  SEL R5, R5, R14, P0 ;  /* 0x0000000e05057207 */ /* 0x000fd00000000000 */
[----:B------:R-:W-:-:S05]  /*0430*/  @P0 VIADD R6, R14, 0x1 ;  /* 0x000000010e060836 */ /* 0x000fca0000000000 */
[----:B------:R-:W-:-:S13]  /*0440*/  ISETP.GE.U32.AND P0, PT, R6, R5, PT ;  /* 0x000000050600720c */ /* 0x000fda0003f06070 */
[----:B------:R-:W-:Y:S05]  /*0450*/  @!P0 BRA `(.L_x_62) ;  /* 0xfffffffc00ac8947 */ /* 0x000fea000383ffff */
.L_x_61:
[----:B------:R-:W-:Y:S05]  /*0460*/  BSYNC.RECONVERGENT B1 ;  /* 0x0000000000017941 */ /* 0x000fea0003800200 */
.L_x_60:
[----:B------:R-:W-:Y:S05]  /*0470*/  BRA `(.L_x_63) ;  /* 0x0000000000707947 */ /* 0x000fea0003800000 */
.L_x_59:
[----:B------:R-:W-:Y:S01]  /*0480*/  IMAD.IADD R7, R7, 0x1, -R2 ;  /* 0x0000000107077824 */ /* 0x000fe200078e0a02 */
[----:B------:R-:W-:-:S04]  /*0490*/  VIADDMNMX.U32 R5, R2, -R3, R4, PT ;  /* 0x8000000302057246 */ /* 0x000fc80003800004 */
[----:B------:R-:W-:-:S04]  /*04a0*/  VIMNMX.U32 R6, PT, PT, R4, R7, !PT ;  /* 0x0000000704067248 */ /* 0x000fc80007fe0000 */
[----:B------:R-:W-:-:S04]  /*04b0*/  IADD3 R6, PT, PT, -R7, R6, RZ ;  /* 0x0000000607067210 */ /* 0x000fc80007ffe1ff */
[----:B------:R-:W-:-:S13]  /*04c0*/  ISETP.GE.U32.AND P0, PT, R6, R5, PT ;  /* 0x000000050600720c */ /* 0x000fda0003f06070 */
[----:B------:R-:W-:Y:S05]  /*04d0*/  @P0 BRA `(.L_x_63) ;  /* 0x0000000000580947 */ /* 0x000fea0003800000 */
[----:B------:R-:W0:Y:S02]  /*04e0*/  LDC.64 R8, c[0x0][0x390] ;  /* 0x0000e400ff087b82 */ /* 0x000e240000000a00 */
.L_x_64:
        /* <DEDUP_REMOVED lines=8> */
[----:B------:R-:W-:Y:S02]  /*0570*/  IMAD R17, R10, 0x18, RZ ;  /* 0x000000180a117824 */ /* 0x000fe400078e02ff */
[----:B------:R-:W-:Y:S02]  /*0580*/  IMAD.X R15, RZ, RZ, RZ, P1 ;  /* 0x000000ffff0f7224 */ /* 0x000fe400008e06ff */
[----:B------:R-:W-:Y:S01]  /*0590*/  IMAD.WIDE.U32 R10, R7, 0x18, R8 ;  /* 0x00000018070a7825 */ /* 0x000fe200078e0008 */
[----:B------:R-:W-:-:S03]  /*05a0*/  IADD3 R13, PT, PT, R13, R17, RZ ;  /* 0x000000110d0d7210 */ /* 0x000fc60007ffe0ff */
[----:B------:R-:W-:-:S03]  /*05b0*/  IMAD R15, R15, 0x18, RZ ;  /* 0x000000180f0f7824 */ /* 0x000fc600078e02ff */
[----:B------:R-:W2:Y:S01]  /*05c0*/  LDG.E.64 R12, desc[UR8][R12.64] ;  /* 0x000000080c0c7981 */ /* 0x000ea2000c1e1b00 */
[----:B------:R-:W-:-:S06]  /*05d0*/  IMAD.IADD R11, R11, 0x1, R15 ;  /* 0x000000010b0b7824 */ /* 0x000fcc00078e020f */
[----:B------:R-:W2:Y:S02]  /*05e0*/  LDG.E.64 R10, desc[UR8][R10.64] ;  /* 0x000000080a0a7981 */ /* 0x000ea4000c1e1b00 */
[----:B--2---:R-:W-:-:S06]  /*05f0*/  DSETP.GEU.AND P0, PT, R10, R12, PT ;  /* 0x0000000c0a00722a */ /* 0x004fcc0003f0e000 */
[----:B------:R-:W-:-:S08]  /*0600*/  SEL R5, R5, R14, P0 ;  /* 0x0000000e05057207 */ /* 0x000fd00000000000 */
[----:B------:R-:W-:-:S05]  /*0610*/  @P0 VIADD R6, R14, 0x1 ;  /* 0x000000010e060836 */ /* 0x000fca0000000000 */
[----:B------:R-:W-:-:S13]  /*0620*/  ISETP.GE.U32.AND P0, PT, R6, R5, PT ;  /* 0x000000050600720c */ /* 0x000fda0003f06070 */
[----:B------:R-:W-:Y:S05]  /*0630*/  @!P0 BRA `(.L_x_64) ;  /* 0xfffffffc00ac8947 */ /* 0x000fea000383ffff */
.L_x_63:
[----:B------:R-:W-:Y:S05]  /*0640*/  BSYNC.RECONVERGENT B0 ;  /* 0x0000000000007941 */ /* 0x000fea0003800200 */
.L_x_58:
[----:B------:R-:W0:Y:S01]  /*0650*/  LDC.64 R4, c[0x0][0x3a0] ;  /* 0x0000e800ff047b82 */ /* 0x000e220000000a00 */
[----:B------:R-:W-:Y:S02]  /*0660*/  IMAD.IADD R3, R3, 0x1, R6 ;  /* 0x0000000103037824 */ /* 0x000fe400078e0206 */
[----:B0-----:R-:W-:-:S05]  /*0670*/  IMAD.WIDE.U32 R4, R0, 0x4, R4 ;  /* 0x0000000400047825 */ /* 0x001fca00078e0004 */
[----:B------:R-:W-:Y:S01]  /*0680*/  STG.E desc[UR8][R4.64], R3 ;  /* 0x0000000304007986 */ /* 0x000fe2000c101908 */
[----:B------:R-:W-:Y:S05]  /*0690*/  EXIT ;  /* 0x000000000000794d */ /* 0x000fea0003800000 */
.L_x_65:
        /* <DEDUP_REMOVED lines=14> */
.L_x_95:


//--------------------- .text._ZN3cub18CUB_300001_SM_10006detail10merge_sort30DeviceMergeSortBlockSortKernelINS2_10policy_hubIN6thrust24THRUST_300001_SM_1000_NS6detail15normal_iteratorINS6_10device_ptrI4EdgeEEEEE9Policy600ESC_PNS0_8NullTypeESC_SG_jN4cuda3std3__44lessISA_EESA_SF_EEvbT0_T1_T2_T3_T4_PT6_PT7_T5_NS1_7vsmem_tE --------------------------
	.section	.text._ZN3cub18CUB_300001_SM_10006detail10merge_sort30DeviceMergeSortBlockSortKernelINS2_10policy_hubIN6thrust24THRUST_300001_SM_1000_NS6detail15normal_iteratorINS6_10device_ptrI4EdgeEEEEE9Policy600ESC_PNS0_8NullTypeESC_SG_jN4cuda3std3__44lessISA_EESA_SF_EEvbT0_T1_T2_T3_T4_PT6_PT7_T5_NS1_7vsmem_tE,"ax",@progbits
	.align	128
        .global         _ZN3cub18CUB_300001_SM_10006detail10merge_sort30DeviceMergeSortBlockSortKernelINS2_10policy_hubIN6thrust24THRUST_300001_SM_1000_NS6detail15normal_iteratorINS6_10device_ptrI4EdgeEEEEE9Policy600ESC_PNS0_8NullTypeESC_SG_jN4cuda3std3__44lessISA_EESA_SF_EEvbT0_T1_T2_T3_T4_PT6_PT7_T5_NS1_7vsmem_tE
        .type           _ZN3cub18CUB_300001_SM_10006detail10merge_sort30DeviceMergeSortBlockSortKernelINS2_10policy_hubIN6thrust24THRUST_300001_SM_1000_NS6detail15normal_iteratorINS6_10device_ptrI4EdgeEEEEE9Policy600ESC_PNS0_8NullTypeESC_SG_jN4cuda3std3__44lessISA_EESA_SF_EEvbT0_T1_T2_T3_T4_PT6_PT7_T5_NS1_7vsmem_tE,@function
        .size           _ZN3cub18CUB_300001_SM_10006detail10merge_sort30DeviceMergeSortBlockSortKernelINS2_10policy_hubIN6thrust24THRUST_300001_SM_1000_NS6detail15normal_iteratorINS6_10device_ptrI4EdgeEEEEE9Policy600ESC_PNS0_8NullTypeESC_SG_jN4cuda3std3__44lessISA_EESA_SF_EEvbT0_T1_T2_T3_T4_PT6_PT7_T5_NS1_7vsmem_tE,(.L_x_96 - _ZN3cub18CUB_300001_SM_10006detail10merge_sort30DeviceMergeSortBlockSortKernelINS2_10policy_hubIN6thrust24THRUST_300001_SM_1000_NS6detail15normal_iteratorINS6_10device_ptrI4EdgeEEEEE9Policy600ESC_PNS0_8NullTypeESC_SG_jN4cuda3std3__44lessISA_EESA_SF_EEvbT0_T1_T2_T3_T4_PT6_PT7_T5_NS1_7vsmem_tE)
        .other          _ZN3cub18CUB_300001_SM_10006detail10merge_sort30DeviceMergeSortBlockSortKernelINS2_10policy_hubIN6thrust24THRUST_300001_SM_1000_NS6detail15normal_iteratorINS6_10device_ptrI4EdgeEEEEE9Policy600ESC_PNS0_8NullTypeESC_SG_jN4cuda3std3__44lessISA_EESA_SF_EEvbT0_T1_T2_T3_T4_PT6_PT7_T5_NS1_7vsmem_tE,@"STO_CUDA_ENTRY STV_DEFAULT"
_ZN3cub18CUB_300001_SM_10006detail10merge_sort30DeviceMergeSortBlockSortKernelINS2_10policy_hubIN6thrust24THRUST_300001_SM_1000_NS6detail15normal_iteratorINS6_10device_ptrI4EdgeEEEEE9Policy600ESC_PNS0_8NullTypeESC_SG_jN4cuda3std3__44lessISA_EESA_SF_EEvbT0_T1_T2_T3_T4_PT6_PT7_T5_NS1_7vsmem_tE:
.text._ZN3cub18CUB_300001_SM_10006detail10merge_sort30DeviceMergeSortBlockSortKernelINS2_10policy_hubIN6thrust24THRUST_300001_SM_1000_NS6detail15normal_iteratorINS6_10device_ptrI4EdgeEEEEE9Policy600ESC_PNS0_8NullTypeESC_SG_jN4cuda3std3__44lessISA_EESA_SF_EEvbT0_T1_T2_T3_T4_PT6_PT7_T5_NS1_7vsmem_tE:
[----:B------:R-:W-:Y:S01]  /*0000*/  LDC R1, c[0x0][0x37c] ;  /* 0x0000df00ff017b82 */ /* 0x000fe20000000800 */
[----:B------:R-:W0:Y:S01]  /*0010*/  S2R R0, SR_CTAID.X ;  /* 0x0000000000007919 */ /* 0x000e220000002500 */
[----:B------:R-:W1:Y:S01]  /*0020*/  LDCU UR4, c[0x0][0x370] ;  /* 0x00006e00ff0477ac */ /* 0x000e620008000800 */
[----:B------:R-:W2:Y:S01]  /*0030*/  LDCU.64 UR8, c[0x0][0x358] ;  /* 0x00006b00ff0877ac */ /* 0x000ea20008000a00 */
[----:B-1----:R-:W-:-:S06]  /*0040*/  UIADD3 UR4, UPT, UPT, UR4, -0x1, URZ ;  /* 0xffffffff04047890 */ /* 0x002fcc000fffe0ff */
[C---:B0-----:R-:W-:Y:S01]  /*0050*/  ISETP.GE.U32.AND P0, PT, R0.reuse, UR4, PT ;  /* 0x0000000400007c0c */ /* 0x041fe2000bf06070 */
[----:B------:R-:W-:-:S12]  /*0060*/  IMAD.SHL.U32 R0, R0, 0x200, RZ ;  /* 0x0000020000007824 */ /* 0x000fd800078e00ff */
[----:B--2---:R-:W-:Y:S05]  /*0070*/  @P0 BRA `(.L_x_66) ;  /* 0x0000000c005c0947 */ /* 0x004fea0003800000 */
[----:B------:R-:W0:Y:S01]  /*0080*/  S2R R2, SR_TID.X ;  /* 0x0000000000027919 */ /* 0x000e220000002100 */
[----:B------:R-:W1:Y:S01]  /*0090*/  LDC.64 R12, c[0x0][0x388] ;  /* 0x0000e200ff0c7b82 */ /* 0x000e620000000a00 */
[----:B------:R-:W-:Y:S01]  /*00a0*/  ACQBULK ;  /* 0x000000000000782e */ /* 0x000fe20000000000 */
[----:B0-----:R-:W-:-:S05]  /*00b0*/  IMAD.SHL.U32 R3, R2, 0x2, RZ ;  /* 0x0000000202037824 */ /* 0x001fca00078e00ff */
[----:B------:R-:W-:-:S04]  /*00c0*/  LOP3.LUT R5, R3, 0x7c0, RZ, 0xc0, !PT ;  /* 0x000007c003057812 */ /* 0x000fc800078ec0ff */
[----:B------:R-:W-:-:S04]  /*00d0*/  LOP3.LUT R3, R5, 0x1f, R2, 0xf8, !PT ;  /* 0x0000001f05037812 */ /* 0x000fc800078ef802 */
[----:B------:R-:W-:-:S05]  /*00e0*/  IADD3 R3, P0, PT, R0, R3, RZ ;  /* 0x0000000300037210 */ /* 0x000fca0007f1e0ff */
[----:B------:R-:W-:Y:S02]  /*00f0*/  IMAD.X R4, RZ, RZ, RZ, P0 ;  /* 0x000000ffff047224 */ /* 0x000fe400000e06ff */
        /* <DEDUP_REMOVED lines=27> */
[----:B------:R-:W3:Y:S01]  /*02b0*/  LDS.64 R6, [R22+0x28] ;  /* 0x0000280016067984 */ /* 0x000ee20000000a00 */
        /* <DEDUP_REMOVED lines=8> */
[----:B------:R-:W-:-:S09]  /*0340*/  IMAD.MOV.U32 R14, RZ, RZ, R20 ;  /* 0x000000ffff0e7224 */ /* 0x000fd200078e0014 */
[----:B------:R-:W-:Y:S02]  /*0350*/  @!P0 IMAD.MOV.U32 R8, RZ, RZ, R18 ;  /* 0x000000ffff088224 */ /* 0x000fe400078e0012 */
[----:B------:R-:W-:Y:S02]  /*0360*/  @!P0 IMAD.MOV.U32 R9, RZ, RZ, R19 ;  /* 0x000000ffff098224 */ /* 0x000fe400078e0013 */
[----:B------:R-:W-:Y:S02]  /*0370*/  @!P0 IMAD.MOV.U32 R18, RZ, RZ, R12 ;  /* 0x000000ffff128224 */ /* 0x000fe400078e000c */
[----:B------:R-:W-:Y:S02]  /*0380*/  @!P0 IMAD.MOV.U32 R19, RZ, RZ, R13 ;  /* 0x000000ffff138224 */ /* 0x000fe400078e000d */
[----:B---3--:R-:W-:Y:S02]  /*0390*/  IMAD.MOV.U32 R13, RZ, RZ, R7 ;  /* 0x000000ffff0d7224 */ /* 0x008fe400078e0007 */
[----:B------:R-:W-:-:S02]  /*03a0*/  IMAD.MOV.U32 R12, RZ, RZ, R6 ;  /* 0x000000ffff0c7224 */ /* 0x000fc400078e0006 */
[----:B------:R-:W-:Y:S02]  /*03b0*/  @!P0 IMAD.MOV.U32 R13, RZ, RZ, R17 ;  /* 0x000000ffff0d8224 */ /* 0x000fe400078e0011 */
[----:B------:R-:W-:Y:S02]  /*03c0*/  @!P0 IMAD.MOV.U32 R12, RZ, RZ, R16 ;  /* 0x000000ffff0c8224 */ /* 0x000fe400078e0010 */
[----:B------:R-:W-:Y:S02]  /*03d0*/  @!P0 IMAD.MOV.U32 R14, RZ, RZ, R10 ;  /* 0x000000ffff0e8224 */ /* 0x000fe400078e000a */
[----:B------:R-:W-:Y:S01]  /*03e0*/  @!P0 IMAD.MOV.U32 R15, RZ, RZ, R11 ;  /* 0x000000ffff0f8224 */ /* 0x000fe200078e000b */
[----:B------:R-:W-:Y:S01]  /*03f0*/  @!P0 MOV R11, R21 ;  /* 0x00000015000b8202 */ /* 0x000fe20000000f00 */
[----:B------:R-:W-:Y:S02]  /*0400*/  @!P0 IMAD.MOV.U32 R17, RZ, RZ, R7 ;  /* 0x000000ffff118224 */ /* 0x000fe400078e0007 */
[----:B------:R-:W-:-:S02]  /*0410*/  @!P0 IMAD.MOV.U32 R16, RZ, RZ, R6 ;  /* 0x000000ffff108224 */ /* 0x000fc400078e0006 */
[----:B------:R-:W-:Y:S02]  /*0420*/  @!P0 IMAD.MOV.U32 R10, RZ, RZ, R20 ;  /* 0x000000ffff0a8224 */ /* 0x000fe400078e0014 */
[----:B------:R-:W-:Y:S02]  /*0430*/  IMAD R7, R2, 0x30, R23 ;  /* 0x0000003002077824 */ /* 0x000fe400078e0217 */
[----:B------:R-:W-:-:S07]  /*0440*/  IMAD.MOV.U32 R6, RZ, RZ, 0x2 ;  /* 0x00000002ff067424 */ /* 0x000fce00078e00ff */
.L_x_70:
[----:B------:R-:W-:Y:S01]  /*0450*/  IMAD.MOV R21, RZ, RZ, -R6 ;  /* 0x000000ffff157224 */ /* 0x000fe200078e0a06 */
[----:B------:R-:W0:Y:S01]  /*0460*/  S2R R22, SR_CgaCtaId ;  /* 0x0000000000167919 */ /* 0x000e220000008800 */
[----:B------:R-:W-:Y:S01]  /*0470*/  VIADD R23, R6, 0xffffffff ;  /* 0xffffffff06177836 */ /* 0x000fe20000000000 */
[----:B------:R-:W-:Y:S02]  /*0480*/  BSSY.RECONVERGENT B0, `(.L_x_67) ;  /* 0x000002d000007945 */ /* 0x000fe40003800200 */
[----:B------:R-:W-:Y:S01]  /*0490*/  LOP3.LUT R20, R2, R21, RZ, 0xc0, !PT ;  /* 0x0000001502147212 */ /* 0x000fe200078ec0ff */
[----:B------:R-:W-:Y:S01]  /*04a0*/  BAR.SYNC.DEFER_BLOCKING 0x0 ;  /* 0x0000000000007b1d */ /* 0x000fe20000010000 */
[----:B------:R-:W-:-:S03]  /*04b0*/  LOP3.LUT R23, R23, R2, RZ, 0xc0, !PT ;  /* 0x0000000217177212 */ /* 0x000fc600078ec0ff */
[----:B------:R-:W-:-:S05]  /*04c0*/  IMAD.SHL.U32 R20, R20, 0x2, RZ ;  /* 0x0000000214147824 */ /* 0x000fca00078e00ff */
[----:B------:R-:W-:Y:S01]  /*04d0*/  VIMNMX.U32 R21, PT, PT, R20, 0x200, PT ;  /* 0x0000020014157848 */ /* 0x000fe20003fe0000 */
[----:B------:R-:W-:-:S03]  /*04e0*/  IMAD.SHL.U32 R20, R23, 0x2, RZ ;  /* 0x0000000217147824 */ /* 0x000fc600078e00ff */
[-C--:B------:R-:W-:Y:S02]  /*04f0*/  VIADDMNMX R25, R21, R6.reuse, 0x200, PT ;  /* 0x0000020015197446 */ /* 0x080fe40003800106 */
[----:B------:R-:W-:Y:S02]  /*0500*/  VIMNMX.U32 R20, PT, PT, R20, 0x200, PT ;  /* 0x0000020014147848 */ /* 0x000fe40003fe0000 */
[C---:B------:R-:W-:Y:S02]  /*0510*/  VIADDMNMX R24, R25.reuse, R6, 0x200, PT ;  /* 0x0000020019187446 */ /* 0x040fe40003800106 */
[C---:B------:R-:W-:Y:S02]  /*0520*/  VIADDMNMX R27, R25.reuse, -R21, R20, PT ;  /* 0x80000015191b7246 */ /* 0x040fe40003800114 */
[----:B------:R-:W-:Y:S01]  /*0530*/  IADD3 R23, PT, PT, -R25, R24, RZ ;  /* 0x0000001819177210 */ /* 0x000fe20007ffe1ff */
[----:B------:R1:W-:Y:S03]  /*0540*/  STS.128 [R7], R8 ;  /* 0x0000000807007388 */ /* 0x0003e60000000c00 */
        /* <DEDUP_REMOVED lines=8> */
[----:B0-----:R-:W-:-:S03]  /*05d0*/  LEA R22, R22, R23, 0x18 ;  /* 0x0000001716167211 */ /* 0x001fc600078ec0ff */
[----:B------:R1:W-:Y:S01]  /*05e0*/  STS.64 [R7+0x28], R12 ;  /* 0x0000280c07007388 */ /* 0x0003e20000000a00 */
[----:B------:R-:W-:Y:S07]  /*05f0*/  BAR.SYNC.DEFER_BLOCKING 0x0 ;  /* 0x0000000000007b1d */ /* 0x000fee0000010000 */
[----:B------:R-:W-:Y:S05]  /*0600*/  @P0 BRA `(.L_x_68) ;  /* 0x0000000000500947 */ /* 0x000fea0003800000 */
[----:B-1----:R-:W0:Y:S01]  /*0610*/  S2R R9, SR_CgaCtaId ;  /* 0x0000000000097919 */ /* 0x002e220000008800 */
[----:B------:R-:W-:Y:S01]  /*0620*/  MOV R8, 0x400 ;  /* 0x0000040000087802 */ /* 0x000fe20000000f00 */
[----:B------:R-:W-:Y:S02]  /*0630*/  IMAD.MOV.U32 R13, RZ, RZ, R27 ;  /* 0x000000ffff0d7224 */ /* 0x000fe400078e001b */
[----:B------:R-:W-:Y:S01]  /*0640*/  IMAD.IADD R12, R20, 0x1, R25 ;  /* 0x00000001140c7824 */ /* 0x000fe200078e0219 */
[----:B0-----:R-:W-:-:S07]  /*0650*/  LEA R15, R9, R8, 0x18 ;  /* 0x00000008090f7211 */ /* 0x001fce00078ec0ff */
.L_x_69:
[----:B------:R-:W-:-:S05]  /*0660*/  IMAD.IADD R8, R13, 0x1, -R26 ;  /* 0x000000010d087824 */ /* 0x000fca00078e0a1a */
        /* <DEDUP_REMOVED lines=14> */
.L_x_68:
[----:B------:R-:W-:Y:S05]  /*0750*/  BSYNC.RECONVERGENT B0 ;  /* 0x0000000000007941 */ /* 0x000fea0003800200 */
.L_x_67:
[----:B-1----:R-:W-:Y:S01]  /*0760*/  IADD3 R11, PT, PT, -R26, R25, R20 ;  /* 0x000000191a0b7210 */ /* 0x002fe20007ffe114 */
[----:B------:R-:W-:Y:S01]  /*0770*/  IMAD.IADD R10, R21, 0x1, R26 ;  /* 0x00000001150a7824 */ /* 0x000fe200078e021a */
[----:B------:R-:W-:Y:S02]  /*0780*/  PLOP3.LUT P0, PT, PT, PT, PT, 0x8, 0x80 ;  /* 0x000000000080781c */ /* 0x000fe40003f0e170 */
[C---:B------:R-:W-:Y:S01]  /*0790*/  ISETP.GE.AND P1, PT, R11.reuse, R24, PT ;  /* 0x000000180b00720c */ /* 0x040fe20003f26270 */
[C-C-:B------:R-:W-:Y:S02]  /*07a0*/  IMAD R27, R10.reuse, 0x18, R22.reuse ;  /* 0x000000180a1b7824 */ /* 0x140fe400078e0216 */
[C---:B------:R-:W-:Y:S02]  /*07b0*/  IMAD R26, R11.reuse, 0x18, R22 ;  /* 0x000000180b1a7824 */ /* 0x040fe400078e0216 */
[----:B------:R-:W-:Y:S01]  /*07c0*/  VIADD R9, R11, 0x1 ;  /* 0x000000010b097836 */ /* 0x000fe20000000000 */
[----:B------:R-:W-:Y:S01]  /*07d0*/  LDS.64 R18, [R27] ;  /* 0x000000001b127984 */ /* 0x000fe20000000a00 */
[----:B------:R-:W-:-:S03]  /*07e0*/  VIADD R8, R10, 0x1 ;  /* 0x000000010a087836 */ /* 0x000fc60000000000 */
[----:B------:R-:W0:Y:S04]  /*07f0*/  LDS.64 R20, [R26] ;  /* 0x000000001a147984 */ /* 0x000e280000000a00 */
[----:B------:R-:W-:Y:S04]  /*0800*/  LDS.64 R16, [R27+0x8] ;  /* 0x000008001b107984 */ /* 0x000fe80000000a00 */
[----:B------:R-:W1:Y:S04]  /*0810*/  LDS.64 R14, [R26+0x8] ;  /* 0x000008001a0e7984 */ /* 0x000e680000000a00 */
[----:B------:R-:W-:Y:S01]  /*0820*/  LDS.64 R12, [R27+0x10] ;  /* 0x000010001b0c7984 */ /* 0x000fe20000000a00 */
[----:B0-----:R-:W-:-:S06]  /*0830*/  @!P1 DSETP.GEU.AND P2, PT, R20, R18, PT ;  /* 0x000000121400922a */ /* 0x001fcc0003f4e000 */
[----:B------:R-:W-:Y:S02]  /*0840*/  @!P1 ISETP.GE.OR P0, PT, R10, R25, !P2 ;  /* 0x000000190a00920c */ /* 0x000fe40005706670 */
[----:B------:R-:W-:Y:S02]  /*0850*/  PLOP3.LUT P1, PT, PT, PT, PT, 0x8, 0x80 ;  /* 0x000000000080781c */ /* 0x000fe40003f2e170 */
[----:B------:R-:W-:Y:S02]  /*0860*/  FSEL R23, R20, R18, P0 ;  /* 0x0000001214177208 */ /* 0x000fe40000000000 */
[----:B------:R-:W-:-:S07]  /*0870*/  FSEL R22, R21, R19, P0 ;  /* 0x0000001315167208 */ /* 0x000fce0000000000 */
[----:B------:R-:W-:Y:S01]  /*0880*/  @P0 LDS.64 R20, [R26+0x18] ;  /* 0x000018001a140984 */ /* 0x000fe20000000a00 */
[----:B------:R-:W-:Y:S01]  /*0890*/  @!P0 IADD3 R9, PT, PT, R11, RZ, RZ ;  /* 0x000000ff0b098210 */ /* 0x000fe20007ffe0ff */
[----:B------:R-:W-:Y:S01]  /*08a0*/  @P0 IMAD.MOV R8, RZ, RZ, R10 ;  /* 0x000000ffff080224 */ /* 0x000fe200078e020a */
[----:B-1----:R-:W-:Y:S01]  /*08b0*/  FSEL R10, R14, R16, P0 ;  /* 0x000000100e0a7208 */ /* 0x002fe20000000000 */
[----:B------:R-:W0:Y:S01]  /*08c0*/  @!P0 LDS.64 R18, [R27+0x18] ;  /* 0x000018001b128984 */ /* 0x000e220000000a00 */
[----:B------:R-:W-:Y:S02]  /*08d0*/  ISETP.GE.AND P2, PT, R9, R24, PT ;  /* 0x000000180900720c */ /* 0x000fe40003f46270 */
[----:B------:R-:W-:Y:S02]  /*08e0*/  FSEL R11, R15, R17, P0 ;  /* 0x000000110f0b7208 */ /* 0x000fe40000000000 */
[----:B------:R-:W-:Y:S04]  /*08f0*/  @P0 LDS.64 R14, [R26+0x20] ;  /* 0x000020001a0e0984 */ /* 0x000fe80000000a00 */
[----:B------:R-:W1:Y:S05]  /*0900*/  @!P0 LDS.64 R16, [R27+0x20] ;  /* 0x000020001b108984 */ /* 0x000e6a0000000a00 */
[----:B0-----:R-:W-:-:S06]  /*0910*/  @!P2 DSETP.GEU.AND P3, PT, R20, R18, PT ;  /* 0x000000121400a22a */ /* 0x001fcc0003f6e000 */
[----:B------:R-:W-:Y:S02]  /*0920*/  @!P2 ISETP.GE.OR P1, PT, R8, R25, !P3 ;  /* 0x000000190800a20c */ /* 0x000fe40005f26670 */
[----:B------:R-:W0:Y:S02]  /*0930*/  LDS.64 R8, [R26+0x10] ;  /* 0x000010001a087984 */ /* 0x000e240000000a00 */
[----:B-1----:R-:W-:Y:S02]  /*0940*/  FSEL R14, R14, R16, P1 ;  /* 0x000000100e0e7208 */ /* 0x002fe40000800000 */
[----:B------:R-:W-:Y:S02]  /*0950*/  FSEL R15, R15, R17, P1 ;  /* 0x000000110f0f7208 */ /* 0x000fe40000800000 */
[----:B------:R-:W-:Y:S02]  /*0960*/  FSEL R18, R20, R18, P1 ;  /* 0x0000001214127208 */ /* 0x000fe40000800000 */
[----:B------:R-:W-:-:S02]  /*0970*/  FSEL R19, R21, R19, P1 ;  /* 0x0000001315137208 */ /* 0x000fc40000800000 */
[----:B0-----:R-:W-:Y:S02]  /*0980*/  SEL R17, R9, R13, P0 ;  /* 0x0000000d09117207 */ /* 0x001fe40000000000 */
[----:B------:R-:W-:Y:S02]  /*0990*/  SEL R16, R8, R12, P0 ;  /* 0x0000000c08107207 */ /* 0x000fe40000000000 */
[----:B------:R-:W-:Y:S04]  /*09a0*/  @P0 LDS.64 R8, [R26+0x28] ;  /* 0x000028001a080984 */ /* 0x000fe80000000a00 */
[----:B------:R-:W0:Y:S01]  /*09b0*/  @!P0 LDS.64 R12, [R27+0x28] ;  /* 0x000028001b0c8984 */ /* 0x000e220000000a00 */
[C---:B------:R-:W-:Y:S01]  /*09c0*/  ISETP.GE.U32.AND P0, PT, R6.reuse, 0x81, PT ;  /* 0x000000810600780c */ /* 0x040fe20003f06070 */
[----:B------:R-:W-:Y:S01]  /*09d0*/  IMAD.SHL.U32 R6, R6, 0x2, RZ ;  /* 0x0000000206067824 */ /* 0x000fe200078e00ff */
[----:B0-----:R-:W-:Y:S01]  /*09e0*/  SEL R13, R9, R13, P1 ;  /* 0x0000000d090d7207 */ /* 0x001fe20000800000 */
[----:B------:R-:W-:Y:S01]  /*09f0*/  IMAD.MOV.U32 R9, RZ, RZ, R22 ;  /* 0x000000ffff097224 */ /* 0x000fe200078e0016 */
[----:B------:R-:W-:Y:S01]  /*0a00*/  SEL R12, R8, R12, P1 ;  /* 0x0000000c080c7207 */ /* 0x000fe20000800000 */
[----:B------:R-:W-:-:S08]  /*0a10*/  IMAD.MOV.U32 R8, RZ, RZ, R23 ;  /* 0x000000ffff087224 */ /* 0x000fd000078e0017 */
        /* <DEDUP_REMOVED lines=9> */
[----:B------:R-:W1:Y:S01]  /*0ab0*/  LDC.64 R26, c[0x0][0x398] ;  /* 0x0000e600ff1a7b82 */ /* 0x000e620000000a00 */
[----:B------:R0:W-:Y:S04]  /*0ac0*/  STS.128 [R29], R8 ;  /* 0x000000081d007388 */ /* 0x0001e80000000c00 */
[----:B------:R-:W-:Y:S04]  /*0ad0*/  STS.64 [R29+0x10], R16 ;  /* 0x000010101d007388 */ /* 0x000fe80000000a00 */
[----:B------:R-:W-:Y:S04]  /*0ae0*/  STS.64 [R29+0x18], R18 ;  /* 0x000018121d007388 */ /* 0x000fe80000000a00 */
[----:B------:R-:W-:Y:S04]  /*0af0*/  STS.64 [R29+0x20], R14 ;  /* 0x0000200e1d007388 */ /* 0x000fe80000000a00 */
[----:B------:R2:W-:Y:S01]  /*0b00*/  STS.64 [R29+0x28], R12 ;  /* 0x0000280c1d007388 */ /* 0x0005e20000000a00 */
[----:B------:R-:W-:-:S03]  /*0b10*/  NOP ;  /* 0x0000000000007918 */ /* 0x000fc60000000000 */
[----:B------:R-:W3:Y:S04]  /*0b20*/  LDS.64 R2, [R5] ;  /* 0x0000000005027984 */ /* 0x000ee80000000a00 */
[----:B------:R-:W4:Y:S01]  /*0b30*/  LDS.64 R24, [R5+0x8] ;  /* 0x0000080005187984 */ /* 0x000f220000000a00 */
[C---:B0-----:R-:W-:Y:S01]  /*0b40*/  LOP3.LUT R11, R4.reuse, 0x1f, RZ, 0xc0, !PT ;  /* 0x0000001f040b7812 */ /* 0x041fe200078ec0ff */
[----:B------:R-:W-:Y:S02]  /*0b50*/  IMAD.SHL.U32 R4, R4, 0x2, RZ ;  /* 0x0000000204047824 */ /* 0x000fe400078e00ff */
[----:B------:R-:W0:Y:S02]  /*0b60*/  LDS.64 R22, [R5+0x10] ;  /* 0x0000100005167984 */ /* 0x000e240000000a00 */
[----:B------:R-:W-:Y:S01]  /*0b70*/  IMAD.IADD R0, R0, 0x1, R11 ;  /* 0x0000000100007824 */ /* 0x000fe200078e020b */
[----:B------:R-:W-:Y:S01]  /*0b80*/  LOP3.LUT R11, R4, 0x7c0, RZ, 0xc0, !PT ;  /* 0x000007c0040b7812 */ /* 0x000fe200078ec0ff */
[----:B------:R-:W5:Y:S03]  /*0b90*/  LDS.64 R20, [R5+0x300] ;  /* 0x0003000005147984 */ /* 0x000f660000000a00 */
[----:B------:R-:W-:Y:S01]  /*0ba0*/  IADD3 R11, P0, PT, R11, R0, RZ ;  /* 0x000000000b0b7210 */ /* 0x000fe20007f1e0ff */
[----:B------:R-:W5:Y:S04]  /*0bb0*/  LDS.64 R6, [R5+0x308] ;  /* 0x0003080005067984 */ /* 0x000f680000000a00 */
[----:B------:R-:W5:Y:S01]  /*0bc0*/  LDS.64 R8, [R5+0x310] ;  /* 0x0003100005087984 */ /* 0x000f620000000a00 */
[----:B------:R-:W-:-:S02]  /*0bd0*/  IMAD.X R0, RZ, RZ, RZ, P0 ;  /* 0x000000ffff007224 */ /* 0x000fc400000e06ff */
[----:B-1----:R-:W-:-:S04]  /*0be0*/  IMAD.WIDE.U32 R10, R11, 0x18, R26 ;  /* 0x000000180b0a7825 */ /* 0x002fc800078e001a */
[----:B--2---:R-:W-:-:S04]  /*0bf0*/  IMAD R13, R0, 0x18, RZ ;  /* 0x00000018000d7824 */ /* 0x004fc800078e02ff */
[----:B------:R-:W-:-:S05]  /*0c00*/  IMAD.IADD R11, R11, 0x1, R13 ;  /* 0x000000010b0b7824 */ /* 0x000fca00078e020d */
[----:B---3--:R-:W-:Y:S04]  /*0c10*/  STG.E.64 desc[UR8][R10.64], R2 ;  /* 0x000000020a007986 */ /* 0x008fe8000c101b08 */
[----:B----4-:R-:W-:Y:S04]  /*0c20*/  STG.E.64 desc[UR8][R10.64+0x8], R24 ;  /* 0x000008180a007986 */ /* 0x010fe8000c101b08 */
[----:B0-----:R-:W-:Y:S04]  /*0c30*/  STG.E.64 desc[UR8][R10.64+0x10], R22 ;  /* 0x000010160a007986 */ /* 0x001fe8000c101b08 */
[----:B-----5:R-:W-:Y:S04]  /*0c40*/  STG.E.64 desc[UR8][R10.64+0x300], R20 ;  /* 0x000300140a007986 */ /* 0x020fe8000c101b08 */
[----:B------:R-:W-:Y:S04]  /*0c50*/  STG.E.64 desc[UR8][R10.64+0x308], R6 ;  /* 0x000308060a007986 */ /* 0x000fe8000c101b08 */
[----:B------:R-:W-:Y:S01]  /*0c60*/  STG.E.64 desc[UR8][R10.64+0x310], R8 ;  /* 0x000310080a007986 */ /* 0x000fe2000c101b08 */
[----:B------:R-:W-:Y:S05]  /*0c70*/  EXIT ;  /* 0x000000000000794d */ /* 0x000fea0003800000 */
.L_x_71:
        /* <DEDUP_REMOVED lines=10> */
[----:B------:R-:W0:Y:S04]  /*0d20*/  LDS.64 R20, [R5+0x8] ;  /* 0x0000080005147984 */ /* 0x000e280000000a00 */
[----:B------:R-:W1:Y:S01]  /*0d30*/  LDS.64 R26, [R5+0x10] ;  /* 0x00001000051a7984 */ /* 0x000e620000000a00 */
[----:B------:R-:W-:-:S03]  /*0d40*/  IADD3 R3, PT, PT, R15, R3, RZ ;  /* 0x000000030f037210 */ /* 0x000fc60007ffe0ff */
        /* <DEDUP_REMOVED lines=10> */
.L_x_66:
[----:B------:R-:W0:Y:S01]  /*0df0*/  LDC.64 R10, c[0x0][0x388] ;  /* 0x0000e200ff0a7b82 */ /* 0x000e220000000a00 */
[----:B------:R-:W-:Y:S01]  /*0e00*/  ACQBULK ;  /* 0x000000000000782e */ /* 0x000fe20000000000 */
[----:B------:R-:W1:Y:S06]  /*0e10*/  S2R R2, SR_TID.X ;  /* 0x0000000000027919 */ /* 0x000e6c0000002100 */
[----:B------:R-:W2:Y:S01]  /*0e20*/  LDC R4, c[0x0][0x3a8] ;  /* 0x0000ea00ff047b82 */ /* 0x000ea20000000800 */
[----:B0-----:R-:W-:-:S05]  /*0e30*/  IMAD.WIDE.U32 R10, R0, 0x18, R10 ;  /* 0x00000018000a7825 */ /* 0x001fca00078e000a */
[----:B------:R-:W3:Y:S04]  /*0e40*/  LDG.E.64 R6, desc[UR8][R10.64+0x8] ;  /* 0x000008080a067981 */ /* 0x000ee8000c1e1b00 */
[----:B------:R-:W4:Y:S04]  /*0e50*/  LDG.E.64 R8, desc[UR8][R10.64] ;  /* 0x000000080a087981 */ /* 0x000f28000c1e1b00 */
[----:B------:R4:W5:Y:S01]  /*0e60*/  LDG.E.64 R18, desc[UR8][R10.64+0x10] ;  /* 0x000010080a127981 */ /* 0x000962000c1e1b00 */
[----:B-1----:R-:W-:Y:S02]  /*0e70*/  IMAD.SHL.U32 R14, R2, 0x2, RZ ;  /* 0x00000002020e7824 */ /* 0x002fe400078e00ff */
[----:B------:R-:W-:-:S03]  /*0e80*/  IMAD.MOV R3, RZ, RZ, -R0 ;  /* 0x000000ffff037224 */ /* 0x000fc600078e0a00 */
[----:B------:R-:W-:Y:S02]  /*0e90*/  LOP3.LUT R5, R14, 0x7c0, RZ, 0xc0, !PT ;  /* 0x000007c00e057812 */ /* 0x000fe400078ec0ff */
[----:B--2---:R-:W-:Y:S02]  /*0ea0*/  VIADDMNMX R3, R3, R4, 0x200, PT ;  /* 0x0000020003037446 */ /* 0x004fe40003800104 */
[----:B------:R-:W-:-:S04]  /*0eb0*/  LOP3.LUT R12, R5, 0x1f, R2, 0xf8, !PT ;  /* 0x0000001f050c7812 */ /* 0x000fc800078ef802 */
[C---:B------:R-:W-:Y:S01]  /*0ec0*/  ISETP.GE.AND P0, PT, R12.reuse, R3, PT ;  /* 0x000000030c00720c */ /* 0x040fe20003f06270 */
[C---:B------:R-:W-:Y:S02]  /*0ed0*/  VIADD R4, R12.reuse, 0x20 ;  /* 0x000000200c047836 */ /* 0x040fe40000000000 */
[----:B------:R-:W-:-:S03]  /*0ee0*/  IMAD R13, R12, 0x18, RZ ;  /* 0x000000180c0d7824 */ /* 0x000fc600078e02ff */
[----:B------:R-:W-:Y:S02]  /*0ef0*/  ISETP.GE.AND P1, PT, R4, R3, PT ;  /* 0x000000030400720c */ /* 0x000fe40003f26270 */
[----:B------:R-:W-:-:S05]  /*0f00*/  IADD3 R12, P2, PT, R13, R10, RZ ;  /* 0x0000000a0d0c7210 */ /* 0x000fca0007f5e0ff */
[----:B------:R-:W-:Y:S01]  /*0f10*/  IMAD.X R13, RZ, RZ, R11, P2 ;  /* 0x000000ffff0d7224 */ /* 0x000fe200010e060b */
[----:B------:R-:W0:Y:S01]  /*0f20*/  S2R R20, SR_CgaCtaId ;  /* 0x0000000000147919 */ /* 0x000e220000008800 */
[----:B---3--:R-:W-:Y:S02]  /*0f30*/  IMAD.MOV.U32 R22, RZ, RZ, R6 ;  /* 0x000000ffff167224 */ /* 0x008fe400078e0006 */
[----:B------:R-:W-:Y:S02]  /*0f40*/  IMAD.MOV.U32 R23, RZ, RZ, R7 ;  /* 0x000000ffff177224 */ /* 0x000fe400078e0007 */
[----:B----4-:R-:W-:Y:S01]  /*0f50*/  IMAD.MOV.U32 R10, RZ, RZ, R8 ;  /* 0x000000ffff0a7224 */ /* 0x010fe200078e0008 */
[----:B------:R-:W2:Y:S01]  /*0f60*/  @!P0 LDG.E.64 R6, desc[UR8][R12.64+0x8] ;  /* 0x000008080c068981 */ /* 0x000ea2000c1e1b00 */
[----:B------:R-:W-:Y:S01]  /*0f70*/  IMAD.MOV.U32 R11, RZ, RZ, R9 ;  /* 0x000000ffff0b7224 */ /* 0x000fe200078e0009 */
[----:B-----5:R-:W-:Y:S01]  /*0f80*/  MOV R24, R18 ;  /* 0x0000001200187202 */ /* 0x020fe20000000f00 */
[----:B------:R-:W-:Y:S01]  /*0f90*/  IMAD.MOV.U32 R25, RZ, RZ, R19 ;  /* 0x000000ffff197224 */ /* 0x000fe200078e0013 */
[----:B------:R-:W3:Y:S04]  /*0fa0*/  @!P0 LDG.E.64 R8, desc[UR8][R12.64] ;  /* 0x000000080c088981 */ /* 0x000ee8000c1e1b00 */
[----:B------:R-:W4:Y:S04]  /*0fb0*/  @!P1 LDG.E.64 R10, desc[UR8][R12.64+0x300] ;  /* 0x000300080c0a9981 */ /* 0x000f28000c1e1b00 */
[----:B------:R-:W5:Y:S04]  /*0fc0*/  @!P1 LDG.E.64 R22, desc[UR8][R12.64+0x308] ;  /* 0x000308080c169981 */ /* 0x000f68000c1e1b00 */
[----:B------:R-:W5:Y:S04]  /*0fd0*/  @!P0 LDG.E.64 R18, desc[UR8][R12.64+0x10] ;  /* 0x000010080c128981 */ /* 0x000f68000c1e1b00 */
[----:B------:R-:W5:Y:S01]  /*0fe0*/  @!P1 LDG.E.64 R24, desc[UR8][R12.64+0x310] ;  /* 0x000310080c189981 */ /* 0x000f62000c1e1b00 */
[----:B------:R-:W1:Y:S01]  /*0ff0*/  S2R R16, SR_LANEID ;  /* 0x0000000000107919 */ /* 0x000e620000000000 */
[----:B------:R-:W-:-:S04]  /*1000*/  MOV R21, 0x400 ;  /* 0x0000040000157802 */ /* 0x000fc80000000f00 */
[----:B0-----:R-:W-:Y:S01]  /*1010*/  LEA R21, R20, R21, 0x18 ;  /* 0x0000001514157211 */ /* 0x001fe200078ec0ff */
[----:B-1----:R-:W-:-:S04]  /*1020*/  IMAD.IADD R20, R5, 0x1, R16 ;  /* 0x0000000105147824 */ /* 0x002fc800078e0210 */
[----:B------:R-:W-:-:S04]  /*1030*/  IMAD R5, R20, 0x18, R21 ;  /* 0x0000001814057824 */ /* 0x000fc800078e0215 */
[----:B------:R-:W-:Y:S01]  /*1040*/  IMAD R15, R16, 0x18, R5 ;  /* 0x00000018100f7824 */ /* 0x000fe200078e0205 */
[----:B--2---:R0:W-:Y:S04]  /*1050*/  STS.64 [R5+0x8], R6 ;  /* 0x0000080605007388 */ /* 0x0041e80000000a00 */
[----:B---3--:R-:W-:Y:S04]  /*1060*/  STS.64 [R5], R8 ;  /* 0x0000000805007388 */ /* 0x008fe80000000a00 */
[----:B----4-:R-:W-:Y:S04]  /*1070*/  STS.64 [R5+0x300], R10 ;  /* 0x0003000a05007388 */ /* 0x010fe80000000a00 */
[----:B-----5:R-:W-:Y:S04]  /*1080*/  STS.64 [R5+0x308], R22 ;  /* 0x0003081605007388 */ /* 0x020fe80000000a00 */
[----:B------:R-:W-:Y:S04]  /*1090*/  STS.64 [R5+0x10], R18 ;  /* 0x0000101205007388 */ /* 0x000fe80000000a00 */
        /* <DEDUP_REMOVED lines=20> */
[----:B------:R-:W-:-:S02]  /*11e0*/  IMAD.MOV.U32 R15, RZ, RZ, R19 ;  /* 0x000000ffff0f7224 */ /* 0x000fc400078e0013 */
[----:B------:R-:W-:Y:S01]  /*11f0*/  ISETP.GE.U32.OR P0, PT, R14, R3, P0 ;  /* 0x000000030e00720c */ /* 0x000fe20000706470 */
[----:B------:R-:W-:Y:S02]  /*1200*/  IMAD.MOV.U32 R14, RZ, RZ, R18 ;  /* 0x000000ffff0e7224 */ /* 0x000fe400078e0012 */
[----:B------:R-:W-:-:S10]  /*1210*/  IMAD.MOV.U32 R16, RZ, RZ, R6 ;  /* 0x000000ffff107224 */ /* 0x000fd400078e0006 */
[----:B------:R-:W-:Y:S01]  /*1220*/  @!P0 IMAD.MOV.U32 R14, RZ, RZ, R10 ;  /* 0x000000ffff0e8224 */ /* 0x000fe200078e000a */
[----:B------:R-:W-:Y:S01]  /*1230*/  @!P0 MOV R15, R11 ;  /* 0x0000000b000f8202 */ /* 0x000fe20000000f00 */
[----:B------:R-:W-:Y:S02]  /*1240*/  @!P0 IMAD.MOV.U32 R10, RZ, RZ, R18 ;  /* 0x000000ffff0a8224 */ /* 0x000fe400078e0012 */
[----:B------:R-:W-:Y:S02]  /*1250*/  @!P0 IMAD.MOV.U32 R11, RZ, RZ, R19 ;  /* 0x000000ffff0b8224 */ /* 0x000fe400078e0013 */
[----:B------:R-:W-:Y:S01]  /*1260*/  IMAD.MOV.U32 R19, RZ, RZ, R20 ;  /* 0x000000ffff137224 */ /* 0x000fe200078e0014 */
[----:B------:R-:W-:Y:S01]  /*1270*/  @!P0 MOV R19, R13 ;  /* 0x0000000d00138202 */ /* 0x000fe20000000f00 */
[----:B------:R-:W-:Y:S02]  /*1280*/  IMAD.MOV.U32 R18, RZ, RZ, R22 ;  /* 0x000000ffff127224 */ /* 0x000fe400078e0016 */
        /* <DEDUP_REMOVED lines=8> */
.L_x_75:
[----:B------:R-:W-:Y:S01]  /*1310*/  UIADD3 UR5, UPT, UPT, -UR4, URZ, URZ ;  /* 0x000000ff04057290 */ /* 0x000fe2000fffe1ff */
[----:B------:R-:W0:Y:S01]  /*1320*/  S2R R24, SR_CgaCtaId ;  /* 0x0000000000187919 */ /* 0x000e220000008800 */
[----:B------:R-:W-:Y:S01]  /*1330*/  MOV R27, 0x400 ;  /* 0x00000400001b7802 */ /* 0x000fe20000000f00 */
[----:B------:R-:W-:Y:S01]  /*1340*/  BSSY.RECONVERGENT B0, `(.L_x_72) ;  /* 0x000002c000007945 */ /* 0x000fe20003800200 */
[----:B------:R-:W-:Y:S02]  /*1350*/  BAR.SYNC.DEFER_BLOCKING 0x0 ;  /* 0x0000000000007b1d */ /* 0x000fe40000010000 */
        /* <DEDUP_REMOVED lines=8> */
[----:B------:R-:W-:Y:S01]  /*13e0*/  VIADDMNMX R21, R6, UR4, R3, PT ;  /* 0x0000000406157c46 */ /* 0x000fe2000b800103 */
[----:B------:R1:W-:Y:S04]  /*13f0*/  STS.128 [R7], R8 ;  /* 0x0000000807007388 */ /* 0x0003e80000000c00 */
[----:B------:R-:W-:Y:S01]  /*1400*/  IMAD.IADD R22, R21, 0x1, -R6 ;  /* 0x0000000115167824 */ /* 0x000fe200078e0a06 */
[----:B------:R1:W-:Y:S01]  /*1410*/  STS.64 [R7+0x10], R12 ;  /* 0x0000100c07007388 */ /* 0x0003e20000000a00 */
[----:B0-----:R-:W-:-:S03]  /*1420*/  LEA R24, R24, R27, 0x18 ;  /* 0x0000001b18187211 */ /* 0x001fc600078ec0ff */
[C---:B------:R-:W-:Y:S01]  /*1430*/  ISETP.GE.AND P0, PT, R23.reuse, R22, PT ;  /* 0x000000161700720c */ /* 0x040fe20003f06270 */
[----:B------:R-:W-:Y:S01]  /*1440*/  IMAD.IADD R22, R23, 0x1, -R22 ;  /* 0x0000000117167824 */ /* 0x000fe200078e0a16 */
[----:B------:R1:W-:Y:S04]  /*1450*/  STS.64 [R7+0x18], R16 ;  /* 0x0000181007007388 */ /* 0x0003e80000000a00 */
[----:B------:R-:W-:Y:S01]  /*1460*/  SEL R25, R22, RZ, P0 ;  /* 0x000000ff16197207 */ /* 0x000fe20000000000 */
[----:B------:R1:W-:Y:S01]  /*1470*/  STS.64 [R7+0x20], R14 ;  /* 0x0000200e07007388 */ /* 0x0003e20000000a00 */
[----:B------:R-:W-:-:S03]  /*1480*/  VIADDMNMX R22, R6, -R20, R23, PT ;  /* 0x8000001406167246 */ /* 0x000fc60003800117 */
[----:B------:R1:W-:Y:S01]  /*1490*/  STS.64 [R7+0x28], R18 ;  /* 0x0000281207007388 */ /* 0x0003e20000000a00 */
[----:B------:R-:W-:Y:S01]  /*14a0*/  BAR.SYNC.DEFER_BLOCKING 0x0 ;  /* 0x0000000000007b1d */ /* 0x000fe20000010000 */
[----:B------:R-:W-:-:S13]  /*14b0*/  ISETP.GE.AND P0, PT, R25, R22, PT ;  /* 0x000000161900720c */ /* 0x000fda0003f06270 */
[----:B-1----:R-:W-:Y:S05]  /*14c0*/  @P0 BRA `(.L_x_73) ;  /* 0x00000000004c0947 */ /* 0x002fea0003800000 */
[----:B------:R-:W0:Y:S01]  /*14d0*/  S2R R9, SR_CgaCtaId ;  /* 0x0000000000097919 */ /* 0x000e220000008800 */
[----:B------:R-:W-:Y:S01]  /*14e0*/  MOV R8, 0x400 ;  /* 0x0000040000087802 */ /* 0x000fe20000000f00 */
[----:B------:R-:W-:-:S03]  /*14f0*/  IMAD.IADD R12, R23, 0x1, R6 ;  /* 0x00000001170c7824 */ /* 0x000fc600078e0206 */
[----:B0-----:R-:W-:-:S07]  /*1500*/  LEA R14, R9, R8, 0x18 ;  /* 0x00000008090e7211 */ /* 0x001fce00078ec0ff */
.L_x_74:
        /* <DEDUP_REMOVED lines=15> */
.L_x_73:
[----:B------:R-:W-:Y:S05]  /*1600*/  BSYNC.RECONVERGENT B0 ;  /* 0x0000000000007941 */ /* 0x000fea0003800200 */
.L_x_72:
        /* <DEDUP_REMOVED lines=21> */
[----:B------:R-:W-:Y:S02]  /*1760*/  @!P0 IMAD.MOV R10, RZ, RZ, R18 ;  /* 0x000000ffff0a8224 */ /* 0x000fe400078e0212 */
[----:B------:R-:W-:Y:S01]  /*1770*/  @P0 IMAD.MOV R27, RZ, RZ, R11 ;  /* 0x000000ffff1b0224 */ /* 0x000fe200078e020b */
[----:B------:R-:W0:Y:S01]  /*1780*/  @!P0 LDS.64 R8, [R25+0x18] ;  /* 0x0000180019088984 */ /* 0x000e220000000a00 */
[----:B-1----:R-:W-:Y:S02]  /*1790*/  FSEL R11, R13, R15, P0 ;  /* 0x0000000f0d0b7208 */ /* 0x002fe40000000000 */
[----:B------:R-:W-:Y:S01]  /*17a0*/  ISETP.GE.AND P2, PT, R10, R21, PT ;  /* 0x000000150a00720c */ /* 0x000fe20003f46270 */
[----:B------:R-:W-:Y:S01]  /*17b0*/  LDS.64 R18, [R25+0x10] ;  /* 0x0000100019127984 */ /* 0x000fe20000000a00 */
[----:B------:R-:W-:-:S03]  /*17c0*/  FSEL R10, R12, R14, P0 ;  /* 0x0000000e0c0a7208 */ /* 0x000fc60000000000 */
[----:B------:R-:W-:Y:S04]  /*17d0*/  @P0 LDS.64 R12, [R24+0x20] ;  /* 0x00002000180c0984 */ /* 0x000fe80000000a00 */
[----:B------:R-:W1:Y:S04]  /*17e0*/  @!P0 LDS.64 R14, [R25+0x20] ;  /* 0x00002000190e8984 */ /* 0x000e680000000a00 */
[----:B------:R-:W2:Y:S01]  /*17f0*/  LDS.64 R20, [R24+0x10] ;  /* 0x0000100018147984 */ /* 0x000ea20000000a00 */
[----:B0-----:R-:W-:-:S06]  /*1800*/  @!P2 DSETP.GEU.AND P3, PT, R16, R8, PT ;  /* 0x000000081000a22a */ /* 0x001fcc0003f6e000 */
[----:B------:R-:W-:-:S04]  /*1810*/  @!P2 ISETP.GE.OR P1, PT, R27, R6, !P3 ;  /* 0x000000061b00a20c */ /* 0x000fc80005f26670 */
[----:B------:R-:W-:Y:S02]  /*1820*/  FSEL R16, R16, R8, P1 ;  /* 0x0000000810107208 */ /* 0x000fe40000800000 */
[----:B-1----:R-:W-:Y:S02]  /*1830*/  FSEL R14, R12, R14, P1 ;  /* 0x0000000e0c0e7208 */ /* 0x002fe40000800000 */
[----:B------:R-:W-:Y:S02]  /*1840*/  FSEL R15, R13, R15, P1 ;  /* 0x0000000f0d0f7208 */ /* 0x000fe40000800000 */
[----:B--2---:R-:W-:Y:S02]  /*1850*/  SEL R13, R21, R19, P0 ;  /* 0x00000013150d7207 */ /* 0x004fe40000000000 */
[----:B------:R-:W-:Y:S02]  /*1860*/  SEL R12, R20, R18, P0 ;  /* 0x00000012140c7207 */ /* 0x000fe40000000000 */
[----:B------:R-:W-:Y:S01]  /*1870*/  @P0 LDS.64 R20, [R24+0x28] ;  /* 0x0000280018140984 */ /* 0x000fe20000000a00 */
[----:B------:R-:W-:Y:S01]  /*1880*/  FSEL R17, R17, R9, P1 ;  /* 0x0000000911117208 */ /* 0x000fe20000800000 */
[----:B------:R-:W-:Y:S01]  /*1890*/  IMAD.MOV.U32 R9, RZ, RZ, R23 ;  /* 0x000000ffff097224 */ /* 0x000fe200078e0017 */
[----:B------:R-:W-:Y:S01]  /*18a0*/  MOV R8, R22 ;  /* 0x0000001600087202 */ /* 0x000fe20000000f00 */
[----:B------:R-:W0:Y:S02]  /*18b0*/  @!P0 LDS.64 R18, [R25+0x28] ;  /* 0x0000280019128984 */ /* 0x000e240000000a00 */
[----:B0-----:R-:W-:-:S02]  /*18c0*/  SEL R19, R21, R19, P1 ;  /* 0x0000001315137207 */ /* 0x001fc40000800000 */
[----:B------:R-:W-:Y:S01]  /*18d0*/  SEL R18, R20, R18, P1 ;  /* 0x0000001214127207 */ /* 0x000fe20000800000 */
[----:B------:R-:W-:Y:S06]  /*18e0*/  BRA.U !UP0, `(.L_x_75) ;  /* 0xfffffff908887547 */ /* 0x000fec000b83ffff */
[----:B------:R-:W0:Y:S01]  /*18f0*/  S2R R21, SR_TID.X ;  /* 0x0000000000157919 */ /* 0x000e220000002100 */
[----:B------:R-:W1:Y:S01]  /*1900*/  LDCU.U8 UR4, c[0x0][0x380] ;  /* 0x00007000ff0477ac */ /* 0x000e620008000000 */
[----:B------:R-:W2:Y:S01]  /*1910*/  S2UR UR6, SR_CgaCtaId ;  /* 0x00000000000679c3 */ /* 0x000ea20000008800 */
[----:B------:R-:W3:Y:S01]  /*1920*/  S2R R20, SR_LANEID ;  /* 0x0000000000147919 */ /* 0x000ee20000000000 */
[----:B------:R-:W-:Y:S01]  /*1930*/  UMOV UR5, 0x400 ;  /* 0x0000040000057882 */ /* 0x000fe20000000000 */
[----:B-1----:R-:W-:-:S04]  /*1940*/  UPRMT UR4, UR4, 0x8880, URZ ;  /* 0x0000888004047896 */ /* 0x002fc800080000ff */
[----:B------:R-:W-:Y:S02]  /*1950*/  UISETP.NE.AND UP0, UPT, UR4, URZ, UPT ;  /* 0x000000ff0400728c */ /* 0x000fe4000bf05270 */
[----:B--2---:R-:W-:Y:S01]  /*1960*/  ULEA UR5, UR6, UR5, 0x18 ;  /* 0x0000000506057291 */ /* 0x004fe2000f8ec0ff */
[----:B0-----:R-:W-:Y:S02]  /*1970*/  IMAD.SHL.U32 R6, R21, 0x2, RZ ;  /* 0x0000000215067824 */ /* 0x001fe400078e00ff */
[----:B---3--:R-:W-:-:S03]  /*1980*/  IMAD R29, R20, 0x18, R5 ;  /* 0x00000018141d7824 */ /* 0x008fc600078e0205 */
[----:B------:R-:W-:-:S04]  /*1990*/  LOP3.LUT R6, R6, 0x7c0, RZ, 0xc0, !PT ;  /* 0x000007c006067812 */ /* 0x000fc800078ec0ff */
[----:B------:R-:W-:Y:S01]  /*19a0*/  LOP3.LUT R7, R6, 0x1f, R21, 0xf8, !PT ;  /* 0x0000001f06077812 */ /* 0x000fe200078ef815 */
        /* <DEDUP_REMOVED lines=10> */
[----:B0-----:R-:W0:Y:S01]  /*1a50*/  LDC.64 R12, c[0x0][0x398] ;  /* 0x0000e600ff0c7b82 */ /* 0x001e220000000a00 */
[----:B-1----:R-:W-:Y:S02]  /*1a60*/  LOP3.LUT R15, R21, 0x1f, RZ, 0xc0, !PT ;  /* 0x0000001f150f7812 */ /* 0x002fe400078ec0ff */
[----:B------:R-:W-:Y:S03]  /*1a70*/  LDS.64 R28, [R5+0x8] ;  /* 0x00000800051c7984 */ /* 0x000fe60000000a00 */
[----:B------:R-:W-:Y:S01]  /*1a80*/  IMAD.IADD R15, R0, 0x1, R15 ;  /* 0x00000001000f7824 */ /* 0x000fe200078e020f */
[----:B------:R-:W-:Y:S04]  /*1a90*/  LDS.64 R22, [R5+0x300] ;  /* 0x0003000005167984 */ /* 0x000fe80000000a00 */
[----:B------:R-:W-:Y:S04]  /*1aa0*/  LDS.64 R24, [R5+0x308] ;  /* 0x0003080005187984 */ /* 0x000fe80000000a00 */
[----:B------:R-:W-:Y:S04]  /*1ab0*/  LDS.64 R8, [R5+0x10] ;  /* 0x0000100005087984 */ /* 0x000fe80000000a00 */
[----:B------:R1:W-:Y:S04]  /*1ac0*/  LDS.64 R10, [R5+0x310] ;  /* 0x00031000050a7984 */ /* 0x0003e80000000a00 */
[----:B------:R-:W-:Y:S01]  /*1ad0*/  @!P0 STS [UR5+0x3000], R3 ;  /* 0x00300003ff008988 */ /* 0x000fe20008000805 */
[----:B------:R-:W-:Y:S01]  /*1ae0*/  BAR.SYNC.DEFER_BLOCKING 0x0 ;  /* 0x0000000000007b1d */ /* 0x000fe20000010000 */
[----:B------:R-:W-:-:S05]  /*1af0*/  IADD3 R15, P0, PT, R6, R15, RZ ;  /* 0x0000000f060f7210 */ /* 0x000fca0007f1e0ff */
[----:B------:R-:W-:Y:S02]  /*1b00*/  IMAD.X R0, RZ, RZ, RZ, P0 ;  /* 0x000000ffff007224 */ /* 0x000fe400000e06ff */
[----:B0-----:R-:W-:-:S04]  /*1b10*/  IMAD.WIDE.U32 R12, R15, 0x18, R12 ;  /* 0x000000180f0c7825 */ /* 0x001fc800078e000c */
[----:B-1----:R-:W-:-:S04]  /*1b20*/  IMAD R5, R0, 0x18, RZ ;  /* 0x0000001800057824 */ /* 0x002fc800078e02ff */
[----:B------:R-:W-:Y:S01]  /*1b30*/  IMAD.IADD R13, R13, 0x1, R5 ;  /* 0x000000010d0d7824 */ /* 0x000fe200078e0205 */
[----:B------:R-:W0:Y:S02]  /*1b40*/  LDS R2, [UR5+0x3000] ;  /* 0x00300005ff027984 */ /* 0x000e240008000800 */
[----:B0-----:R-:W-:-:S13]  /*1b50*/  ISETP.GE.AND P0, PT, R7, R2, PT ;  /* 0x000000020700720c */ /* 0x001fda0003f06270 */
        /* <DEDUP_REMOVED lines=9> */
.L_x_76:
        /* <DEDUP_REMOVED lines=17> */
[----:B------:R-:W-:Y:S02]  /*1d00*/  IMAD.X R0, RZ, RZ, RZ, P0 ;  /* 0x000000ffff007224 */ /* 0x000fe400000e06ff */
        /* <DEDUP_REMOVED lines=14> */
.L_x_77:
        /* <DEDUP_REMOVED lines=9> */
.L_x_96:


//--------------------- .text._ZN3cub18CUB_300001_SM_10006detail11EmptyKernelIvEEvv --------------------------
	.section	.text._ZN3cub18CUB_300001_SM_10006detail11EmptyKernelIvEEvv,"ax",@progbits
	.align	128
        .global         _ZN3cub18CUB_300001_SM_10006detail11EmptyKernelIvEEvv
        .type           _ZN3cub18CUB_300001_SM_10006detail11EmptyKernelIvEEvv,@function
        .size           _ZN3cub18CUB_300001_SM_10006detail11EmptyKernelIvEEvv,(.L_x_97 - _ZN3cub18CUB_300001_SM_10006detail11EmptyKernelIvEEvv)
        .other          _ZN3cub18CUB_300001_SM_10006detail11EmptyKernelIvEEvv,@"STO_CUDA_ENTRY STV_DEFAULT"
_ZN3cub18CUB_300001_SM_10006detail11EmptyKernelIvEEvv:
.text._ZN3cub18CUB_300001_SM_10006detail11EmptyKernelIvEEvv:
[----:B------:R-:W-:Y:S01]  /*0000*/  LDC R1, c[0x0][0x37c] ;  /* 0x0000df00ff017b82 */ /* 0x000fe20000000800 */
[----:B------:R-:W-:Y:S05]  /*0010*/  EXIT ;  /* 0x000000000000794d */ /* 0x000fea0003800000 */
.L_x_78:
        /* <DEDUP_REMOVED lines=14> */
.L_x_97:


//--------------------- .text._Z19calcHeuristicValuesPiS_PdS_S_S_ --------------------------
	.section	.text._Z19calcHeuristicValuesPiS_PdS_S_S_,"ax",@progbits
	.align	128
        .global         _Z19calcHeuristicValuesPiS_PdS_S_S_
        .type           _Z19calcHeuristicValuesPiS_PdS_S_S_,@function
        .size           _Z19calcHeuristicValuesPiS_PdS_S_S_,(.L_x_90 - _Z19calcHeuristicValuesPiS_PdS_S_S_)
        .other          _Z19calcHeuristicValuesPiS_PdS_S_S_,@"STO_CUDA_ENTRY STV_DEFAULT"
_Z19calcHeuristicValuesPiS_PdS_S_S_:
.text._Z19calcHeuristicValuesPiS_PdS_S_S_:
[----:B------:R-:W-:Y:S08]  /*0000*/  LDC R1, c[0x0][0x37c] ;  /* 0x0000df00ff017b82 */ /* 0x000ff00000000800 */
[----:B------:R-:W0:Y:S01]  /*0010*/  LDC.64 R4, c[0x0][0x3a8] ;  /* 0x0000ea00ff047b82 */ /* 0x000e220000000a00 */
[----:B------:R-:W0:Y:S02]  /*0020*/  LDCU.64 UR4, c[0x0][0x358] ;  /* 0x00006b00ff0477ac */ /* 0x000e240008000a00 */
[----:B0-----:R-:W2:Y:S05]  /*0030*/  LDG.E R5, desc[UR4][R4.64] ;  /* 0x0000000404057981 */ /* 0x001eaa000c1e1900 */
[----:B------:R-:W0:Y:S01]  /*0040*/  S2UR UR6, SR_CTAID.X ;  /* 0x00000000000679c3 */ /* 0x000e220000002500 */
[----:B------:R-:W0:Y:S07]  /*0050*/  S2R R3, SR_TID.X ;  /* 0x0000000000037919 */ /* 0x000e2e0000002100 */
[----:B------:R-:W0:Y:S02]  /*0060*/  LDC R2, c[0x0][0x360] ;  /* 0x0000d800ff027b82 */ /* 0x000e240000000800 */
[----:B0-----:R-:W-:-:S05]  /*0070*/  IMAD R2, R2, UR6, R3 ;  /* 0x0000000602027c24 */ /* 0x001fca000f8e0203 */
[----:B--2---:R-:W-:-:S13]  /*0080*/  ISETP.GE.AND P0, PT, R2, R5, PT ;  /* 0x000000050200720c */ /* 0x004fda0003f06270 */
[----:B------:R-:W-:Y:S05]  /*0090*/  @P0 EXIT ;  /* 0x000000000000094d */ /* 0x000fea0003800000 */
[----:B------:R-:W0:Y:S08]  /*00a0*/  LDC.64 R4, c[0x0][0x380] ;  /* 0x0000e000ff047b82 */ /* 0x000e300000000a00 */
[----:B------:R-:W1:Y:S01]  /*00b0*/  LDC.64 R6, c[0x0][0x398] ;  /* 0x0000e600ff067b82 */ /* 0x000e620000000a00 */
[----:B0-----:R-:W-:-:S06]  /*00c0*/  IMAD.WIDE R4, R2, 0x4, R4 ;  /* 0x0000000402047825 */ /* 0x001fcc00078e0204 */
[----:B------:R-:W2:Y:S04]  /*00d0*/  LDG.E R4, desc[UR4][R4.64] ;  /* 0x0000000404047981 */ /* 0x000ea8000c1e1900 */
[----:B-1----:R-:W3:Y:S01]  /*00e0*/  LDG.E R6, desc[UR4][R6.64] ;  /* 0x0000000406067981 */ /* 0x002ee2000c1e1900 */
[----:B------:R-:W-:Y:S01]  /*00f0*/  BSSY.RECONVERGENT B0, `(.L_x_79) ;  /* 0x0000009000007945 */ /* 0x000fe20003800200 */
[----:B------:R-:W-:Y:S01]  /*0100*/  MOV R0, 0x180 ;  /* 0x0000018000007802 */ /* 0x000fe20000000f00 */
[----:B--2---:R-:W-:Y:S08]  /*0110*/  I2F.F64 R26, R4 ;  /* 0x00000004001a7312 */ /* 0x004ff00000201c00 */
[----:B---3--:R-:W0:Y:S02]  /*0120*/  I2F.F64 R8, R6 ;  /* 0x0000000600087312 */ /* 0x008e240000201c00 */
[----:B0-----:R-:W-:-:S08]  /*0130*/  DADD R26, R26, -R8 ;  /* 0x000000001a1a7229 */ /* 0x001fd00000000808 */
[----:B------:R-:W-:-:S10]  /*0140*/  DADD R8, -RZ, |R26| ;  /* 0x00000000ff087229 */ /* 0x000fd4000000051a */
[----:B------:R-:W-:Y:S02]  /*0150*/  IMAD.MOV.U32 R12, RZ, RZ, R8 ;  /* 0x000000ffff0c7224 */ /* 0x000fe400078e0008 */
[----:B------:R-:W-:-:S07]  /*0160*/  IMAD.MOV.U32 R3, RZ, RZ, R9 ;  /* 0x000000ffff037224 */ /* 0x000fce00078e0009 */
[----:B------:R-:W-:Y:S05]  /*0170*/  CALL.REL.NOINC `($_Z19calcHeuristicValuesPiS_PdS_S_S_$__internal_accurate_pow) ;  /* 0x0000000400b87944 */ /* 0x000fea0003c00000 */
[----:B------:R-:W-:Y:S05]  /*0180*/  BSYNC.RECONVERGENT B0 ;  /* 0x0000000000007941 */ /* 0x000fea0003800200 */
.L_x_79:
[----:B------:R-:W0:Y:S08]  /*0190*/  LDC.64 R8, c[0x0][0x388] ;  /* 0x0000e200ff087b82 */ /* 0x000e300000000a00 */
[----:B------:R-:W1:Y:S01]  /*01a0*/  LDC.64 R10, c[0x0][0x3a0] ;  /* 0x0000e800ff0a7b82 */ /* 0x000e620000000a00 */
[----:B0-----:R-:W-:-:S05]  /*01b0*/  IMAD.WIDE R8, R2, 0x4, R8 ;  /* 0x0000000402087825 */ /* 0x001fca00078e0208 */
[----:B------:R-:W2:Y:S04]  /*01c0*/  LDG.E R0, desc[UR4][R8.64] ;  /* 0x0000000408007981 */ /* 0x000ea8000c1e1900 */
[----:B-1----:R-:W3:Y:S01]  /*01d0*/  LDG.E R10, desc[UR4][R10.64] ;  /* 0x000000040a0a7981 */ /* 0x002ee2000c1e1900 */
[----:B------:R-:W-:-:S10]  /*01e0*/  DADD R4, R26, 2 ;  /* 0x400000001a047429 */ /* 0x000fd40000000000 */
[----:B------:R-:W-:-:S04]  /*01f0*/  LOP3.LUT R4, R5, 0x7ff00000, RZ, 0xc0, !PT ;  /* 0x7ff0000005047812 */ /* 0x000fc800078ec0ff */
[----:B------:R-:W-:Y:S01]  /*0200*/  ISETP.NE.AND P0, PT, R4, 0x7ff00000, PT ;  /* 0x7ff000000400780c */ /* 0x000fe20003f05270 */
[----:B------:R-:W-:-:S12]  /*0210*/  DSETP.NEU.AND P1, PT, R26, RZ, PT ;  /* 0x000000ff1a00722a */ /* 0x000fd80003f2d000 */
[C---:B------:R-:W-:Y:S02]  /*0220*/  DSETP.NEU.OR P0, PT, |R26|.reuse, +INF , P0 ;  /* 0x7ff000001a00742a */ /* 0x040fe4000070d600 */
[----:B------:R-:W-:Y:S01]  /*0230*/  @!P1 CS2R R6, SRZ ;  /* 0x0000000000069805 */ /* 0x000fe2000001ff00 */
[----:B------:R-:W-:Y:S01]  /*0240*/  DSETP.NEU.AND P1, PT, R26, 1, PT ;  /* 0x3ff000001a00742a */ /* 0x000fe20003f2d000 */
[----:B------:R-:W-:Y:S10]  /*0250*/  BSSY.RECONVERGENT B0, `(.L_x_80) ;  /* 0x000000d000007945 */ /* 0x000ff40003800200 */
[----:B------:R-:W-:-:S02]  /*0260*/  @!P0 IMAD.MOV.U32 R6, RZ, RZ, 0x0 ;  /* 0x00000000ff068424 */ /* 0x000fc400078e00ff */
[----:B------:R-:W-:-:S03]  /*0270*/  @!P0 IMAD.MOV.U32 R7, RZ, RZ, 0x7ff00000 ;  /* 0x7ff00000ff078424 */ /* 0x000fc600078e00ff */
[----:B------:R-:W-:Y:S02]  /*0280*/  FSEL R26, R6, RZ, P1 ;  /* 0x000000ff061a7208 */ /* 0x000fe40000800000 */
[----:B------:R-:W-:Y:S01]  /*0290*/  FSEL R27, R7, 1.875, P1 ;  /* 0x3ff00000071b7808 */ /* 0x000fe20000800000 */
[----:B--2---:R-:W-:Y:S08]  /*02a0*/  I2F.F64 R4, R0 ;  /* 0x0000000000047312 */ /* 0x004ff00000201c00 */
[----:B---3--:R-:W0:Y:S02]  /*02b0*/  I2F.F64 R12, R10 ;  /* 0x0000000a000c7312 */ /* 0x008e240000201c00 */
[----:B0-----:R-:W-:-:S08]  /*02c0*/  DADD R4, R4, -R12 ;  /* 0x0000000004047229 */ /* 0x001fd0000000080c */
[----:B------:R-:W-:Y:S01]  /*02d0*/  DADD R8, -RZ, |R4| ;  /* 0x00000000ff087229 */ /* 0x000fe20000000504 */
[----:B------:R-:W-:-:S09]  /*02e0*/  MOV R0, 0x320 ;  /* 0x0000032000007802 */ /* 0x000fd20000000f00 */
[----:B------:R-:W-:Y:S01]  /*02f0*/  MOV R12, R8 ;  /* 0x00000008000c7202 */ /* 0x000fe20000000f00 */
[----:B------:R-:W-:-:S07]  /*0300*/  IMAD.MOV.U32 R3, RZ, RZ, R9 ;  /* 0x000000ffff037224 */ /* 0x000fce00078e0009 */
[----:B------:R-:W-:Y:S05]  /*0310*/  CALL.REL.NOINC `($_Z19calcHeuristicValuesPiS_PdS_S_S_$__internal_accurate_pow) ;  /* 0x0000000400507944 */ /* 0x000fea0003c00000 */
[----:B------:R-:W-:Y:S05]  /*0320*/  BSYNC.RECONVERGENT B0 ;  /* 0x0000000000007941 */ /* 0x000fea0003800200 */
.L_x_80:
[C---:B------:R-:W-:Y:S01]  /*0330*/  DADD R8, R4.reuse, 2 ;  /* 0x4000000004087429 */ /* 0x040fe20000000000 */
[----:B------:R-:W-:Y:S01]  /*0340*/  BSSY.RECONVERGENT B0, `(.L_x_81) ;  /* 0x000001e000007945 */ /* 0x000fe20003800200 */
[----:B------:R-:W-:-:S08]  /*0350*/  DSETP.NEU.AND P1, PT, R4, RZ, PT ;  /* 0x000000ff0400722a */ /* 0x000fd00003f2d000 */
[----:B------:R-:W-:Y:S01]  /*0360*/  LOP3.LUT R8, R9, 0x7ff00000, RZ, 0xc0, !PT ;  /* 0x7ff0000009087812 */ /* 0x000fe200078ec0ff */
[----:B------:R-:W-:-:S03]  /*0370*/  IMAD.MOV.U32 R9, RZ, RZ, 0x3fd80000 ;  /* 0x3fd80000ff097424 */ /* 0x000fc600078e00ff */
[----:B------:R-:W-:Y:S02]  /*0380*/  ISETP.NE.AND P0, PT, R8, 0x7ff00000, PT ;  /* 0x7ff000000800780c */ /* 0x000fe40003f05270 */
[----:B------:R-:W-:Y:S01]  /*0390*/  @!P1 CS2R R6, SRZ ;  /* 0x0000000000069805 */ /* 0x000fe2000001ff00 */
[----:B------:R-:W-:Y:S01]  /*03a0*/  DSETP.NEU.AND P1, PT, R4, 1, PT ;  /* 0x3ff000000400742a */ /* 0x000fe20003f2d000 */
[----:B------:R-:W-:-:S09]  /*03b0*/  MOV R8, 0x0 ;  /* 0x0000000000087802 */ /* 0x000fd20000000f00 */
[----:B------:R-:W-:-:S14]  /*03c0*/  DSETP.NEU.OR P0, PT, |R4|, +INF , P0 ;  /* 0x7ff000000400742a */ /* 0x000fdc000070d600 */
[----:B------:R-:W-:Y:S02]  /*03d0*/  @!P0 IMAD.MOV.U32 R6, RZ, RZ, 0x0 ;  /* 0x00000000ff068424 */ /* 0x000fe400078e00ff */
[----:B------:R-:W-:-:S03]  /*03e0*/  @!P0 IMAD.MOV.U32 R7, RZ, RZ, 0x7ff00000 ;  /* 0x7ff00000ff078424 */ /* 0x000fc600078e00ff */
[----:B------:R-:W-:Y:S02]  /*03f0*/  FSEL R4, R6, RZ, P1 ;  /* 0x000000ff06047208 */ /* 0x000fe40000800000 */
[----:B------:R-:W-:-:S06]  /*0400*/  FSEL R5, R7, 1.875, P1 ;  /* 0x3ff0000007057808 */ /* 0x000fcc0000800000 */
[----:B------:R-:W-:-:S06]  /*0410*/  DADD R26, R26, R4 ;  /* 0x000000001a1a7229 */ /* 0x000fcc0000000004 */
[----:B------:R-:W0:Y:S04]  /*0420*/  MUFU.RSQ64H R5, R27 ;  /* 0x0000001b00057308 */ /* 0x000e280000001c00 */
[----:B------:R-:W-:-:S05]  /*0430*/  VIADD R4, R27, 0xfcb00000 ;  /* 0xfcb000001b047836 */ /* 0x000fca0000000000 */
[----:B------:R-:W-:Y:S01]  /*0440*/  ISETP.GE.U32.AND P0, PT, R4, 0x7ca00000, PT ;  /* 0x7ca000000400780c */ /* 0x000fe20003f06070 */
[----:B0-----:R-:W-:-:S08]  /*0450*/  DMUL R6, R4, R4 ;  /* 0x0000000404067228 */ /* 0x001fd00000000000 */
[----:B------:R-:W-:-:S08]  /*0460*/  DFMA R6, R26, -R6, 1 ;  /* 0x3ff000001a06742b */ /* 0x000fd00000000806 */
[----:B------:R-:W-:Y:S02]  /*0470*/  DFMA R8, R6, R8, 0.5 ;  /* 0x3fe000000608742b */ /* 0x000fe40000000008 */
[----:B------:R-:W-:-:S08]  /*0480*/  DMUL R6, R4, R6 ;  /* 0x0000000604067228 */ /* 0x000fd00000000000 */
[----:B------:R-:W-:-:S08]  /*0490*/  DFMA R10, R8, R6, R4 ;  /* 0x00000006080a722b */ /* 0x000fd00000000004 */
[----:B------:R-:W-:Y:S02]  /*04a0*/  DMUL R12, R26, R10 ;  /* 0x0000000a1a0c7228 */ /* 0x000fe40000000000 */
[----:B------:R-:W-:Y:S02]  /*04b0*/  VIADD R9, R11, 0xfff00000 ;  /* 0xfff000000b097836 */ /* 0x000fe40000000000 */
[----:B------:R-:W-:-:S04]  /*04c0*/  IMAD.MOV.U32 R8, RZ, RZ, R10 ;  /* 0x000000ffff087224 */ /* 0x000fc800078e000a */
[----:B------:R-:W-:-:S08]  /*04d0*/  DFMA R14, R12, -R12, R26 ;  /* 0x8000000c0c0e722b */ /* 0x000fd0000000001a */
[----:B------:R-:W-:Y:S01]  /*04e0*/  DFMA R6, R14, R8, R12 ;  /* 0x000000080e06722b */ /* 0x000fe2000000000c */
[----:B------:R-:W-:Y:S10]  /*04f0*/  @!P0 BRA `(.L_x_82) ;  /* 0x0000000000088947 */ /* 0x000ff40003800000 */
[----:B------:R-:W-:-:S07]  /*0500*/  MOV R0, 0x520 ;  /* 0x0000052000007802 */ /* 0x000fce0000000f00 */
[----:B------:R-:W-:Y:S05]  /*0510*/  CALL.REL.NOINC `($__internal_0_$__cuda_sm20_dsqrt_rn_f64_mediumpath_v1) ;  /* 0x0000000000147944 */ /* 0x000fea0003c00000 */
.L_x_82:
[----:B------:R-:W-:Y:S05]  /*0520*/  BSYNC.RECONVERGENT B0 ;  /* 0x0000000000007941 */ /* 0x000fea0003800200 */
.L_x_81:
[----:B------:R-:W0:Y:S02]  /*0530*/  LDC.64 R4, c[0x0][0x390] ;  /* 0x0000e400ff047b82 */ /* 0x000e240000000a00 */
[----:B0-----:R-:W-:-:S05]  /*0540*/  IMAD.WIDE R2, R2, 0x8, R4 ;  /* 0x0000000802027825 */ /* 0x001fca00078e0204 */
[----:B------:R-:W-:Y:S01]  /*0550*/  STG.E.64 desc[UR4][R2.64], R6 ;  /* 0x0000000602007986 */ /* 0x000fe2000c101b04 */
[----:B------:R-:W-:Y:S05]  /*0560*/  EXIT ;  /* 0x000000000000794d */ /* 0x000fea0003800000 */
        .weak           $__internal_0_$__cuda_sm20_dsqrt_rn_f64_mediumpath_v1
        .type           $__internal_0_$__cuda_sm20_dsqrt_rn_f64_mediumpath_v1,@function
        .size           $__internal_0_$__cuda_sm20_dsqrt_rn_f64_mediumpath_v1,($_Z19calcHeuristicValuesPiS_PdS_S_S_$__internal_accurate_pow - $__internal_0_$__cuda_sm20_dsqrt_rn_f64_mediumpath_v1)
$__internal_0_$__cuda_sm20_dsqrt_rn_f64_mediumpath_v1:
[----:B------:R-:W-:Y:S01]  /*0570*/  ISETP.GE.U32.AND P0, PT, R4, -0x3400000, PT ;  /* 0xfcc000000400780c */ /* 0x000fe20003f06070 */
[----:B------:R-:W-:Y:S01]  /*0580*/  BSSY.RECONVERGENT B1, `(.L_x_83) ;  /* 0x0000028000017945 */ /* 0x000fe20003800200 */
[----:B------:R-:W-:Y:S01]  /*0590*/  MOV R8, R10 ;  /* 0x0000000a00087202 */ /* 0x000fe20000000f00 */
[----:B------:R-:W-:Y:S01]  /*05a0*/  IMAD.MOV.U32 R6, RZ, RZ, R26 ;  /* 0x000000ffff067224 */ /* 0x000fe200078e001a */
[----:B------:R-:W-:Y:S01]  /*05b0*/  MOV R5, R15 ;  /* 0x0000000f00057202 */ /* 0x000fe20000000f00 */
[----:B------:R-:W-:Y:S02]  /*05c0*/  IMAD.MOV.U32 R7, RZ, RZ, R27 ;  /* 0x000000ffff077224 */ /* 0x000fe400078e001b */
[----:B------:R-:W-:-:S06]  /*05d0*/  IMAD.MOV.U32 R4, RZ, RZ, R14 ;  /* 0x000000ffff047224 */ /* 0x000fcc00078e000e */
[----:B------:R-:W-:Y:S05]  /*05e0*/  @!P0 BRA `(.L_x_84) ;  /* 0x0000000000208947 */ /* 0x000fea0003800000 */
[----:B------:R-:W-:-:S10]  /*05f0*/  DFMA.RM R4, R4, R8, R12 ;  /* 0x000000080404722b */ /* 0x000fd4000000400c */
[----:B------:R-:W-:-:S05]  /*0600*/  IADD3 R8, P0, PT, R4, 0x1, RZ ;  /* 0x0000000104087810 */ /* 0x000fca0007f1e0ff */
[----:B------:R-:W-:-:S06]  /*0610*/  IMAD.X R9, RZ, RZ, R5, P0 ;  /* 0x000000ffff097224 */ /* 0x000fcc00000e0605 */
[----:B------:R-:W-:-:S08]  /*0620*/  DFMA.RP R6, -R4, R8, R6 ;  /* 0x000000080406722b */ /* 0x000fd00000008106 */
[----:B------:R-:W-:-:S06]  /*0630*/  DSETP.GT.AND P0, PT, R6, RZ, PT ;  /* 0x000000ff0600722a */ /* 0x000fcc0003f04000 */
[----:B------:R-:W-:Y:S02]  /*0640*/  FSEL R4, R8, R4, P0 ;  /* 0x0000000408047208 */ /* 0x000fe40000000000 */
[----:B------:R-:W-:Y:S01]  /*0650*/  FSEL R5, R9, R5, P0 ;  /* 0x0000000509057208 */ /* 0x000fe20000000000 */
[----:B------:R-:W-:Y:S06]  /*0660*/  BRA `(.L_x_85) ;  /* 0x0000000000647947 */ /* 0x000fec0003800000 */
.L_x_84:
[----:B------:R-:W-:-:S14]  /*0670*/  DSETP.NE.AND P0, PT, R6, RZ, PT ;  /* 0x000000ff0600722a */ /* 0x000fdc0003f05000 */
[----:B------:R-:W-:Y:S05]  /*0680*/  @!P0 BRA `(.L_x_86) ;  /* 0x0000000000588947 */ /* 0x000fea0003800000 */
[----:B------:R-:W-:-:S13]  /*0690*/  ISETP.GE.AND P0, PT, R7, RZ, PT ;  /* 0x000000ff0700720c */ /* 0x000fda0003f06270 */
[----:B------:R-:W-:Y:S02]  /*06a0*/  @!P0 IMAD.MOV.U32 R4, RZ, RZ, 0x0 ;  /* 0x00000000ff048424 */ /* 0x000fe400078e00ff */
[----:B------:R-:W-:Y:S01]  /*06b0*/  @!P0 IMAD.MOV.U32 R5, RZ, RZ, -0x80000 ;  /* 0xfff80000ff058424 */ /* 0x000fe200078e00ff */
[----:B------:R-:W-:Y:S06]  /*06c0*/  @!P0 BRA `(.L_x_85) ;  /* 0x00000000004c8947 */ /* 0x000fec0003800000 */
[----:B------:R-:W-:-:S13]  /*06d0*/  ISETP.GT.AND P0, PT, R7, 0x7fefffff, PT ;  /* 0x7fefffff0700780c */ /* 0x000fda0003f04270 */
[----:B------:R-:W-:Y:S05]  /*06e0*/  @P0 BRA `(.L_x_86) ;  /* 0x0000000000400947 */ /* 0x000fea0003800000 */
[----:B------:R-:W-:Y:S01]  /*06f0*/  DMUL R4, R6, 8.11296384146066816958e+31 ;  /* 0x4690000006047828 */ /* 0x000fe20000000000 */
[----:B------:R-:W-:Y:S01]  /*0700*/  IMAD.MOV.U32 R10, RZ, RZ, 0x0 ;  /* 0x00000000ff0a7424 */ /* 0x000fe200078e00ff */
[----:B------:R-:W-:Y:S01]  /*0710*/  MOV R6, RZ ;  /* 0x000000ff00067202 */ /* 0x000fe20000000f00 */
[----:B------:R-:W-:-:S03]  /*0720*/  IMAD.MOV.U32 R11, RZ, RZ, 0x3fd80000 ;  /* 0x3fd80000ff0b7424 */ /* 0x000fc600078e00ff */
[----:B------:R-:W0:Y:S02]  /*0730*/  MUFU.RSQ64H R7, R5 ;  /* 0x0000000500077308 */ /* 0x000e240000001c00 */
[----:B0-----:R-:W-:-:S08]  /*0740*/  DMUL R8, R6, R6 ;  /* 0x0000000606087228 */ /* 0x001fd00000000000 */
[----:B------:R-:W-:-:S08]  /*0750*/  DFMA R8, R4, -R8, 1 ;  /* 0x3ff000000408742b */ /* 0x000fd00000000808 */
[----:B------:R-:W-:Y:S02]  /*0760*/  DFMA R10, R8, R10, 0.5 ;  /* 0x3fe00000080a742b */ /* 0x000fe4000000000a */
[----:B------:R-:W-:-:S08]  /*0770*/  DMUL R8, R6, R8 ;  /* 0x0000000806087228 */ /* 0x000fd00000000000 */
[----:B------:R-:W-:-:S08]  /*0780*/  DFMA R8, R10, R8, R6 ;  /* 0x000000080a08722b */ /* 0x000fd00000000006 */
[----:B------:R-:W-:Y:S02]  /*0790*/  DMUL R6, R4, R8 ;  /* 0x0000000804067228 */ /* 0x000fe40000000000 */
[----:B------:R-:W-:-:S06]  /*07a0*/  VIADD R9, R9, 0xfff00000 ;  /* 0xfff0000009097836 */ /* 0x000fcc0000000000 */
[----:B------:R-:W-:-:S08]  /*07b0*/  DFMA R10, R6, -R6, R4 ;  /* 0x80000006060a722b */ /* 0x000fd00000000004 */
[----:B------:R-:W-:-:S10]  /*07c0*/  DFMA R4, R8, R10, R6 ;  /* 0x0000000a0804722b */ /* 0x000fd40000000006 */
[----:B------:R-:W-:Y:S01]  /*07d0*/  IADD3 R5, PT, PT, R5, -0x3500000, RZ ;  /* 0xfcb0000005057810 */ /* 0x000fe20007ffe0ff */
[----:B------:R-:W-:Y:S06]  /*07e0*/  BRA `(.L_x_85) ;  /* 0x0000000000047947 */ /* 0x000fec0003800000 */
.L_x_86:
[----:B------:R-:W-:-:S11]  /*07f0*/  DADD R4, R6, R6 ;  /* 0x0000000006047229 */ /* 0x000fd60000000006 */
.L_x_85:
[----:B------:R-:W-:Y:S05]  /*0800*/  BSYNC.RECONVERGENT B1 ;  /* 0x0000000000017941 */ /* 0x000fea0003800200 */
.L_x_83:
[----:B------:R-:W-:Y:S02]  /*0810*/  IMAD.MOV.U32 R6, RZ, RZ, R4 ;  /* 0x000000ffff067224 */ /* 0x000fe400078e0004 */
[----:B------:R-:W-:Y:S01]  /*0820*/  IMAD.MOV.U32 R7, RZ, RZ, R5 ;  /* 0x000000ffff077224 */ /* 0x000fe200078e0005 */
[----:B------:R-:W-:Y:S01]  /*0830*/  MOV R5, 0x0 ;  /* 0x0000000000057802 */ /* 0x000fe20000000f00 */
[----:B------:R-:W-:-:S04]  /*0840*/  IMAD.MOV.U32 R4, RZ, RZ, R0 ;  /* 0x000000ffff047224 */ /* 0x000fc800078e0000 */
[----:B------:R-:W-:Y:S05]  /*0850*/  RET.REL.NODEC R4 `(_Z19calcHeuristicValuesPiS_PdS_S_S_) ;  /* 0xfffffff404e87950 */ /* 0x000fea0003c3ffff */
        .type           $_Z19calcHeuristicValuesPiS_PdS_S_S_$__internal_accurate_pow,@function
        .size           $_Z19calcHeuristicValuesPiS_PdS_S_S_$__internal_accurate_pow,(.L_x_90 - $_Z19calcHeuristicValuesPiS_PdS_S_S_$__internal_accurate_pow)
$_Z19calcHeuristicValuesPiS_PdS_S_S_$__internal_accurate_pow:
[----:B------:R-:W-:Y:S01]  /*0860*/  ISETP.GT.U32.AND P0, PT, R3, 0xfffff, PT ;  /* 0x000fffff0300780c */ /* 0x000fe20003f04070 */
[----:B------:R-:W-:Y:S01]  /*0870*/  IMAD.MOV.U32 R6, RZ, RZ, R12 ;  /* 0x000000ffff067224 */ /* 0x000fe200078e000c */
[----:B------:R-:W-:Y:S01]  /*0880*/  MOV R20, RZ ;  /* 0x000000ff00147202 */ /* 0x000fe20000000f00 */
[--C-:B------:R-:W-:Y:S01]  /*0890*/  IMAD.MOV.U32 R7, RZ, RZ, R3.reuse ;  /* 0x000000ffff077224 */ /* 0x100fe200078e0003 */
[----:B------:R-:W-:Y:S01]  /*08a0*/  UMOV UR6, 0x7d2cafe2 ;  /* 0x7d2cafe200067882 */ /* 0x000fe20000000000 */
[--C-:B------:R-:W-:Y:S01]  /*08b0*/  IMAD.MOV.U32 R8, RZ, RZ, R3.reuse ;  /* 0x000000ffff087224 */ /* 0x100fe200078e0003 */
[----:B------:R-:W-:Y:S01]  /*08c0*/  UMOV UR7, 0x3eb0f5ff ;  /* 0x3eb0f5ff00077882 */ /* 0x000fe20000000000 */
[----:B------:R-:W-:Y:S01]  /*08d0*/  IMAD.MOV.U32 R14, RZ, RZ, 0x41ad3b5a ;  /* 0x41ad3b5aff0e7424 */ /* 0x000fe200078e00ff */
[----:B------:R-:W-:Y:S01]  /*08e0*/  SHF.R.U32.HI R3, RZ, 0x14, R3 ;  /* 0x00000014ff037819 */ /* 0x000fe20000011603 */
[----:B------:R-:W-:Y:S01]  /*08f0*/  IMAD.MOV.U32 R15, RZ, RZ, 0x3ed0f5d2 ;  /* 0x3ed0f5d2ff0f7424 */ /* 0x000fe200078e00ff */
[----:B------:R-:W-:Y:S01]  /*0900*/  UMOV UR8, 0x3b39803f ;  /* 0x3b39803f00087882 */ /* 0x000fe20000000000 */
[----:B------:R-:W-:-:S02]  /*0910*/  UMOV UR9, 0x3c7abc9e ;  /* 0x3c7abc9e00097882 */ /* 0x000fc40000000000 */
[----:B------:R-:W-:-:S10]  /*0920*/  @!P0 DMUL R6, R6, 1.80143985094819840000e+16 ;  /* 0x4350000006068828 */ /* 0x000fd40000000000 */
[----:B------:R-:W-:Y:S01]  /*0930*/  @!P0 MOV R8, R7 ;  /* 0x0000000700088202 */ /* 0x000fe20000000f00 */
[----:B------:R-:W-:Y:S01]  /*0940*/  @!P0 IMAD.MOV.U32 R12, RZ, RZ, R6 ;  /* 0x000000ffff0c8224 */ /* 0x000fe200078e0006 */
[----:B------:R-:W-:Y:S02]  /*0950*/  @!P0 LEA.HI R3, R7, 0xffffffca, RZ, 0xc ;  /* 0xffffffca07038811 */ /* 0x000fe400078f60ff */
[----:B------:R-:W-:-:S03]  /*0960*/  LOP3.LUT R8, R8, 0x800fffff, RZ, 0xc0, !PT ;  /* 0x800fffff08087812 */ /* 0x000fc600078ec0ff */
[----:B------:R-:W-:Y:S01]  /*0970*/  VIADD R6, R3, 0xfffffc01 ;  /* 0xfffffc0103067836 */ /* 0x000fe20000000000 */
[----:B------:R-:W-:-:S04]  /*0980*/  LOP3.LUT R13, R8, 0x3ff00000, RZ, 0xfc, !PT ;  /* 0x3ff00000080d7812 */ /* 0x000fc800078efcff */
[----:B------:R-:W-:-:S13]  /*0990*/  ISETP.GE.U32.AND P1, PT, R13, 0x3ff6a09f, PT ;  /* 0x3ff6a09f0d00780c */ /* 0x000fda0003f26070 */
[----:B------:R-:W-:Y:S02]  /*09a0*/  @P1 VIADD R9, R13, 0xfff00000 ;  /* 0xfff000000d091836 */ /* 0x000fe40000000000 */
[----:B------:R-:W-:Y:S02]  /*09b0*/  @P1 VIADD R6, R3, 0xfffffc02 ;  /* 0xfffffc0203061836 */ /* 0x000fe40000000000 */
[----:B------:R-:W-:-:S06]  /*09c0*/  @P1 IMAD.MOV.U32 R13, RZ, RZ, R9 ;  /* 0x000000ffff0d1224 */ /* 0x000fcc00078e0009 */
[C---:B------:R-:W-:Y:S02]  /*09d0*/  DADD R10, R12.reuse, 1 ;  /* 0x3ff000000c0a7429 */ /* 0x040fe40000000000 */
[----:B------:R-:W-:-:S04]  /*09e0*/  DADD R12, R12, -1 ;  /* 0xbff000000c0c7429 */ /* 0x000fc80000000000 */
[----:B------:R-:W0:Y:S02]  /*09f0*/  MUFU.RCP64H R21, R11 ;  /* 0x0000000b00157308 */ /* 0x000e240000001800 */
[----:B0-----:R-:W-:-:S08]  /*0a00*/  DFMA R8, -R10, R20, 1 ;  /* 0x3ff000000a08742b */ /* 0x001fd00000000114 */
[----:B------:R-:W-:-:S08]  /*0a10*/  DFMA R8, R8, R8, R8 ;  /* 0x000000080808722b */ /* 0x000fd00000000008 */
[----:B------:R-:W-:-:S08]  /*0a20*/  DFMA R20, R20, R8, R20 ;  /* 0x000000081414722b */ /* 0x000fd00000000014 */
[----:B------:R-:W-:-:S08]  /*0a30*/  DMUL R8, R12, R20 ;  /* 0x000000140c087228 */ /* 0x000fd00000000000 */
[----:B------:R-:W-:-:S08]  /*0a40*/  DFMA R8, R12, R20, R8 ;  /* 0x000000140c08722b */ /* 0x000fd00000000008 */
[-C--:B------:R-:W-:Y:S02]  /*0a50*/  DMUL R16, R8, R8.reuse ;  /* 0x0000000808107228 */ /* 0x080fe40000000000 */
[----:B------:R-:W-:Y:S02]  /*0a60*/  DADD R18, R12, -R8 ;  /* 0x000000000c127229 */ /* 0x000fe40000000808 */
[----:B------:R-:W-:-:S04]  /*0a70*/  DMUL R24, R8, R8 ;  /* 0x0000000808187228 */ /* 0x000fc80000000000 */
[----:B------:R-:W-:Y:S01]  /*0a80*/  DFMA R10, R16, UR6, R14 ;  /* 0x00000006100a7c2b */ /* 0x000fe2000800000e */
[----:B------:R-:W-:Y:S01]  /*0a90*/  UMOV UR6, 0x75488a3f ;  /* 0x75488a3f00067882 */ /* 0x000fe20000000000 */
[----:B------:R-:W-:Y:S01]  /*0aa0*/  UMOV UR7, 0x3ef3b20a ;  /* 0x3ef3b20a00077882 */ /* 0x000fe20000000000 */
[----:B------:R-:W-:-:S05]  /*0ab0*/  DADD R18, R18, R18 ;  /* 0x0000000012127229 */ /* 0x000fca0000000012 */
[----:B------:R-:W-:Y:S01]  /*0ac0*/  DFMA R10, R16, R10, UR6 ;  /* 0x00000006100a7e2b */ /* 0x000fe2000800000a */
[----:B------:R-:W-:Y:S01]  /*0ad0*/  UMOV UR6, 0xe4faecd5 ;  /* 0xe4faecd500067882 */ /* 0x000fe20000000000 */
[----:B------:R-:W-:Y:S01]  /*0ae0*/  UMOV UR7, 0x3f1745cd ;  /* 0x3f1745cd00077882 */ /* 0x000fe20000000000 */
[----:B------:R-:W-:-:S05]  /*0af0*/  DFMA R12, R12, -R8, R18 ;  /* 0x800000080c0c722b */ /* 0x000fca0000000012 */
[----:B------:R-:W-:Y:S01]  /*0b00*/  DFMA R10, R16, R10, UR6 ;  /* 0x00000006100a7e2b */ /* 0x000fe2000800000a */
[----:B------:R-:W-:Y:S01]  /*0b10*/  UMOV UR6, 0x258a578b ;  /* 0x258a578b00067882 */ /* 0x000fe20000000000 */
[----:B------:R-:W-:Y:S01]  /*0b20*/  UMOV UR7, 0x3f3c71c7 ;  /* 0x3f3c71c700077882 */ /* 0x000fe20000000000 */
[----:B------:R-:W-:Y:S02]  /*0b30*/  DMUL R12, R20, R12 ;  /* 0x0000000c140c7228 */ /* 0x000fe40000000000 */
[----:B------:R-:W-:-:S03]  /*0b40*/  DFMA R20, R8, R8, -R24 ;  /* 0x000000080814722b */ /* 0x000fc60000000818 */
[----:B------:R-:W-:Y:S01]  /*0b50*/  DFMA R10, R16, R10, UR6 ;  /* 0x00000006100a7e2b */ /* 0x000fe2000800000a */
[----:B------:R-:W-:Y:S01]  /*0b60*/  UMOV UR6, 0x9242b910 ;  /* 0x9242b91000067882 */ /* 0x000fe20000000000 */
[----:B------:R-:W-:-:S06]  /*0b70*/  UMOV UR7, 0x3f624924 ;  /* 0x3f62492400077882 */ /* 0x000fcc0000000000 */
[----:B------:R-:W-:Y:S01]  /*0b80*/  DFMA R10, R16, R10, UR6 ;  /* 0x00000006100a7e2b */ /* 0x000fe2000800000a */
[----:B------:R-:W-:Y:S01]  /*0b90*/  UMOV UR6, 0x99999dfb ;  /* 0x99999dfb00067882 */ /* 0x000fe20000000000 */
[----:B------:R-:W-:-:S06]  /*0ba0*/  UMOV UR7, 0x3f899999 ;  /* 0x3f89999900077882 */ /* 0x000fcc0000000000 */
[----:B------:R-:W-:Y:S01]  /*0bb0*/  DFMA R14, R16, R10, UR6 ;  /* 0x00000006100e7e2b */ /* 0x000fe2000800000a */
[----:B------:R-:W-:Y:S01]  /*0bc0*/  UMOV UR6, 0x55555555 ;  /* 0x5555555500067882 */ /* 0x000fe20000000000 */
[----:B------:R-:W-:-:S06]  /*0bd0*/  UMOV UR7, 0x3fb55555 ;  /* 0x3fb5555500077882 */ /* 0x000fcc0000000000 */
[----:B------:R-:W-:-:S08]  /*0be0*/  DFMA R10, R16, R14, UR6 ;  /* 0x00000006100a7e2b */ /* 0x000fd0000800000e */
[----:B------:R-:W-:Y:S01]  /*0bf0*/  DADD R18, -R10, UR6 ;  /* 0x000000060a127e29 */ /* 0x000fe20008000100 */
[----:B------:R-:W-:Y:S01]  /*0c00*/  UMOV UR6, 0xb9e7b0 ;  /* 0x00b9e7b000067882 */ /* 0x000fe20000000000 */
[----:B------:R-:W-:-:S06]  /*0c10*/  UMOV UR7, 0x3c46a4cb ;  /* 0x3c46a4cb00077882 */ /* 0x000fcc0000000000 */
[----:B------:R-:W-:Y:S02]  /*0c20*/  DFMA R16, R16, R14, R18 ;  /* 0x0000000e1010722b */ /* 0x000fe40000000012 */
[----:B------:R-:W-:Y:S01]  /*0c30*/  DMUL R14, R8, R24 ;  /* 0x00000018080e7228 */ /* 0x000fe20000000000 */
[----:B------:R-:W-:Y:S01]  /*0c40*/  VIADD R19, R13, 0x100000 ;  /* 0x001000000d137836 */ /* 0x000fe20000000000 */
[----:B------:R-:W-:-:S04]  /*0c50*/  MOV R18, R12 ;  /* 0x0000000c00127202 */ /* 0x000fc80000000f00 */
[----:B------:R-:W-:Y:S01]  /*0c60*/  DADD R16, R16, -UR6 ;  /* 0x8000000610107e29 */ /* 0x000fe20008000000 */
[----:B------:R-:W-:Y:S01]  /*0c70*/  UMOV UR6, 0x80000000 ;  /* 0x8000000000067882 */ /* 0x000fe20000000000 */
[C---:B------:R-:W-:Y:S01]  /*0c80*/  DFMA R22, R8.reuse, R24, -R14 ;  /* 0x000000180816722b */ /* 0x040fe2000000080e */
[----:B------:R-:W-:Y:S01]  /*0c90*/  UMOV UR7, 0x43300000 ;  /* 0x4330000000077882 */ /* 0x000fe20000000000 */
[----:B------:R-:W-:-:S04]  /*0ca0*/  DFMA R18, R8, R18, R20 ;  /* 0x000000120812722b */ /* 0x000fc80000000014 */
[----:B------:R-:W-:Y:S02]  /*0cb0*/  DADD R20, R10, R16 ;  /* 0x000000000a147229 */ /* 0x000fe40000000010 */
[----:B------:R-:W-:-:S06]  /*0cc0*/  DFMA R22, R12, R24, R22 ;  /* 0x000000180c16722b */ /* 0x000fcc0000000016 */
[----:B------:R-:W-:Y:S02]  /*0cd0*/  DMUL R24, R20, R14 ;  /* 0x0000000e14187228 */ /* 0x000fe40000000000 */
[----:B------:R-:W-:Y:S02]  /*0ce0*/  DFMA R18, R8, R18, R22 ;  /* 0x000000120812722b */ /* 0x000fe40000000016 */
[----:B------:R-:W-:-:S04]  /*0cf0*/  DADD R22, R10, -R20 ;  /* 0x000000000a167229 */ /* 0x000fc80000000814 */
[----:B------:R-:W-:-:S04]  /*0d00*/  DFMA R10, R20, R14, -R24 ;  /* 0x0000000e140a722b */ /* 0x000fc80000000818 */
[----:B------:R-:W-:-:S04]  /*0d10*/  DADD R22, R16, R22 ;  /* 0x0000000010167229 */ /* 0x000fc80000000016 */
[----:B------:R-:W-:-:S08]  /*0d20*/  DFMA R10, R20, R18, R10 ;  /* 0x00000012140a722b */ /* 0x000fd0000000000a */
[----:B------:R-:W-:-:S08]  /*0d30*/  DFMA R22, R22, R14, R10 ;  /* 0x0000000e1616722b */ /* 0x000fd0000000000a */
[----:B------:R-:W-:-:S08]  /*0d40*/  DADD R14, R24, R22 ;  /* 0x00000000180e7229 */ /* 0x000fd00000000016 */
[--C-:B------:R-:W-:Y:S02]  /*0d50*/  DADD R10, R8, R14.reuse ;  /* 0x00000000080a7229 */ /* 0x100fe4000000000e */
[----:B------:R-:W-:-:S06]  /*0d60*/  DADD R24, R24, -R14 ;  /* 0x0000000018187229 */ /* 0x000fcc000000080e */
[----:B------:R-:W-:Y:S02]  /*0d70*/  DADD R8, R8, -R10 ;  /* 0x0000000008087229 */ /* 0x000fe4000000080a */
[----:B------:R-:W-:-:S06]  /*0d80*/  DADD R24, R22, R24 ;  /* 0x0000000016187229 */ /* 0x000fcc0000000018 */
[----:B------:R-:W-:-:S08]  /*0d90*/  DADD R8, R14, R8 ;  /* 0x000000000e087229 */ /* 0x000fd00000000008 */
[----:B------:R-:W-:-:S08]  /*0da0*/  DADD R8, R24, R8 ;  /* 0x0000000018087229 */ /* 0x000fd00000000008 */
[----:B------:R-:W-:Y:S01]  /*0db0*/  DADD R12, R12, R8 ;  /* 0x000000000c0c7229 */ /* 0x000fe20000000008 */
[----:B------:R-:W-:Y:S01]  /*0dc0*/  LOP3.LUT R8, R6, 0x80000000, RZ, 0x3c, !PT ;  /* 0x8000000006087812 */ /* 0x000fe200078e3cff */
[----:B------:R-:W-:-:S06]  /*0dd0*/  IMAD.MOV.U32 R9, RZ, RZ, 0x43300000 ;  /* 0x43300000ff097424 */ /* 0x000fcc00078e00ff */
[----:B------:R-:W-:Y:S02]  /*0de0*/  DADD R14, R10, R12 ;  /* 0x000000000a0e7229 */ /* 0x000fe4000000000c */
[----:B------:R-:W-:Y:S01]  /*0df0*/  DADD R8, R8, -UR6 ;  /* 0x8000000608087e29 */ /* 0x000fe20008000000 */
[----:B------:R-:W-:Y:S01]  /*0e00*/  UMOV UR6, 0xfefa39ef ;  /* 0xfefa39ef00067882 */ /* 0x000fe20000000000 */
[----:B------:R-:W-:-:S04]  /*0e10*/  UMOV UR7, 0x3fe62e42 ;  /* 0x3fe62e4200077882 */ /* 0x000fc80000000000 */
[--C-:B------:R-:W-:Y:S02]  /*0e20*/  DADD R10, R10, -R14.reuse ;  /* 0x000000000a0a7229 */ /* 0x100fe4000000080e */
[----:B------:R-:W-:-:S06]  /*0e30*/  DFMA R6, R8, UR6, R14 ;  /* 0x0000000608067c2b */ /* 0x000fcc000800000e */
[----:B------:R-:W-:Y:S02]  /*0e40*/  DADD R10, R12, R10 ;  /* 0x000000000c0a7229 */ /* 0x000fe4000000000a */
[----:B------:R-:W-:-:S08]  /*0e50*/  DFMA R16, R8, -UR6, R6 ;  /* 0x8000000608107c2b */ /* 0x000fd00008000006 */
[----:B------:R-:W-:-:S08]  /*0e60*/  DADD R16, -R14, R16 ;  /* 0x000000000e107229 */ /* 0x000fd00000000110 */
[----:B------:R-:W-:-:S08]  /*0e70*/  DADD R10, R10, -R16 ;  /* 0x000000000a0a7229 */ /* 0x000fd00000000810 */
[----:B------:R-:W-:-:S08]  /*0e80*/  DFMA R10, R8, UR8, R10 ;  /* 0x00000008080a7c2b */ /* 0x000fd0000800000a */
[----:B------:R-:W-:-:S08]  /*0e90*/  DADD R8, R6, R10 ;  /* 0x0000000006087229 */ /* 0x000fd0000000000a */
[----:B------:R-:W-:Y:S02]  /*0ea0*/  DADD R12, R6, -R8 ;  /* 0x00000000060c7229 */ /* 0x000fe40000000808 */
[----:B------:R-:W-:-:S06]  /*0eb0*/  DMUL R6, R8, 2 ;  /* 0x4000000008067828 */ /* 0x000fcc0000000000 */
[----:B------:R-:W-:Y:S02]  /*0ec0*/  DADD R12, R10, R12 ;  /* 0x000000000a0c7229 */ /* 0x000fe4000000000c */
[----:B------:R-:W-:Y:S01]  /*0ed0*/  DFMA R8, R8, 2, -R6 ;  /* 0x400000000808782b */ /* 0x000fe20000000806 */
[----:B------:R-:W-:Y:S01]  /*0ee0*/  MOV R10, 0x652b82fe ;  /* 0x652b82fe000a7802 */ /* 0x000fe20000000f00 */
[----:B------:R-:W-:-:S06]  /*0ef0*/  IMAD.MOV.U32 R11, RZ, RZ, 0x3ff71547 ;  /* 0x3ff71547ff0b7424 */ /* 0x000fcc00078e00ff */
[----:B------:R-:W-:-:S08]  /*0f00*/  DFMA R12, R12, 2, R8 ;  /* 0x400000000c0c782b */ /* 0x000fd00000000008 */
[----:B------:R-:W-:-:S08]  /*0f10*/  DADD R8, R6, R12 ;  /* 0x0000000006087229 */ /* 0x000fd0000000000c */
[----:B------:R-:W-:Y:S02]  /*0f20*/  DFMA R10, R8, R10, 6.75539944105574400000e+15 ;  /* 0x43380000080a742b */ /* 0x000fe4000000000a */
[----:B------:R-:W-:Y:S01]  /*0f30*/  FSETP.GEU.AND P0, PT, |R9|, 4.1917929649353027344, PT ;  /* 0x4086232b0900780b */ /* 0x000fe20003f0e200 */
[----:B------:R-:W-:-:S05]  /*0f40*/  DADD R6, R6, -R8 ;  /* 0x0000000006067229 */ /* 0x000fca0000000808 */
[----:B------:R-:W-:-:S03]  /*0f50*/  DADD R14, R10, -6.75539944105574400000e+15 ;  /* 0xc33800000a0e7429 */ /* 0x000fc60000000000 */
[----:B------:R-:W-:-:S05]  /*0f60*/  DADD R12, R12, R6 ;  /* 0x000000000c0c7229 */ /* 0x000fca0000000006 */
[----:B------:R-:W-:Y:S01]  /*0f70*/  DFMA R16, R14, -UR6, R8 ;  /* 0x800000060e107c2b */ /* 0x000fe20008000008 */
[----:B------:R-:W-:Y:S01]  /*0f80*/  UMOV UR6, 0x3b39803f ;  /* 0x3b39803f00067882 */ /* 0x000fe20000000000 */
[----:B------:R-:W-:-:S06]  /*0f90*/  UMOV UR7, 0x3c7abc9e ;  /* 0x3c7abc9e00077882 */ /* 0x000fcc0000000000 */
[----:B------:R-:W-:Y:S01]  /*0fa0*/  DFMA R14, R14, -UR6, R16 ;  /* 0x800000060e0e7c2b */ /* 0x000fe20008000010 */
[----:B------:R-:W-:Y:S01]  /*0fb0*/  UMOV UR6, 0x69ce2bdf ;  /* 0x69ce2bdf00067882 */ /* 0x000fe20000000000 */
[----:B------:R-:W-:Y:S01]  /*0fc0*/  IMAD.MOV.U32 R16, RZ, RZ, -0x35dec16 ;  /* 0xfca213eaff107424 */ /* 0x000fe200078e00ff */
[----:B------:R-:W-:Y:S01]  /*0fd0*/  UMOV UR7, 0x3e5ade15 ;  /* 0x3e5ade1500077882 */ /* 0x000fe20000000000 */
[----:B------:R-:W-:-:S06]  /*0fe0*/  IMAD.MOV.U32 R17, RZ, RZ, 0x3e928af3 ;  /* 0x3e928af3ff117424 */ /* 0x000fcc00078e00ff */
[----:B------:R-:W-:Y:S01]  /*0ff0*/  DFMA R16, R14, UR6, R16 ;  /* 0x000000060e107c2b */ /* 0x000fe20008000010 */
        /* <DEDUP_REMOVED lines=24> */
[----:B------:R-:W-:-:S08]  /*1180*/  DFMA R16, R14, R16, 1 ;  /* 0x3ff000000e10742b */ /* 0x000fd00000000010 */
[----:B------:R-:W-:-:S10]  /*1190*/  DFMA R14, R14, R16, 1 ;  /* 0x3ff000000e0e742b */ /* 0x000fd40000000010 */
[----:B------:R-:W-:Y:S01]  /*11a0*/  LEA R7, R10, R15, 0x14 ;  /* 0x0000000f0a077211 */ /* 0x000fe200078ea0ff */
[----:B------:R-:W-:Y:S01]  /*11b0*/  IMAD.MOV.U32 R6, RZ, RZ, R14 ;  /* 0x000000ffff067224 */ /* 0x000fe200078e000e */
[----:B------:R-:W-:Y:S06]  /*11c0*/  @!P0 BRA `(.L_x_87) ;  /* 0x0000000000308947 */ /* 0x000fec0003800000 */
[----:B------:R-:W-:Y:S01]  /*11d0*/  FSETP.GEU.AND P1, PT, |R9|, 4.2275390625, PT ;  /* 0x408748000900780b */ /* 0x000fe20003f2e200 */
[C---:B------:R-:W-:Y:S02]  /*11e0*/  DADD R6, R8.reuse, +INF ;  /* 0x7ff0000008067429 */ /* 0x040fe40000000000 */
[----:B------:R-:W-:-:S08]  /*11f0*/  DSETP.GEU.AND P0, PT, R8, RZ, PT ;  /* 0x000000ff0800722a */ /* 0x000fd00003f0e000 */
[----:B------:R-:W-:Y:S02]  /*1200*/  FSEL R6, R6, RZ, P0 ;  /* 0x000000ff06067208 */ /* 0x000fe40000000000 */
[----:B------:R-:W-:Y:S02]  /*1210*/  @!P1 LEA.HI R3, R10, R10, RZ, 0x1 ;  /* 0x0000000a0a039211 */ /* 0x000fe400078f08ff */
[----:B------:R-:W-:Y:S02]  /*1220*/  FSEL R7, R7, RZ, P0 ;  /* 0x000000ff07077208 */ /* 0x000fe40000000000 */
[----:B------:R-:W-:-:S05]  /*1230*/  @!P1 SHF.R.S32.HI R3, RZ, 0x1, R3 ;  /* 0x00000001ff039819 */ /* 0x000fca0000011403 */
[----:B------:R-:W-:Y:S02]  /*1240*/  @!P1 IMAD.IADD R8, R10, 0x1, -R3 ;  /* 0x000000010a089824 */ /* 0x000fe400078e0a03 */
[----:B------:R-:W-:-:S03]  /*1250*/  @!P1 IMAD R15, R3, 0x100000, R15 ;  /* 0x00100000030f9824 */ /* 0x000fc600078e020f */
[----:B------:R-:W-:Y:S02]  /*1260*/  @!P1 LEA R9, R8, 0x3ff00000, 0x14 ;  /* 0x3ff0000008099811 */ /* 0x000fe400078ea0ff */
[----:B------:R-:W-:-:S06]  /*1270*/  @!P1 MOV R8, RZ ;  /* 0x000000ff00089202 */ /* 0x000fcc0000000f00 */
[----:B------:R-:W-:-:S11]  /*1280*/  @!P1 DMUL R6, R14, R8 ;  /* 0x000000080e069228 */ /* 0x000fd60000000000 */
.L_x_87:
[----:B------:R-:W-:Y:S01]  /*1290*/  DFMA R12, R12, R6, R6 ;  /* 0x000000060c0c722b */ /* 0x000fe20000000006 */
[----:B------:R-:W-:Y:S01]  /*12a0*/  IMAD.MOV.U32 R8, RZ, RZ, R0 ;  /* 0x000000ffff087224 */ /* 0x000fe200078e0000 */
[----:B------:R-:W-:Y:S01]  /*12b0*/  DSETP.NEU.AND P0, PT, |R6|, +INF , PT ;  /* 0x7ff000000600742a */ /* 0x000fe20003f0d200 */
[----:B------:R-:W-:-:S07]  /*12c0*/  IMAD.MOV.U32 R9, RZ, RZ, 0x0 ;  /* 0x00000000ff097424 */ /* 0x000fce00078e00ff */
[----:B------:R-:W-:Y:S02]  /*12d0*/  FSEL R6, R6, R12, !P0 ;  /* 0x0000000c06067208 */ /* 0x000fe40004000000 */
[----:B------:R-:W-:Y:S01]  /*12e0*/  FSEL R7, R7, R13, !P0 ;  /* 0x0000000d07077208 */ /* 0x000fe20004000000 */
[----:B------:R-:W-:Y:S06]  /*12f0*/  RET.REL.NODEC R8 `(_Z19calcHeuristicValuesPiS_PdS_S_S_) ;  /* 0xffffffec08407950 */ /* 0x000fec0003c3ffff */
.L_x_88:
        /* <DEDUP_REMOVED lines=16> */
.L_x_90:


//--------------------- .nv.shared._ZN3cub18CUB_300001_SM_10006detail10merge_sort26DeviceMergeSortMergeKernelINS2_10policy_hubIN6thrust24THRUST_300001_SM_1000_NS6detail15normal_iteratorINS6_10device_ptrI4EdgeEEEEE9Policy600ESC_PNS0_8NullTypeESC_SG_mN4cuda3std3__44lessISA_EESA_SF_EEvbT2_T3_T4_PT6_PT7_T5_PSO_SO_NS1_7vsmem_tE --------------------------
	.section	.nv.shared._ZN3cub18CUB_300001_SM_10006detail10merge_sort26DeviceMergeSortMergeKernelINS2_10policy_hubIN6thrust24THRUST_300001_SM_1000_NS6detail15normal_iteratorINS6_10device_ptrI4EdgeEEEEE9Policy600ESC_PNS0_8NullTypeESC_SG_mN4cuda3std3__44lessISA_EESA_SF_EEvbT2_T3_T4_PT6_PT7_T5_PSO_SO_NS1_7vsmem_tE,"aw",@nobits
	.sectionflags	@""
	.align	16
.nv.shared._ZN3cub18CUB_300001_SM_10006detail10merge_sort26DeviceMergeSortMergeKernelINS2_10policy_hubIN6thrust24THRUST_300001_SM_1000_NS6detail15normal_iteratorINS6_10device_ptrI4EdgeEEEEE9Policy600ESC_PNS0_8NullTypeESC_SG_mN4cuda3std3__44lessISA_EESA_SF_EEvbT2_T3_T4_PT6_PT7_T5_PSO_SO_NS1_7vsmem_tE:
	.zero		13344


//--------------------- .nv.shared.reserved.0     --------------------------
	.section	.nv.shared.reserved.0,"aw",@nobits
	.weak		__nv_reservedSMEM_offset_0_alias
	.size		__nv_reservedSMEM_offset_0_alias, 0, 64
	.other		__nv_reservedSMEM_offset_0_alias,@"STO_CUDA_RESERVED_SHARED STV_DEFAULT"
__nv_reservedSMEM_offset_0_alias:
	.zero		0
	.zero		64


//--------------------- .nv.global                --------------------------
	.section	.nv.global,"aw",@nobits
.nv.global:
	.type		_ZN30_INTERNAL_30941bcc_4_k_cu_main6thrust24THRUST_300001_SM_1000_NS12placeholders2_8E,@object
	.size		_ZN30_INTERNAL_30941bcc_4_k_cu_main6thrust24THRUST_300001_SM_1000_NS12placeholders2_8E,(_ZN30_INTERNAL_30941bcc_4_k_cu_main4cuda3std3__432_GLOBAL__N__30941bcc_4_k_cu_main6ignoreE - _ZN30_INTERNAL_30941bcc_4_k_cu_main6thrust24THRUST_300001_SM_1000_NS12placeholders2_8E)
_ZN30_INTERNAL_30941bcc_4_k_cu_main6thrust24THRUST_300001_SM_1000_NS12placeholders2_8E:
	.zero		1
	.type		_ZN30_INTERNAL_30941bcc_4_k_cu_main4cuda3std3__432_GLOBAL__N__30941bcc_4_k_cu_main6ignoreE,@object
	.size		_ZN30_INTERNAL_30941bcc_4_k_cu_main4cuda3std3__432_GLOBAL__N__30941bcc_4_k_cu_main6ignoreE,(_ZN30_INTERNAL_30941bcc_4_k_cu_main4cuda3std6ranges3__45__cpo4dataE - _ZN30_INTERNAL_30941bcc_4_k_cu_main4cuda3std3__432_GLOBAL__N__30941bcc_4_k_cu_main6ignoreE)
_ZN30_INTERNAL_30941bcc_4_k_cu_main4cuda3std3__432_GLOBAL__N__30941bcc_4_k_cu_main6ignoreE:
	.zero		1
	.type		_ZN30_INTERNAL_30941bcc_4_k_cu_main4cuda3std6ranges3__45__cpo4dataE,@object
	.size		_ZN30_INTERNAL_30941bcc_4_k_cu_main4cuda3std6ranges3__45__cpo4dataE,(_ZN30_INTERNAL_30941bcc_4_k_cu_main6thrust24THRUST_300001_SM_1000_NS6system3cpp3parE - _ZN30_INTERNAL_30941bcc_4_k_cu_main4cuda3std6ranges3__45__cpo4dataE)
_ZN30_INTERNAL_30941bcc_4_k_cu_main4cuda3std6ranges3__45__cpo4dataE:
	.zero		1
	.type		_ZN30_INTERNAL_30941bcc_4_k_cu_main6thrust24THRUST_300001_SM_1000_NS6system3cpp3parE,@object
	.size		_ZN30_INTERNAL_30941bcc_4_k_cu_main6thrust24THRUST_300001_SM_1000_NS6system3cpp3parE,(_ZN30_INTERNAL_30941bcc_4_k_cu_main4cuda3std3__45__cpo5beginE - _ZN30_INTERNAL_30941bcc_4_k_cu_main6thrust24THRUST_300001_SM_1000_NS6system3cpp3parE)
_ZN30_INTERNAL_30941bcc_4_k_cu_main6thrust24THRUST_300001_SM_1000_NS6system3cpp3parE:
	.zero		1
	.type		_ZN30_INTERNAL_30941bcc_4_k_cu_main4cuda3std3__45__cpo5beginE,@object
	.size		_ZN30_INTERNAL_30941bcc_4_k_cu_main4cuda3std3__45__cpo5beginE,(_ZN30_INTERNAL_30941bcc_4_k_cu_main4cuda3std6ranges3__45__cpo5beginE - _ZN30_INTERNAL_30941bcc_4_k_cu_main4cuda3std3__45__cpo5beginE)
_ZN30_INTERNAL_30941bcc_4_k_cu_main4cuda3std3__45__cpo5beginE:
	.zero		1
	.type		_ZN30_INTERNAL_30941bcc_4_k_cu_main4cuda3std6ranges3__45__cpo5beginE,@object
	.size		_ZN30_INTERNAL_30941bcc_4_k_cu_main4cuda3std6ranges3__45__cpo5beginE,(_ZN30_INTERNAL_30941bcc_4_k_cu_main6thrust24THRUST_300001_SM_1000_NS6deviceE - _ZN30_INTERNAL_30941bcc_4_k_cu_main4cuda3std6ranges3__45__cpo5beginE)
_ZN30_INTERNAL_30941bcc_4_k_cu_main4cuda3std6ranges3__45__cpo5beginE:
	.zero		1
	.type		_ZN30_INTERNAL_30941bcc_4_k_cu_main6thrust24THRUST_300001_SM_1000_NS6deviceE,@object
	.size		_ZN30_INTERNAL_30941bcc_4_k_cu_main6thrust24THRUST_300001_SM_1000_NS6deviceE,(_ZN30_INTERNAL_30941bcc_4_k_cu_main4cuda3std3__47nulloptE - _ZN30_INTERNAL_30941bcc_4_k_cu_main6thrust24THRUST_300001_SM_1000_NS6deviceE)
_ZN30_INTERNAL_30941bcc_4_k_cu_main6thrust24THRUST_300001_SM_1000_NS6deviceE:
	.zero		1
	.type		_ZN30_INTERNAL_30941bcc_4_k_cu_main4cuda3std3__47nulloptE,@object
	.size		_ZN30_INTERNAL_30941bcc_4_k_cu_main4cuda3std3__47nulloptE,(_ZN30_INTERNAL_30941bcc_4_k_cu_main4cuda3std6ranges3__45__cpo8distanceE - _ZN30_INTERNAL_30941bcc_4_k_cu_main4cuda3std3__47nulloptE)
_ZN30_INTERNAL_30941bcc_4_k_cu_main4cuda3std3__47nulloptE:
	.zero		1
	.type		_ZN30_INTERNAL_30941bcc_4_k_cu_main4cuda3std6ranges3__45__cpo8distanceE,@object
	.size		_ZN30_INTERNAL_30941bcc_4_k_cu_main4cuda3std6ranges3__45__cpo8distanceE,(_ZN30_INTERNAL_30941bcc_4_k_cu_main6thrust24THRUST_300001_SM_1000_NS12placeholders2_4E - _ZN30_INTERNAL_30941bcc_4_k_cu_main4cuda3std6ranges3__45__cpo8distanceE)
_ZN30_INTERNAL_30941bcc_4_k_cu_main4cuda3std6ranges3__45__cpo8distanceE:
	.zero		1
	.type		_ZN30_INTERNAL_30941bcc_4_k_cu_main6thrust24THRUST_300001_SM_1000_NS12placeholders2_4E,@object
	.size		_ZN30_INTERNAL_30941bcc_4_k_cu_main6thrust24THRUST_300001_SM_1000_NS12placeholders2_4E,(_ZN30_INTERNAL_30941bcc_4_k_cu_main4cuda3std3__45__cpo6rbeginE - _ZN30_INTERNAL_30941bcc_4_k_cu_main6thrust24THRUST_300001_SM_1000_NS12placeholders2_4E)
_ZN30_INTERNAL_30941bcc_4_k_cu_main6thrust24THRUST_300001_SM_1000_NS12placeholders2_4E:
	.zero		1
	.type		_ZN30_INTERNAL_30941bcc_4_k_cu_main4cuda3std3__45__cpo6rbeginE,@object
	.size		_ZN30_INTERNAL_30941bcc_4_k_cu_main4cuda3std3__45__cpo6rbeginE,(_ZN30_INTERNAL_30941bcc_4_k_cu_main4cuda3std6ranges3__45__cpo7advanceE - _ZN30_INTERNAL_30941bcc_4_k_cu_main4cuda3std3__45__cpo6rbeginE)
_ZN30_INTERNAL_30941bcc_4_k_cu_main4cuda3std3__45__cpo6rbeginE:
	.zero		1
	.type		_ZN30_INTERNAL_30941bcc_4_k_cu_main4cuda3std6ranges3__45__cpo7advanceE,@object
	.size		_ZN30_INTERNAL_30941bcc_4_k_cu_main4cuda3std6ranges3__45__cpo7advanceE,(_ZN30_INTERNAL_30941bcc_4_k_cu_main6thrust24THRUST_300001_SM_1000_NS12placeholders3_10E - _ZN30_INTERNAL_30941bcc_4_k_cu_main4cuda3std6ranges3__45__cpo7advanceE)
_ZN30_INTERNAL_30941bcc_4_k_cu_main4cuda3std6ranges3__45__cpo7advanceE:
	.zero		1
	.type		_ZN30_INTERNAL_30941bcc_4_k_cu_main6thrust24THRUST_300001_SM_1000_NS12placeholders3_10E,@object
	.size		_ZN30_INTERNAL_30941bcc_4_k_cu_main6thrust24THRUST_300001_SM_1000_NS12placeholders3_10E,(_ZN30_INTERNAL_30941bcc_4_k_cu_main4cuda3std3__48in_placeE - _ZN30_INTERNAL_30941bcc_4_k_cu_main6thrust24THRUST_300001_SM_1000_NS12placeholders3_10E)
_ZN30_INTERNAL_30941bcc_4_k_cu_main6thrust24THRUST_300001_SM_1000_NS12placeholders3_10E:
	.zero		1
	.type		_ZN30_INTERNAL_30941bcc_4_k_cu_main4cuda3std3__48in_placeE,@object
	.size		_ZN30_INTERNAL_30941bcc_4_k_cu_main4cuda3std3__48in_placeE,(_ZN30_INTERNAL_30941bcc_4_k_cu_main4cuda3std6ranges3__45__cpo4sizeE - _ZN30_INTERNAL_30941bcc_4_k_cu_main4cuda3std3__48in_placeE)
_ZN30_INTERNAL_30941bcc_4_k_cu_main4cuda3std3__48in_placeE:
	.zero		1
	.type		_ZN30_INTERNAL_30941bcc_4_k_cu_main4cuda3std6ranges3__45__cpo4sizeE,@object
	.size		_ZN30_INTERNAL_30941bcc_4_k_cu_main4cuda3std6ranges3__45__cpo4sizeE,(_ZN30_INTERNAL_30941bcc_4_k_cu_main6thrust24THRUST_300001_SM_1000_NS12placeholders2_2E - _ZN30_INTERNAL_30941bcc_4_k_cu_main4cuda3std6ranges3__45__cpo4sizeE)
_ZN30_INTERNAL_30941bcc_4_k_cu_main4cuda3std6ranges3__45__cpo4sizeE:
	.zero		1
	.type		_ZN30_INTERNAL_30941bcc_4_k_cu_main6thrust24THRUST_300001_SM_1000_NS12placeholders2_2E,@object
	.size		_ZN30_INTERNAL_30941bcc_4_k_cu_main6thrust24THRUST_300001_SM_1000_NS12placeholders2_2E,(_ZN30_INTERNAL_30941bcc_4_k_cu_main4cuda3std3__45__cpo6cbeginE - _ZN30_INTERNAL_30941bcc_4_k_cu_main6thrust24THRUST_300001_SM_1000_NS12placeholders2_2E)
_ZN30_INTERNAL_30941bcc_4_k_cu_main6thrust24THRUST_300001_SM_1000_NS12placeholders2_2E:
	.zero		1
	.type		_ZN30_INTERNAL_30941bcc_4_k_cu_main4cuda3std3__45__cpo6cbeginE,@object
	.size		_ZN30_INTERNAL_30941bcc_4_k_cu_main4cuda3std3__45__cpo6cbeginE,(_ZN30_INTERNAL_30941bcc_4_k_cu_main4cuda3std6ranges3__45__cpo6cbeginE - _ZN30_INTERNAL_30941bcc_4_k_cu_main4cuda3std3__45__cpo6cbeginE)
_ZN30_INTERNAL_30941bcc_4_k_cu_main4cuda3std3__45__cpo6cbeginE:
	.zero		1
	.type		_ZN30_INTERNAL_30941bcc_4_k_cu_main4cuda3std6ranges3__45__cpo6cbeginE,@object
	.size		_ZN30_INTERNAL_30941bcc_4_k_cu_main4cuda3std6ranges3__45__cpo6cbeginE,(_ZN30_INTERNAL_30941bcc_4_k_cu_main6thrust24THRUST_300001_SM_1000_NS12placeholders2_6E - _ZN30_INTERNAL_30941bcc_4_k_cu_main4cuda3std6ranges3__45__cpo6cbeginE)
_ZN30_INTERNAL_30941bcc_4_k_cu_main4cuda3std6ranges3__45__cpo6cbeginE:
	.zero		1
	.type		_ZN30_INTERNAL_30941bcc_4_k_cu_main6thrust24THRUST_300001_SM_1000_NS12placeholders2_6E,@object
	.size		_ZN30_INTERNAL_30941bcc_4_k_cu_main6thrust24THRUST_300001_SM_1000_NS12placeholders2_6E,(_ZN30_INTERNAL_30941bcc_4_k_cu_main4cuda3std3__45__cpo7crbeginE - _ZN30_INTERNAL_30941bcc_4_k_cu_main6thrust24THRUST_300001_SM_1000_NS12placeholders2_6E)
_ZN30_INTERNAL_30941bcc_4_k_cu_main6thrust24THRUST_300001_SM_1000_NS12placeholders2_6E:
	.zero		1
	.type		_ZN30_INTERNAL_30941bcc_4_k_cu_main4cuda3std3__45__cpo7crbeginE,@object
	.size		_ZN30_INTERNAL_30941bcc_4_k_cu_main4cuda3std3__45__cpo7crbeginE,(_ZN30_INTERNAL_30941bcc_4_k_cu_main4cuda3std6ranges3__45__cpo4nextE - _ZN30_INTERNAL_30941bcc_4_k_cu_main4cuda3std3__45__cpo7crbeginE)
_ZN30_INTERNAL_30941bcc_4_k_cu_main4cuda3std3__45__cpo7crbeginE:
	.zero		1
	.type		_ZN30_INTERNAL_30941bcc_4_k_cu_main4cuda3std6ranges3__45__cpo4nextE,@object
	.size		_ZN30_INTERNAL_30941bcc_4_k_cu_main4cuda3std6ranges3__45__cpo4nextE,(_ZN30_INTERNAL_30941bcc_4_k_cu_main4cuda3std6ranges3__45__cpo4swapE - _ZN30_INTERNAL_30941bcc_4_k_cu_main4cuda3std6ranges3__45__cpo4nextE)
_ZN30_INTERNAL_30941bcc_4_k_cu_main4cuda3std6ranges3__45__cpo4nextE:
	.zero		1
	.type		_ZN30_INTERNAL_30941bcc_4_k_cu_main4cuda3std6ranges3__45__cpo4swapE,@object
	.size		_ZN30_INTERNAL_30941bcc_4_k_cu_main4cuda3std6ranges3__45__cpo4swapE,(_ZN30_INTERNAL_30941bcc_4_k_cu_main6thrust24THRUST_300001_SM_1000_NS8cuda_cub10par_nosyncE - _ZN30_INTERNAL_30941bcc_4_k_cu_main4cuda3std6ranges3__45__cpo4swapE)
_ZN30_INTERNAL_30941bcc_4_k_cu_main4cuda3std6ranges3__45__cpo4swapE:
	.zero		1
	.type		_ZN30_INTERNAL_30941bcc_4_k_cu_main6thrust24THRUST_300001_SM_1000_NS8cuda_cub10par_nosyncE,@object
	.size		_ZN30_INTERNAL_30941bcc_4_k_cu_main6thrust24THRUST_300001_SM_1000_NS8cuda_cub10par_nosyncE,(_ZN30_INTERNAL_30941bcc_4_k_cu_main6thrust24THRUST_300001_SM_1000_NS3seqE - _ZN30_INTERNAL_30941bcc_4_k_cu_main6thrust24THRUST_300001_SM_1000_NS8cuda_cub10par_nosyncE)
_ZN30_INTERNAL_30941bcc_4_k_cu_main6thrust24THRUST_300001_SM_1000_NS8cuda_cub10par_nosyncE:
	.zero		1
	.type		_ZN30_INTERNAL_30941bcc_4_k_cu_main6thrust24THRUST_300001_SM_1000_NS3seqE,@object
	.size		_ZN30_INTERNAL_30941bcc_4_k_cu_main6thrust24THRUST_300001_SM_1000_NS3seqE,(_ZN30_INTERNAL_30941bcc_4_k_cu_main4cuda3std3__420unreachable_sentinelE - _ZN30_INTERNAL_30941bcc_4_k_cu_main6thrust24THRUST_300001_SM_1000_NS3seqE)
_ZN30_INTERNAL_30941bcc_4_k_cu_main6thrust24THRUST_300001_SM_1000_NS3seqE:
	.zero		1
	.type		_ZN30_INTERNAL_30941bcc_4_k_cu_main4cuda3std3__420unreachable_sentinelE,@object
	.size		_ZN30_INTERNAL_30941bcc_4_k_cu_main4cuda3std3__420unreachable_sentinelE,(_ZN30_INTERNAL_30941bcc_4_k_cu_main4cuda3std6ranges3__45__cpo5ssizeE - _ZN30_INTERNAL_30941bcc_4_k_cu_main4cuda3std3__420unreachable_sentinelE)
_ZN30_INTERNAL_30941bcc_4_k_cu_main4cuda3std3__420unreachable_sentinelE:
	.zero		1
	.type		_ZN30_INTERNAL_30941bcc_4_k_cu_main4cuda3std6ranges3__45__cpo5ssizeE,@object
	.size		_ZN30_INTERNAL_30941bcc_4_k_cu_main4cuda3std6ranges3__45__cpo5ssizeE,(_ZN30_INTERNAL_30941bcc_4_k_cu_main6thrust24THRUST_300001_SM_1000_NS12placeholders2_3E - _ZN30_INTERNAL_30941bcc_4_k_cu_main4cuda3std6ranges3__45__cpo5ssizeE)
_ZN30_INTERNAL_30941bcc_4_k_cu_main4cuda3std6ranges3__45__cpo5ssizeE:
	.zero		1
	.type		_ZN30_INTERNAL_30941bcc_4_k_cu_main6thrust24THRUST_300001_SM_1000_NS12placeholders2_3E,@object
	.size		_ZN30_INTERNAL_30941bcc_4_k_cu_main6thrust24THRUST_300001_SM_1000_NS12placeholders2_3E,(_ZN30_INTERNAL_30941bcc_4_k_cu_main4cuda3std3__45__cpo4cendE - _ZN30_INTERNAL_30941bcc_4_k_cu_main6thrust24THRUST_300001_SM_1000_NS12placeholders2_3E)
_ZN30_INTERNAL_30941bcc_4_k_cu_main6thrust24THRUST_300001_SM_1000_NS12placeholders2_3E:
	.zero		1
	.type		_ZN30_INTERNAL_30941bcc_4_k_cu_main4cuda3std3__45__cpo4cendE,@object
	.size		_ZN30_INTERNAL_30941bcc_4_k_cu_main4cuda3std3__45__cpo4cendE,(_ZN30_INTERNAL_30941bcc_4_k_cu_main4cuda3std6ranges3__45__cpo4cendE - _ZN30_INTERNAL_30941bcc_4_k_cu_main4cuda3std3__45__cpo4cendE)
_ZN30_INTERNAL_30941bcc_4_k_cu_main4cuda3std3__45__cpo4cendE:
	.zero		1
	.type		_ZN30_INTERNAL_30941bcc_4_k_cu_main4cuda3std6ranges3__45__cpo4cendE,@object
	.size		_ZN30_INTERNAL_30941bcc_4_k_cu_main4cuda3std6ranges3__45__cpo4cendE,(_ZN30_INTERNAL_30941bcc_4_k_cu_main6thrust24THRUST_300001_SM_1000_NS12placeholders2_7E - _ZN30_INTERNAL_30941bcc_4_k_cu_main4cuda3std6ranges3__45__cpo4cendE)
_ZN30_INTERNAL_30941bcc_4_k_cu_main4cuda3std6ranges3__45__cpo4cendE:
	.zero		1
	.type		_ZN30_INTERNAL_30941bcc_4_k_cu_main6thrust24THRUST_300001_SM_1000_NS12placeholders2_7E,@object
	.size		_ZN30_INTERNAL_30941bcc_4_k_cu_main6thrust24THRUST_300001_SM_1000_NS12placeholders2_7E,(_ZN30_INTERNAL_30941bcc_4_k_cu_main4cuda3std3__45__cpo5crendE - _ZN30_INTERNAL_30941bcc_4_k_cu_main6thrust24THRUST_300001_SM_1000_NS12placeholders2_7E)
_ZN30_INTERNAL_30941bcc_4_k_cu_main6thrust24THRUST_300001_SM_1000_NS12placeholders2_7E:
	.zero		1
	.type		_ZN30_INTERNAL_30941bcc_4_k_cu_main4cuda3std3__45__cpo5crendE,@object
	.size		_ZN30_INTERNAL_30941bcc_4_k_cu_main4cuda3std3__45__cpo5crendE,(_ZN30_INTERNAL_30941bcc_4_k_cu_main4cuda3std6ranges3__45__cpo4prevE - _ZN30_INTERNAL_30941bcc_4_k_cu_main4cuda3std3__45__cpo5crendE)
_ZN30_INTERNAL_30941bcc_4_k_cu_main4cuda3std3__45__cpo5crendE:
	.zero		1
	.type		_ZN30_INTERNAL_30941bcc_4_k_cu_main4cuda3std6ranges3__45__cpo4prevE,@object
	.size		_ZN30_INTERNAL_30941bcc_4_k_cu_main4cuda3std6ranges3__45__cpo4prevE,(_ZN30_INTERNAL_30941bcc_4_k_cu_main4cuda3std6ranges3__45__cpo9iter_moveE - _ZN30_INTERNAL_30941bcc_4_k_cu_main4cuda3std6ranges3__45__cpo4prevE)
_ZN30_INTERNAL_30941bcc_4_k_cu_main4cuda3std6ranges3__45__cpo4prevE:
	.zero		1
	.type		_ZN30_INTERNAL_30941bcc_4_k_cu_main4cuda3std6ranges3__45__cpo9iter_moveE,@object
	.size		_ZN30_INTERNAL_30941bcc_4_k_cu_main4cuda3std6ranges3__45__cpo9iter_moveE,(_ZN30_INTERNAL_30941bcc_4_k_cu_main6thrust24THRUST_300001_SM_1000_NS6system6detail10sequential3seqE - _ZN30_INTERNAL_30941bcc_4_k_cu_main4cuda3std6ranges3__45__cpo9iter_moveE)
_ZN30_INTERNAL_30941bcc_4_k_cu_main4cuda3std6ranges3__45__cpo9iter_moveE:
	.zero		1
	.type		_ZN30_INTERNAL_30941bcc_4_k_cu_main6thrust24THRUST_300001_SM_1000_NS6system6detail10sequential3seqE,@object
	.size		_ZN30_INTERNAL_30941bcc_4_k_cu_main6thrust24THRUST_300001_SM_1000_NS6system6detail10sequential3seqE,(_ZN30_INTERNAL_30941bcc_4_k_cu_main6thrust24THRUST_300001_SM_1000_NS12placeholders2_9E - _ZN30_INTERNAL_30941bcc_4_k_cu_main6thrust24THRUST_300001_SM_1000_NS6system6detail10sequential3seqE)
_ZN30_INTERNAL_30941bcc_4_k_cu_main6thrust24THRUST_300001_SM_1000_NS6system6detail10sequential3seqE:
	.zero		1
	.type		_ZN30_INTERNAL_30941bcc_4_k_cu_main6thrust24THRUST_300001_SM_1000_NS12placeholders2_9E,@object
	.size		_ZN30_INTERNAL_30941bcc_4_k_cu_main6thrust24THRUST_300001_SM_1000_NS12placeholders2_9E,(_ZN30_INTERNAL_30941bcc_4_k_cu_main4cuda3std3__419piecewise_constructE - _ZN30_INTERNAL_30941bcc_4_k_cu_main6thrust24THRUST_300001_SM_1000_NS12placeholders2_9E)
_ZN30_INTERNAL_30941bcc_4_k_cu_main6thrust24THRUST_300001_SM_1000_NS12placeholders2_9E:
	.zero		1
	.type		_ZN30_INTERNAL_30941bcc_4_k_cu_main4cuda3std3__419piecewise_constructE,@object
	.size		_ZN30_INTERNAL_30941bcc_4_k_cu_main4cuda3std3__419piecewise_constructE,(_ZN30_INTERNAL_30941bcc_4_k_cu_main4cuda3std6ranges3__45__cpo5cdataE - _ZN30_INTERNAL_30941bcc_4_k_cu_main4cuda3std3__419piecewise_constructE)
_ZN30_INTERNAL_30941bcc_4_k_cu_main4cuda3std3__419piecewise_constructE:
	.zero		1
	.type		_ZN30_INTERNAL_30941bcc_4_k_cu_main4cuda3std6ranges3__45__cpo5cdataE,@object
	.size		_ZN30_INTERNAL_30941bcc_4_k_cu_main4cuda3std6ranges3__45__cpo5cdataE,(_ZN30_INTERNAL_30941bcc_4_k_cu_main6thrust24THRUST_300001_SM_1000_NS12placeholders2_1E - _ZN30_INTERNAL_30941bcc_4_k_cu_main4cuda3std6ranges3__45__cpo5cdataE)
_ZN30_INTERNAL_30941bcc_4_k_cu_main4cuda3std6ranges3__45__cpo5cdataE:
	.zero		1
	.type		_ZN30_INTERNAL_30941bcc_4_k_cu_main6thrust24THRUST_300001_SM_1000_NS12placeholders2_1E,@object
	.size		_ZN30_INTERNAL_30941bcc_4_k_cu_main6thrust24THRUST_300001_SM_1000_NS12placeholders2_1E,(_ZN30_INTERNAL_30941bcc_4_k_cu_main4cuda3std3__45__cpo3endE - _ZN30_INTERNAL_30941bcc_4_k_cu_main6thrust24THRUST_300001_SM_1000_NS12placeholders2_1E)
_ZN30_INTERNAL_30941bcc_4_k_cu_main6thrust24THRUST_300001_SM_1000_NS12placeholders2_1E:
	.zero		1
	.type		_ZN30_INTERNAL_30941bcc_4_k_cu_main4cuda3std3__45__cpo3endE,@object
	.size		_ZN30_INTERNAL_30941bcc_4_k_cu_main4cuda3std3__45__cpo3endE,(_ZN30_INTERNAL_30941bcc_4_k_cu_main4cuda3std6ranges3__45__cpo3endE - _ZN30_INTERNAL_30941bcc_4_k_cu_main4cuda3std3__45__cpo3endE)
_ZN30_INTERNAL_30941bcc_4_k_cu_main4cuda3std3__45__cpo3endE:
	.zero		1
	.type		_ZN30_INTERNAL_30941bcc_4_k_cu_main4cuda3std6ranges3__45__cpo3endE,@object
	.size		_ZN30_INTERNAL_30941bcc_4_k_cu_main4cuda3std6ranges3__45__cpo3endE,(_ZN30_INTERNAL_30941bcc_4_k_cu_main6thrust24THRUST_300001_SM_1000_NS12placeholders2_5E - _ZN30_INTERNAL_30941bcc_4_k_cu_main4cuda3std6ranges3__45__cpo3endE)
_ZN30_INTERNAL_30941bcc_4_k_cu_main4cuda3std6ranges3__45__cpo3endE:
	.zero		1
	.type		_ZN30_INTERNAL_30941bcc_4_k_cu_main6thrust24THRUST_300001_SM_1000_NS12placeholders2_5E,@object
	.size		_ZN30_INTERNAL_30941bcc_4_k_cu_main6thrust24THRUST_300001_SM_1000_NS12placeholders2_5E,(_ZN30_INTERNAL_30941bcc_4_k_cu_main4cuda3std3__45__cpo4rendE - _ZN30_INTERNAL_30941bcc_4_k_cu_main6thrust24THRUST_300001_SM_1000_NS12placeholders2_5E)
_ZN30_INTERNAL_30941bcc_4_k_cu_main6thrust24THRUST_300001_SM_1000_NS12placeholders2_5E:
	.zero		1
	.type		_ZN30_INTERNAL_30941bcc_4_k_cu_main4cuda3std3__45__cpo4rendE,@object
	.size		_ZN30_INTERNAL_30941bcc_4_k_cu_main4cuda3std3__45__cpo4rendE,(_ZN30_INTERNAL_30941bcc_4_k_cu_main4cuda3std6ranges3__45__cpo9iter_swapE - _ZN30_INTERNAL_30941bcc_4_k_cu_main4cuda3std3__45__cpo4rendE)
_ZN30_INTERNAL_30941bcc_4_k_cu_main4cuda3std3__45__cpo4rendE:
	.zero		1
	.type		_ZN30_INTERNAL_30941bcc_4_k_cu_main4cuda3std6ranges3__45__cpo9iter_swapE,@object
	.size		_ZN30_INTERNAL_30941bcc_4_k_cu_main4cuda3std6ranges3__45__cpo9iter_swapE,(_ZN30_INTERNAL_30941bcc_4_k_cu_main4cuda3std3__48unexpectE - _ZN30_INTERNAL_30941bcc_4_k_cu_main4cuda3std6ranges3__45__cpo9iter_swapE)
_ZN30_INTERNAL_30941bcc_4_k_cu_main4cuda3std6ranges3__45__cpo9iter_swapE:
	.zero		1
	.type		_ZN30_INTERNAL_30941bcc_4_k_cu_main4cuda3std3__48unexpectE,@object
	.size		_ZN30_INTERNAL_30941bcc_4_k_cu_main4cuda3std3__48unexpectE,(_ZN30_INTERNAL_30941bcc_4_k_cu_main6thrust24THRUST_300001_SM_1000_NS8cuda_cub3parE - _ZN30_INTERNAL_30941bcc_4_k_cu_main4cuda3std3__48unexpectE)
_ZN30_INTERNAL_30941bcc_4_k_cu_main4cuda3std3__48unexpectE:
	.zero		1
	.type		_ZN30_INTERNAL_30941bcc_4_k_cu_main6thrust24THRUST_300001_SM_1000_NS8cuda_cub3parE,@object
	.size		_ZN30_INTERNAL_30941bcc_4_k_cu_main6thrust24THRUST_300001_SM_1000_NS8cuda_cub3parE,(.L_29 - _ZN30_INTERNAL_30941bcc_4_k_cu_main6thrust24THRUST_300001_SM_1000_NS8cuda_cub3parE)
_ZN30_INTERNAL_30941bcc_4_k_cu_main6thrust24THRUST_300001_SM_1000_NS8cuda_cub3parE:
	.zero		1
.L_29:


//--------------------- .nv.shared._ZN3cub18CUB_300001_SM_10006detail10merge_sort30DeviceMergeSortBlockSortKernelINS2_10policy_hubIN6thrust24THRUST_300001_SM_1000_NS6detail15normal_iteratorINS6_10device_ptrI4EdgeEEEEE9Policy600ESC_PNS0_8NullTypeESC_SG_mN4cuda3std3__44lessISA_EESA_SF_EEvbT0_T1_T2_T3_T4_PT6_PT7_T5_NS1_7vsmem_tE --------------------------
	.section	.nv.shared._ZN3cub18CUB_300001_SM_10006detail10merge_sort30DeviceMergeSortBlockSortKernelINS2_10policy_hubIN6thrust24THRUST_300001_SM_1000_NS6detail15normal_iteratorINS6_10device_ptrI4EdgeEEEEE9Policy600ESC_PNS0_8NullTypeESC_SG_mN4cuda3std3__44lessISA_EESA_SF_EEvbT0_T1_T2_T3_T4_PT6_PT7_T5_NS1_7vsmem_tE,"aw",@nobits
	.sectionflags	@""
	.align	16
.nv.shared._ZN3cub18CUB_300001_SM_10006detail10merge_sort30DeviceMergeSortBlockSortKernelINS2_10policy_hubIN6thrust24THRUST_300001_SM_1000_NS6detail15normal_iteratorINS6_10device_ptrI4EdgeEEEEE9Policy600ESC_PNS0_8NullTypeESC_SG_mN4cuda3std3__44lessISA_EESA_SF_EEvbT0_T1_T2_T3_T4_PT6_PT7_T5_NS1_7vsmem_tE:
	.zero		13344


//--------------------- .nv.shared._ZN3cub18CUB_300001_SM_10006detail10merge_sort26DeviceMergeSortMergeKernelINS2_10policy_hubIN6thrust24THRUST_300001_SM_1000_NS6detail15normal_iteratorINS6_10device_ptrI4EdgeEEEEE9Policy600ESC_PNS0_8NullTypeESC_SG_jN4cuda3std3__44lessISA_EESA_SF_EEvbT2_T3_T4_PT6_PT7_T5_PSO_SO_NS1_7vsmem_tE --------------------------
	.section	.nv.shared._ZN3cub18CUB_300001_SM_10006detail10merge_sort26DeviceMergeSortMergeKernelINS2_10policy_hubIN6thrust24THRUST_300001_SM_1000_NS6detail15normal_iteratorINS6_10device_ptrI4EdgeEEEEE9Policy600ESC_PNS0_8NullTypeESC_SG_jN4cuda3std3__44lessISA_EESA_SF_EEvbT2_T3_T4_PT6_PT7_T5_PSO_SO_NS1_7vsmem_tE,"aw",@nobits
	.sectionflags	@""
	.align	16
.nv.shared._ZN3cub18CUB_300001_SM_10006detail10merge_sort26DeviceMergeSortMergeKernelINS2_10policy_hubIN6thrust24THRUST_300001_SM_1000_NS6detail15normal_iteratorINS6_10device_ptrI4EdgeEEEEE9Policy600ESC_PNS0_8NullTypeESC_SG_jN4cuda3std3__44lessISA_EESA_SF_EEvbT2_T3_T4_PT6_PT7_T5_PSO_SO_NS1_7vsmem_tE:
	.zero		13344


//--------------------- .nv.shared._ZN3cub18CUB_300001_SM_10006detail10merge_sort30DeviceMergeSortBlockSortKernelINS2_10policy_hubIN6thrust24THRUST_300001_SM_1000_NS6detail15normal_iteratorINS6_10device_ptrI4EdgeEEEEE9Policy600ESC_PNS0_8NullTypeESC_SG_jN4cuda3std3__44lessISA_EESA_SF_EEvbT0_T1_T2_T3_T4_PT6_PT7_T5_NS1_7vsmem_tE --------------------------
	.section	.nv.shared._ZN3cub18CUB_300001_SM_10006detail10merge_sort30DeviceMergeSortBlockSortKernelINS2_10policy_hubIN6thrust24THRUST_300001_SM_1000_NS6detail15normal_iteratorINS6_10device_ptrI4EdgeEEEEE9Policy600ESC_PNS0_8NullTypeESC_SG_jN4cuda3std3__44lessISA_EESA_SF_EEvbT0_T1_T2_T3_T4_PT6_PT7_T5_NS1_7vsmem_tE,"aw",@nobits
	.sectionflags	@""
	.align	16
.nv.shared._ZN3cub18CUB_300001_SM_10006detail10merge_sort30DeviceMergeSortBlockSortKernelINS2_10policy_hubIN6thrust24THRUST_300001_SM_1000_NS6detail15normal_iteratorINS6_10device_ptrI4EdgeEEEEE9Policy600ESC_PNS0_8NullTypeESC_SG_jN4cuda3std3__44lessISA_EESA_SF_EEvbT0_T1_T2_T3_T4_PT6_PT7_T5_NS1_7vsmem_tE:
	.zero		13344


//--------------------- .nv.constant0._ZN3cub18CUB_300001_SM_10006detail10merge_sort26DeviceMergeSortMergeKernelINS2_10policy_hubIN6thrust24THRUST_300001_SM_1000_NS6detail15normal_iteratorINS6_10device_ptrI4EdgeEEEEE9Policy600ESC_PNS0_8NullTypeESC_SG_mN4cuda3std3__44lessISA_EESA_SF_EEvbT2_T3_T4_PT6_PT7_T5_PSO_SO_NS1_7vsmem_tE --------------------------
	.section	.nv.constant0._ZN3cub18CUB_300001_SM_10006detail10merge_sort26DeviceMergeSortMergeKernelINS2_10policy_hubIN6thrust24THRUST_300001_SM_1000_NS6detail15normal_iteratorINS6_10device_ptrI4EdgeEEEEE9Policy600ESC_PNS0_8NullTypeESC_SG_mN4cuda3std3__44lessISA_EESA_SF_EEvbT2_T3_T4_PT6_PT7_T5_PSO_SO_NS1_7vsmem_tE,"a",@progbits
	.sectionflags	@""
	.align	4
.nv.constant0._ZN3cub18CUB_300001_SM_10006detail10merge_sort26DeviceMergeSortMergeKernelINS2_10policy_hubIN6thrust24THRUST_300001_SM_1000_NS6detail15normal_iteratorINS6_10device_ptrI4EdgeEEEEE9Policy600ESC_PNS0_8NullTypeESC_SG_mN4cuda3std3__44lessISA_EESA_SF_EEvbT2_T3_T4_PT6_PT7_T5_PSO_SO_NS1_7vsmem_tE:
	.zero		976


//--------------------- .nv.constant0._ZN3cub18CUB_300001_SM_10006detail10merge_sort30DeviceMergeSortPartitionKernelIN6thrust24THRUST_300001_SM_1000_NS6detail15normal_iteratorINS5_10device_ptrI4EdgeEEEEmN4cuda3std3__44lessIS9_EES9_EEvbT_PT2_T0_SK_PSK_T1_SK_i --------------------------
	.section	.nv.constant0._ZN3cub18CUB_300001_SM_10006detail10merge_sort30DeviceMergeSortPartitionKernelIN6thrust24THRUST_300001_SM_1000_NS6detail15normal_iteratorINS5_10device_ptrI4EdgeEEEEmN4cuda3std3__44lessIS9_EES9_EEvbT_PT2_T0_SK_PSK_T1_SK_i,"a",@progbits
	.sectionflags	@""
	.align	4
.nv.constant0._ZN3cub18CUB_300001_SM_10006detail10merge_sort30DeviceMergeSortPartitionKernelIN6thrust24THRUST_300001_SM_1000_NS6detail15normal_iteratorINS5_10device_ptrI4EdgeEEEEmN4cuda3std3__44lessIS9_EES9_EEvbT_PT2_T0_SK_PSK_T1_SK_i:
	.zero		964


//--------------------- .nv.constant0._ZN3cub18CUB_300001_SM_10006detail10merge_sort30DeviceMergeSortBlockSortKernelINS2_10policy_hubIN6thrust24THRUST_300001_SM_1000_NS6detail15normal_iteratorINS6_10device_ptrI4EdgeEEEEE9Policy600ESC_PNS0_8NullTypeESC_SG_mN4cuda3std3__44lessISA_EESA_SF_EEvbT0_T1_T2_T3_T4_PT6_PT7_T5_NS1_7vsmem_tE --------------------------
	.section	.nv.constant0._ZN3cub18CUB_300001_SM_10006detail10merge_sort30DeviceMergeSortBlockSortKernelINS2_10policy_hubIN6thrust24THRUST_300001_SM_1000_NS6detail15normal_iteratorINS6_10device_ptrI4EdgeEEEEE9Policy600ESC_PNS0_8NullTypeESC_SG_mN4cuda3std3__44lessISA_EESA_SF_EEvbT0_T1_T2_T3_T4_PT6_PT7_T5_NS1_7vsmem_tE,"a",@progbits
	.sectionflags	@""
	.align	4
.nv.constant0._ZN3cub18CUB_300001_SM_10006detail10merge_sort30DeviceMergeSortBlockSortKernelINS2_10policy_hubIN6thrust24THRUST_300001_SM_1000_NS6detail15normal_iteratorINS6_10device_ptrI4EdgeEEEEE9Policy600ESC_PNS0_8NullTypeESC_SG_mN4cuda3std3__44lessISA_EESA_SF_EEvbT0_T1_T2_T3_T4_PT6_PT7_T5_NS1_7vsmem_tE:
	.zero		976


//--------------------- .nv.constant0._ZN3cub18CUB_300001_SM_10006detail10merge_sort26DeviceMergeSortMergeKernelINS2_10policy_hubIN6thrust24THRUST_300001_SM_1000_NS6detail15normal_iteratorINS6_10device_ptrI4EdgeEEEEE9Policy600ESC_PNS0_8NullTypeESC_SG_jN4cuda3std3__44lessISA_EESA_SF_EEvbT2_T3_T4_PT6_PT7_T5_PSO_SO_NS1_7vsmem_tE --------------------------
	.section	.nv.constant0._ZN3cub18CUB_300001_SM_10006detail10merge_sort26DeviceMergeSortMergeKernelINS2_10policy_hubIN6thrust24THRUST_300001_SM_1000_NS6detail15normal_iteratorINS6_10device_ptrI4EdgeEEEEE9Policy600ESC_PNS0_8NullTypeESC_SG_jN4cuda3std3__44lessISA_EESA_SF_EEvbT2_T3_T4_PT6_PT7_T5_PSO_SO_NS1_7vsmem_tE,"a",@progbits
	.sectionflags	@""
	.align	4
.nv.constant0._ZN3cub18CUB_300001_SM_10006detail10merge_sort26DeviceMergeSortMergeKernelINS2_10policy_hubIN6thrust24THRUST_300001_SM_1000_NS6detail15normal_iteratorINS6_10device_ptrI4EdgeEEEEE9Policy600ESC_PNS0_8NullTypeESC_SG_jN4cuda3std3__44lessISA_EESA_SF_EEvbT2_T3_T4_PT6_PT7_T5_PSO_SO_NS1_7vsmem_tE:
	.zero		976


//--------------------- .nv.constant0._ZN3cub18CUB_300001_SM_10006detail10merge_sort30DeviceMergeSortPartitionKernelIN6thrust24THRUST_300001_SM_1000_NS6detail15normal_iteratorINS5_10device_ptrI4EdgeEEEEjN4cuda3std3__44lessIS9_EES9_EEvbT_PT2_T0_SK_PSK_T1_SK_i --------------------------
	.section	.nv.constant0._ZN3cub18CUB_300001_SM_10006detail10merge_sort30DeviceMergeSortPartitionKernelIN6thrust24THRUST_300001_SM_1000_NS6detail15normal_iteratorINS5_10device_ptrI4EdgeEEEEjN4cuda3std3__44lessIS9_EES9_EEvbT_PT2_T0_SK_PSK_T1_SK_i,"a",@progbits
	.sectionflags	@""
	.align	4
.nv.constant0._ZN3cub18CUB_300001_SM_10006detail10merge_sort30DeviceMergeSortPartitionKernelIN6thrust24THRUST_300001_SM_1000_NS6detail15normal_iteratorINS5_10device_ptrI4EdgeEEEEjN4cuda3std3__44lessIS9_EES9_EEvbT_PT2_T0_SK_PSK_T1_SK_i:
	.zero		948


//--------------------- .nv.constant0._ZN3cub18CUB_300001_SM_10006detail10merge_sort30DeviceMergeSortBlockSortKernelINS2_10policy_hubIN6thrust24THRUST_300001_SM_1000_NS6detail15normal_iteratorINS6_10device_ptrI4EdgeEEEEE9Policy600ESC_PNS0_8NullTypeESC_SG_jN4cuda3std3__44lessISA_EESA_SF_EEvbT0_T1_T2_T3_T4_PT6_PT7_T5_NS1_7vsmem_tE --------------------------
	.section	.nv.constant0._ZN3cub18CUB_300001_SM_10006detail10merge_sort30DeviceMergeSortBlockSortKernelINS2_10policy_hubIN6thrust24THRUST_300001_SM_1000_NS6detail15normal_iteratorINS6_10device_ptrI4EdgeEEEEE9Policy600ESC_PNS0_8NullTypeESC_SG_jN4cuda3std3__44lessISA_EESA_SF_EEvbT0_T1_T2_T3_T4_PT6_PT7_T5_NS1_7vsmem_tE,"a",@progbits
	.sectionflags	@""
	.align	4
.nv.constant0._ZN3cub18CUB_300001_SM_10006detail10merge_sort30DeviceMergeSortBlockSortKernelINS2_10policy_hubIN6thrust24THRUST_300001_SM_1000_NS6detail15normal_iteratorINS6_10device_ptrI4EdgeEEEEE9Policy600ESC_PNS0_8NullTypeESC_SG_jN4cuda3std3__44lessISA_EESA_SF_EEvbT0_T1_T2_T3_T4_PT6_PT7_T5_NS1_7vsmem_tE:
	.zero		976


//--------------------- .nv.constant0._ZN3cub18CUB_300001_SM_10006detail11EmptyKernelIvEEvv --------------------------
	.section	.nv.constant0._ZN3cub18CUB_300001_SM_10006detail11EmptyKernelIvEEvv,"a",@progbits
	.sectionflags	@""
	.align	4
.nv.constant0._ZN3cub18CUB_300001_SM_10006detail11EmptyKernelIvEEvv:
	.zero		896


//--------------------- .nv.constant0._Z19calcHeuristicValuesPiS_PdS_S_S_ --------------------------
	.section	.nv.constant0._Z19calcHeuristicValuesPiS_PdS_S_S_,"a",@progbits
	.sectionflags	@""
	.align	4
.nv.constant0._Z19calcHeuristicValuesPiS_PdS_S_S_:
	.zero		944


//--------------------- SYMBOLS --------------------------

	.type		.nv.reservedSmem.offset0,@object
	.size		.nv.reservedSmem.offset0,0x4
	.type		.nv.reservedSmem.cap,@object
	.size		.nv.reservedSmem.cap,0x4
